	.target	sm_90a

	.elftype	@"ET_EXEC"


//--------------------- .note.nv.tkinfo           --------------------------
	.section	.note.nv.tkinfo,"",@"SHT_NOTE"
	.sectionflags	@"SHF_NOTE_NV_TKINFO"
	.tkinfo
        /*0018*/ 	.word	0x00000002
        /*0030*/ 	.string	""
        /*0030*/ 	.string	"ptxas"
        /*0030*/ 	.string	"Cuda compilation tools, release 13.0, V13.0.88"
        /*0030*/ 	.string	"Build cuda_13.0.r13.0/compiler.36424714_0"
        /*0030*/ 	.string	"-v  -suppress-debug-info  -lineinfo  -arch sm_90a "



//--------------------- .note.nv.cuinfo           --------------------------
	.section	.note.nv.cuinfo,"",@"SHT_NOTE"
	.sectionflags	@"SHF_NOTE_NV_CUINFO"
        /*0018*/ 	.short	0x0002
        /*001a*/ 	.short	0x005a
        /*001c*/ 	.short	0x0082
	.zero		2


//--------------------- .nv.info                  --------------------------
	.section	.nv.info,"",@"SHT_CUDA_INFO"
	.align	4


	//----- nvinfo : EIATTR_REGCOUNT
	.align		4
        /*0000*/ 	.byte	0x04, 0x2f
        /*0002*/ 	.short	(.L_1 - .L_0)
	.align		4
.L_0:
        /*0004*/ 	.word	index@(matmul_kernel)
        /*0008*/ 	.word	0x000000ff


	//----- nvinfo : EIATTR_FRAME_SIZE
	.align		4
.L_1:
        /*000c*/ 	.byte	0x04, 0x11
        /*000e*/ 	.short	(.L_3 - .L_2)
	.align		4
.L_2:
        /*0010*/ 	.word	index@(matmul_kernel)
        /*0014*/ 	.word	0x00000f00


	//----- nvinfo : EIATTR_MIN_STACK_SIZE
	.align		4
.L_3:
        /*0018*/ 	.byte	0x04, 0x12
        /*001a*/ 	.short	(.L_5 - .L_4)
	.align		4
.L_4:
        /*001c*/ 	.word	index@(matmul_kernel)
        /*0020*/ 	.word	0x00000f00
.L_5:


//--------------------- .nv.compat                --------------------------
	.section	.nv.compat,"",@"SHT_CUDA_COMPAT_INFO"
	.align	4
        /*0000*/ 	.byte	0x02, 0x09, 0x01, 0x00, 0x02, 0x02, 0x04, 0x00, 0x02, 0x05, 0x05, 0x00, 0x03, 0x07, 0x01, 0x01
        /*0010*/ 	.byte	0x02, 0x03, 0x00, 0x00, 0x02, 0x06, 0x01, 0x00, 0x04, 0x0b, 0x08, 0x00, 0x00, 0x00, 0x00, 0x00
        /*0020*/ 	.byte	0x00, 0x00, 0x00, 0x00


//--------------------- .nv.info.matmul_kernel    --------------------------
	.section	.nv.info.matmul_kernel,"",@"SHT_CUDA_INFO"
	.sectionflags	@""
	.align	4


	//----- nvinfo : EIATTR_CUDA_API_VERSION
	.align		4
        /*0000*/ 	.byte	0x04, 0x37
        /*0002*/ 	.short	(.L_7 - .L_6)
.L_6:
        /*0004*/ 	.word	0x00000082


	//----- nvinfo : EIATTR_KPARAM_INFO
	.align		4
.L_7:
        /*0008*/ 	.byte	0x04, 0x17
        /*000a*/ 	.short	(.L_9 - .L_8)
.L_8:
        /*000c*/ 	.word	0x00000000
        /*0010*/ 	.short	0x000d
        /*0012*/ 	.short	0x0048
        /*0014*/ 	.byte	0x00, 0xf4, 0x21, 0x00


	//----- nvinfo : EIATTR_KPARAM_INFO
	.align		4
.L_9:
        /*0018*/ 	.byte	0x04, 0x17
        /*001a*/ 	.short	(.L_11 - .L_10)
.L_10:
        /*001c*/ 	.word	0x00000000
        /*0020*/ 	.short	0x000c
        /*0022*/ 	.short	0x0040
        /*0024*/ 	.byte	0x00, 0xf4, 0x21, 0x00


	//----- nvinfo : EIATTR_KPARAM_INFO
	.align		4
.L_11:
        /*0028*/ 	.byte	0x04, 0x17
        /*002a*/ 	.short	(.L_13 - .L_12)
.L_12:
        /*002c*/ 	.word	0x00000000
        /*0030*/ 	.short	0x000b
        /*0032*/ 	.short	0x0038
        /*0034*/ 	.byte	0x00, 0xf0, 0x11, 0x00


	//----- nvinfo : EIATTR_KPARAM_INFO
	.align		4
.L_13:
        /*0038*/ 	.byte	0x04, 0x17
        /*003a*/ 	.short	(.L_15 - .L_14)
.L_14:
        /*003c*/ 	.word	0x00000000
        /*0040*/ 	.short	0x000a
        /*0042*/ 	.short	0x0034
        /*0044*/ 	.byte	0x00, 0xf0, 0x11, 0x00


	//----- nvinfo : EIATTR_KPARAM_INFO
	.align		4
.L_15:
        /*0048*/ 	.byte	0x04, 0x17
        /*004a*/ 	.short	(.L_17 - .L_16)
.L_16:
        /*004c*/ 	.word	0x00000000
        /*0050*/ 	.short	0x0009
        /*0052*/ 	.short	0x0030
        /*0054*/ 	.byte	0x00, 0xf0, 0x11, 0x00


	//----- nvinfo : EIATTR_KPARAM_INFO
	.align		4
.L_17:
        /*0058*/ 	.byte	0x04, 0x17
        /*005a*/ 	.short	(.L_19 - .L_18)
.L_18:
        /*005c*/ 	.word	0x00000000
        /*0060*/ 	.short	0x0008
        /*0062*/ 	.short	0x002c
        /*0064*/ 	.byte	0x00, 0xf0, 0x11, 0x00


	//----- nvinfo : EIATTR_KPARAM_INFO
	.align		4
.L_19:
        /*0068*/ 	.byte	0x04, 0x17
        /*006a*/ 	.short	(.L_21 - .L_20)
.L_20:
        /*006c*/ 	.word	0x00000000
        /*0070*/ 	.short	0x0007
        /*0072*/ 	.short	0x0028
        /*0074*/ 	.byte	0x00, 0xf0, 0x11, 0x00


	//----- nvinfo : EIATTR_KPARAM_INFO
	.align		4
.L_21:
        /*0078*/ 	.byte	0x04, 0x17
        /*007a*/ 	.short	(.L_23 - .L_22)
.L_22:
        /*007c*/ 	.word	0x00000000
        /*0080*/ 	.short	0x0006
        /*0082*/ 	.short	0x0024
        /*0084*/ 	.byte	0x00, 0xf0, 0x11, 0x00


	//----- nvinfo : EIATTR_KPARAM_INFO
	.align		4
.L_23:
        /*0088*/ 	.byte	0x04, 0x17
        /*008a*/ 	.short	(.L_25 - .L_24)
.L_24:
        /*008c*/ 	.word	0x00000000
        /*0090*/ 	.short	0x0005
        /*0092*/ 	.short	0x0020
        /*0094*/ 	.byte	0x00, 0xf0, 0x11, 0x00


	//----- nvinfo : EIATTR_KPARAM_INFO
	.align		4
.L_25:
        /*0098*/ 	.byte	0x04, 0x17
        /*009a*/ 	.short	(.L_27 - .L_26)
.L_26:
        /*009c*/ 	.word	0x00000000
        /*00a0*/ 	.short	0x0004
        /*00a2*/ 	.short	0x001c
        /*00a4*/ 	.byte	0x00, 0xf0, 0x11, 0x00


	//----- nvinfo : EIATTR_KPARAM_INFO
	.align		4
.L_27:
        /*00a8*/ 	.byte	0x04, 0x17
        /*00aa*/ 	.short	(.L_29 - .L_28)
.L_28:
        /*00ac*/ 	.word	0x00000000
        /*00b0*/ 	.short	0x0003
        /*00b2*/ 	.short	0x0018
        /*00b4*/ 	.byte	0x00, 0xf0, 0x11, 0x00


	//----- nvinfo : EIATTR_KPARAM_INFO
	.align		4
.L_29:
        /*00b8*/ 	.byte	0x04, 0x17
        /*00ba*/ 	.short	(.L_31 - .L_30)
.L_30:
        /*00bc*/ 	.word	0x00000000
        /*00c0*/ 	.short	0x0002
        /*00c2*/ 	.short	0x0010
        /*00c4*/ 	.byte	0x00, 0xf4, 0x21, 0x00


	//----- nvinfo : EIATTR_KPARAM_INFO
	.align		4
.L_31:
        /*00c8*/ 	.byte	0x04, 0x17
        /*00ca*/ 	.short	(.L_33 - .L_32)
.L_32:
        /*00cc*/ 	.word	0x00000000
        /*00d0*/ 	.short	0x0001
        /*00d2*/ 	.short	0x0008
        /*00d4*/ 	.byte	0x00, 0xf4, 0x21, 0x00


	//----- nvinfo : EIATTR_KPARAM_INFO
	.align		4
.L_33:
        /*00d8*/ 	.byte	0x04, 0x17
        /*00da*/ 	.short	(.L_35 - .L_34)
.L_34:
        /*00dc*/ 	.word	0x00000000
        /*00e0*/ 	.short	0x0000
        /*00e2*/ 	.short	0x0000
        /*00e4*/ 	.byte	0x00, 0xf4, 0x21, 0x00


	//----- nvinfo : EIATTR_EXPLICIT_CLUSTER
	.align		4
.L_35:
        /*00e8*/ 	.byte	0x01, 0x3e
	.zero		2


	//----- nvinfo : EIATTR_CTA_PER_CLUSTER
	.align		4
        /*00ec*/ 	.byte	0x04, 0x3d
        /*00ee*/ 	.short	(.L_37 - .L_36)
.L_36:
        /*00f0*/ 	.word	0x00000002
        /*00f4*/ 	.word	0x00000001
        /*00f8*/ 	.word	0x00000001


	//----- nvinfo : EIATTR_SPARSE_MMA_MASK
	.align		4
.L_37:
        /*00fc*/ 	.byte	0x03, 0x50
        /*00fe*/ 	.short	0x0000


	//----- nvinfo : EIATTR_MAXREG_COUNT
	.align		4
        /*0100*/ 	.byte	0x03, 0x1b
        /*0102*/ 	.short	0x00ff


	//----- nvinfo : EIATTR_NUM_BARRIERS
	.align		4
        /*0104*/ 	.byte	0x02, 0x4c
        /*0106*/ 	.byte	0x01
	.zero		1


	//----- nvinfo : EIATTR_ANNOTATIONS
	.align		4
        /*0108*/ 	.byte	0x04, 0x55
        /*010a*/ 	.short	(.L_39 - .L_38)


	//   ....[0]....
.L_38:
        /*010c*/ 	.word	0x00000001
        /*0110*/ 	.byte	0xd0, 0x3b, 0x00, 0x00, 0x01, 0x00, 0x00, 0x00, 0x10, 0x3c, 0x00, 0x00, 0x01, 0x00, 0x00, 0x00
        /* <DEDUP_REMOVED lines=1553> */
        /*6230*/ 	.byte	0x00, 0xcf, 0x01, 0x00


	//----- nvinfo : EIATTR_MERCURY_ISA_VERSION
	.align		4
.L_39:
        /*6234*/ 	.byte	0x03, 0x5f
        /*6236*/ 	.short	0x0101


	//----- nvinfo : EIATTR_EXIT_INSTR_OFFSETS
	.align		4
        /*6238*/ 	.byte	0x04, 0x1c
        /*623a*/ 	.short	(.L_41 - .L_40)


	//   ....[0]....
.L_40:
        /*623c*/ 	.word	0x00020650


	//   ....[1]....
        /*6240*/ 	.word	0x00020680


	//----- nvinfo : EIATTR_REQNTID
	.align		4
.L_41:
        /*6244*/ 	.byte	0x04, 0x10
        /*6246*/ 	.short	(.L_43 - .L_42)
.L_42:
        /*6248*/ 	.word	0x00000080
        /*624c*/ 	.word	0x00000001
        /*6250*/ 	.word	0x00000001


	//----- nvinfo : EIATTR_CBANK_PARAM_SIZE
	.align		4
.L_43:
        /*6254*/ 	.byte	0x03, 0x19
        /*6256*/ 	.short	0x0050


	//----- nvinfo : EIATTR_PARAM_CBANK
	.align		4
        /*6258*/ 	.byte	0x04, 0x0a
        /*625a*/ 	.short	(.L_45 - .L_44)
	.align		4
.L_44:
        /*625c*/ 	.word	index@(.nv.constant0.matmul_kernel)
        /*6260*/ 	.short	0x0210
        /*6262*/ 	.short	0x0050


	//----- nvinfo : EIATTR_SW_WAR
	.align		4
.L_45:
        /*6264*/ 	.byte	0x04, 0x36
        /*6266*/ 	.short	(.L_47 - .L_46)
.L_46:
        /*6268*/ 	.word	0x00000008
.L_47:


//--------------------- .nv.callgraph             --------------------------
	.section	.nv.callgraph,"",@"SHT_CUDA_CALLGRAPH"
	.align	4
	.sectionentsize	8
	.align		4
        /*0000*/ 	.word	0x00000000
	.align		4
        /*0004*/ 	.word	0xffffffff
	.align		4
        /*0008*/ 	.word	0x00000000
	.align		4
        /*000c*/ 	.word	0xfffffffe
	.align		4
        /*0010*/ 	.word	0x00000000
	.align		4
        /*0014*/ 	.word	0xfffffffd
	.align		4
        /*0018*/ 	.word	0x00000000
	.align		4
        /*001c*/ 	.word	0xfffffffc


//--------------------- .text.matmul_kernel       --------------------------
	.section	.text.matmul_kernel,"ax",@progbits
	.align	128
        .global         matmul_kernel
        .type           matmul_kernel,@function
        .size           matmul_kernel,(.L_x_3 - matmul_kernel)
        .other          matmul_kernel,@"STO_CUDA_ENTRY STV_DEFAULT"
matmul_kernel:
.text.matmul_kernel:
[----:B------:R-:W0:Y:S08]  /*0000*/  LDC R1, c[0x0][0x28] ;  /* 0x00000a00ff017b82 */ /* 0x000e300000000800 */
[----:B------:R-:W1:Y:S01]  /*0010*/  LDC.64 R24, c[0x0][0x228] ;  /* 0x00008a00ff187b82 */ /* 0x000e620000000a00 */
[----:B------:R-:W2:Y:S01]  /*0020*/  S2R R27, SR_TID.X ;  /* 0x00000000001b7919 */ /* 0x000ea20000002100 */
[----:B------:R-:W-:Y:S01]  /*0030*/  ULDC.64 UR60, c[0x0][0x208] ;  /* 0x00008200003c7ab9 */ /* 0x000fe20000000a00 */
[----:B0-----:R-:W-:Y:S01]  /*0040*/  VIADD R1, R1, 0xfffff100 ;  /* 0xfffff10001017836 */ /* 0x001fe20000000000 */
[----:B------:R-:W-:-:S02]  /*0050*/  CS2R R60, SRZ ;  /* 0x00000000003c7805 */ /* 0x000fc4000001ff00 */
[----:B------:R-:W-:Y:S02]  /*0060*/  CS2R R62, SRZ ;  /* 0x00000000003e7805 */ /* 0x000fe4000001ff00 */
[----:B------:R-:W-:Y:S02]  /*0070*/  CS2R R32, SRZ ;  /* 0x0000000000207805 */ /* 0x000fe4000001ff00 */
[----:B------:R-:W-:Y:S01]  /*0080*/  CS2R R34, SRZ ;  /* 0x0000000000227805 */ /* 0x000fe2000001ff00 */
[----:B------:R-:W0:Y:S01]  /*0090*/  LDC R5, c[0x0][0x150] ;  /* 0x00005400ff057b82 */ /* 0x000e220000000800 */
[----:B------:R-:W-:Y:S02]  /*00a0*/  CS2R R64, SRZ ;  /* 0x0000000000407805 */ /* 0x000fe4000001ff00 */
[----:B------:R-:W-:Y:S02]  /*00b0*/  CS2R R66, SRZ ;  /* 0x0000000000427805 */ /* 0x000fe4000001ff00 */
[----:B------:R-:W-:-:S02]  /*00c0*/  CS2R R36, SRZ ;  /* 0x0000000000247805 */ /* 0x000fc4000001ff00 */
[----:B------:R-:W-:Y:S02]  /*00d0*/  CS2R R38, SRZ ;  /* 0x0000000000267805 */ /* 0x000fe4000001ff00 */
[----:B------:R-:W-:Y:S02]  /*00e0*/  CS2R R40, SRZ ;  /* 0x0000000000287805 */ /* 0x000fe4000001ff00 */
[----:B------:R-:W-:Y:S02]  /*00f0*/  CS2R R42, SRZ ;  /* 0x00000000002a7805 */ /* 0x000fe4000001ff00 */
[----:B------:R-:W-:Y:S01]  /*0100*/  CS2R R48, SRZ ;  /* 0x0000000000307805 */ /* 0x000fe2000001ff00 */
[----:B------:R-:W3:Y:S01]  /*0110*/  LDC R26, c[0x0][0x230] ;  /* 0x00008c00ff1a7b82 */ /* 0x000ee20000000800 */
[----:B------:R-:W-:Y:S02]  /*0120*/  CS2R R50, SRZ ;  /* 0x0000000000327805 */ /* 0x000fe4000001ff00 */
[----:B------:R-:W-:-:S02]  /*0130*/  CS2R R52, SRZ ;  /* 0x0000000000347805 */ /* 0x000fc4000001ff00 */
[----:B------:R-:W-:Y:S02]  /*0140*/  CS2R R54, SRZ ;  /* 0x0000000000367805 */ /* 0x000fe4000001ff00 */
[----:B------:R-:W-:Y:S02]  /*0150*/  CS2R R72, SRZ ;  /* 0x0000000000487805 */ /* 0x000fe4000001ff00 */
[----:B------:R-:W-:Y:S02]  /*0160*/  CS2R R74, SRZ ;  /* 0x00000000004a7805 */ /* 0x000fe4000001ff00 */
[----:B------:R-:W-:Y:S02]  /*0170*/  CS2R R80, SRZ ;  /* 0x0000000000507805 */ /* 0x000fe4000001ff00 */
[----:B------:R-:W-:Y:S01]  /*0180*/  CS2R R82, SRZ ;  /* 0x0000000000527805 */ /* 0x000fe2000001ff00 */
[----:B-1----:R-:W-:Y:S01]  /*0190*/  VIADD R0, R25, 0x3f ;  /* 0x0000003f19007836 */ /* 0x002fe20000000000 */
[----:B------:R-:W-:-:S02]  /*01a0*/  CS2R R76, SRZ ;  /* 0x00000000004c7805 */ /* 0x000fc4000001ff00 */
[----:B------:R-:W-:Y:S02]  /*01b0*/  CS2R R78, SRZ ;  /* 0x00000000004e7805 */ /* 0x000fe4000001ff00 */
[----:B------:R-:W-:Y:S02]  /*01c0*/  CS2R R44, SRZ ;  /* 0x00000000002c7805 */ /* 0x000fe4000001ff00 */
[----:B------:R-:W-:Y:S02]  /*01d0*/  CS2R R46, SRZ ;  /* 0x00000000002e7805 */ /* 0x000fe4000001ff00 */
[----:B------:R-:W-:Y:S02]  /*01e0*/  SHF.R.S32.HI R3, RZ, 0x1f, R0 ;  /* 0x0000001fff037819 */ /* 0x000fe40000011400 */
[----:B------:R-:W-:Y:S02]  /*01f0*/  CS2R R20, SRZ ;  /* 0x0000000000147805 */ /* 0x000fe4000001ff00 */
[----:B------:R-:W-:-:S02]  /*0200*/  CS2R R22, SRZ ;  /* 0x0000000000167805 */ /* 0x000fc4000001ff00 */
[----:B------:R-:W-:Y:S02]  /*0210*/  CS2R R16, SRZ ;  /* 0x0000000000107805 */ /* 0x000fe4000001ff00 */
[----:B------:R-:W-:Y:S02]  /*0220*/  LEA.HI R3, R3, R0, RZ, 0x6 ;  /* 0x0000000003037211 */ /* 0x000fe400078f30ff */
[----:B------:R-:W-:Y:S02]  /*0230*/  CS2R R18, SRZ ;  /* 0x0000000000127805 */ /* 0x000fe4000001ff00 */
[----:B--2---:R-:W-:Y:S02]  /*0240*/  LOP3.LUT R153, R27, 0x7f, RZ, 0xc0, !PT ;  /* 0x0000007f1b997812 */ /* 0x004fe400078ec0ff */
[----:B------:R-:W-:Y:S02]  /*0250*/  CS2R R12, SRZ ;  /* 0x00000000000c7805 */ /* 0x000fe4000001ff00 */
[----:B------:R-:W-:-:S02]  /*0260*/  SHF.R.S32.HI R3, RZ, 0x6, R3 ;  /* 0x00000006ff037819 */ /* 0x000fc40000011403 */
[----:B------:R-:W-:Y:S01]  /*0270*/  CS2R R14, SRZ ;  /* 0x00000000000e7805 */ /* 0x000fe2000001ff00 */
[----:B---3--:R-:W-:Y:S02]  /*0280*/  VIADD R26, R26, 0x7f ;  /* 0x0000007f1a1a7836 */ /* 0x008fe40000000000 */
[----:B------:R-:W-:Y:S02]  /*0290*/  IMAD.SHL.U32 R4, R3, 0x8, RZ ;  /* 0x0000000803047824 */ /* 0x000fe400078e00ff */
[----:B------:R-:W1:Y:S03]  /*02a0*/  S2R R3, SR_CTAID.X ;  /* 0x0000000000037919 */ /* 0x000e660000002500 */
[----:B------:R-:W-:-:S04]  /*02b0*/  IABS R7, R4 ;  /* 0x0000000400077213 */ /* 0x000fc80000000000 */
[----:B------:R-:W2:Y:S08]  /*02c0*/  I2F.RP R0, R7 ;  /* 0x0000000700007306 */ /* 0x000eb00000209400 */
[----:B--2---:R-:W2:Y:S01]  /*02d0*/  MUFU.RCP R0, R0 ;  /* 0x0000000000007308 */ /* 0x004ea20000001000 */
[----:B-1----:R-:W-:-:S05]  /*02e0*/  I2FP.F32.U32 R6, R3 ;  /* 0x0000000300067245 */ /* 0x002fca0000201000 */
[----:B0-----:R-:W-:Y:S01]  /*02f0*/  FMUL R5, R5, R6 ;  /* 0x0000000605057220 */ /* 0x001fe20000400000 */
[----:B--2---:R-:W-:-:S04]  /*0300*/  VIADD R2, R0, 0xffffffe ;  /* 0x0ffffffe00027836 */ /* 0x004fc80000000000 */
[----:B------:R0:W1:Y:S08]  /*0310*/  F2I.FTZ.U32.TRUNC.NTZ R3, R2 ;  /* 0x0000000200037305 */ /* 0x000070000021f000 */
[----:B------:R-:W2:Y:S01]  /*0320*/  F2I.U32.TRUNC.NTZ R5, R5 ;  /* 0x0000000500057305 */ /* 0x000ea2000020f000 */
[----:B0-----:R-:W-:Y:S02]  /*0330*/  IMAD.MOV.U32 R2, RZ, RZ, RZ ;  /* 0x000000ffff027224 */ /* 0x001fe400078e00ff */
[----:B-1----:R-:W-:-:S04]  /*0340*/  IMAD.MOV R6, RZ, RZ, -R3 ;  /* 0x000000ffff067224 */ /* 0x002fc800078e0a03 */
[----:B------:R-:W-:Y:S01]  /*0350*/  IMAD R9, R6, R7, RZ ;  /* 0x0000000706097224 */ /* 0x000fe200078e02ff */
[----:B------:R-:W-:-:S03]  /*0360*/  IABS R6, R4 ;  /* 0x0000000400067213 */ /* 0x000fc60000000000 */
[----:B------:R-:W-:Y:S01]  /*0370*/  IMAD.HI.U32 R3, R3, R9, R2 ;  /* 0x0000000903037227 */ /* 0x000fe200078e0002 */
[----:B--2---:R-:W-:-:S03]  /*0380*/  IABS R0, R5 ;  /* 0x0000000500007213 */ /* 0x004fc60000000000 */
[----:B------:R-:W-:Y:S02]  /*0390*/  IMAD.MOV R2, RZ, RZ, -R6 ;  /* 0x000000ffff027224 */ /* 0x000fe400078e0a06 */
[----:B------:R-:W-:-:S04]  /*03a0*/  IMAD.HI.U32 R3, R3, R0, RZ ;  /* 0x0000000003037227 */ /* 0x000fc800078e00ff */
[----:B------:R-:W-:-:S05]  /*03b0*/  IMAD R0, R3, R2, R0 ;  /* 0x0000000203007224 */ /* 0x000fca00078e0200 */
[----:B------:R-:W-:-:S13]  /*03c0*/  ISETP.GT.U32.AND P1, PT, R7, R0, PT ;  /* 0x000000000700720c */ /* 0x000fda0003f24070 */
[----:B------:R-:W-:Y:S02]  /*03d0*/  @!P1 IMAD.IADD R0, R0, 0x1, -R7 ;  /* 0x0000000100009824 */ /* 0x000fe400078e0a07 */
[----:B------:R-:W-:Y:S01]  /*03e0*/  @!P1 VIADD R3, R3, 0x1 ;  /* 0x0000000103039836 */ /* 0x000fe20000000000 */
[----:B------:R-:W-:Y:S02]  /*03f0*/  ISETP.NE.AND P1, PT, R4, RZ, PT ;  /* 0x000000ff0400720c */ /* 0x000fe40003f25270 */
[----:B------:R-:W-:Y:S02]  /*0400*/  ISETP.GE.U32.AND P0, PT, R0, R7, PT ;  /* 0x000000070000720c */ /* 0x000fe40003f06070 */
[----:B------:R-:W-:-:S04]  /*0410*/  LOP3.LUT R0, R5, R4, RZ, 0x3c, !PT ;  /* 0x0000000405007212 */ /* 0x000fc800078e3cff */
[----:B------:R-:W-:Y:S01]  /*0420*/  ISETP.GE.AND P2, PT, R0, RZ, PT ;  /* 0x000000ff0000720c */ /* 0x000fe20003f46270 */
[----:B------:R-:W-:-:S06]  /*0430*/  VIADD R0, R24, 0x1ff ;  /* 0x000001ff18007836 */ /* 0x000fcc0000000000 */
[----:B------:R-:W-:-:S04]  /*0440*/  @P0 VIADD R3, R3, 0x1 ;  /* 0x0000000103030836 */ /* 0x000fc80000000000 */
[----:B------:R-:W-:Y:S01]  /*0450*/  IMAD.MOV.U32 R2, RZ, RZ, R3 ;  /* 0x000000ffff027224 */ /* 0x000fe200078e0003 */
[----:B------:R-:W-:-:S03]  /*0460*/  SHF.R.S32.HI R3, RZ, 0x1f, R0 ;  /* 0x0000001fff037819 */ /* 0x000fc60000011400 */
[----:B------:R-:W-:Y:S01]  /*0470*/  @!P2 IMAD.MOV R2, RZ, RZ, -R2 ;  /* 0x000000ffff02a224 */ /* 0x000fe200078e0a02 */
[----:B------:R-:W-:Y:S02]  /*0480*/  @!P1 LOP3.LUT R2, RZ, R4, RZ, 0x33, !PT ;  /* 0x00000004ff029212 */ /* 0x000fe400078e33ff */
[----:B------:R-:W-:-:S03]  /*0490*/  LEA.HI R3, R3, R0, RZ, 0x9 ;  /* 0x0000000003037211 */ /* 0x000fc600078f48ff */
[----:B------:R-:W-:Y:S02]  /*04a0*/  IMAD.SHL.U32 R6, R2, 0x8, RZ ;  /* 0x0000000802067824 */ /* 0x000fe400078e00ff */
[----:B------:R-:W-:-:S03]  /*04b0*/  IMAD.MOV R2, RZ, RZ, -R2 ;  /* 0x000000ffff027224 */ /* 0x000fc600078e0a02 */
[----:B------:R-:W-:Y:S01]  /*04c0*/  LEA.HI.SX32 R3, R3, -R6, 0x17 ;  /* 0x8000000603037211 */ /* 0x000fe200078fbaff */
[----:B------:R-:W-:-:S03]  /*04d0*/  IMAD R4, R4, R2, R5 ;  /* 0x0000000204047224 */ /* 0x000fc600078e0205 */
[----:B------:R-:W-:Y:S02]  /*04e0*/  VIMNMX R11, R3, 0x8, PT ;  /* 0x00000008030b7848 */ /* 0x000fe40003fe0100 */
[----:B------:R-:W-:Y:S02]  /*04f0*/  IABS R9, R4 ;  /* 0x0000000400097213 */ /* 0x000fe40000000000 */
[----:B------:R-:W-:-:S04]  /*0500*/  IABS R7, R11 ;  /* 0x0000000b00077213 */ /* 0x000fc80000000000 */
[----:B------:R-:W0:Y:S08]  /*0510*/  I2F.RP R0, R7 ;  /* 0x0000000700007306 */ /* 0x000e300000209400 */
[----:B0-----:R-:W0:Y:S02]  /*0520*/  MUFU.RCP R0, R0 ;  /* 0x0000000000007308 */ /* 0x001e240000001000 */
[----:B0-----:R-:W-:-:S06]  /*0530*/  VIADD R3, R0, 0xffffffe ;  /* 0x0ffffffe00037836 */ /* 0x001fcc0000000000 */
[----:B------:R-:W0:Y:S02]  /*0540*/  F2I.FTZ.U32.TRUNC.NTZ R3, R3 ;  /* 0x0000000300037305 */ /* 0x000e24000021f000 */
[----:B0-----:R-:W-:-:S04]  /*0550*/  IMAD.MOV R8, RZ, RZ, -R3 ;  /* 0x000000ffff087224 */ /* 0x001fc800078e0a03 */
[----:B------:R-:W-:Y:S01]  /*0560*/  IMAD.MOV.U32 R2, RZ, RZ, R8 ;  /* 0x000000ffff027224 */ /* 0x000fe200078e0008 */
[----:B------:R-:W-:-:S03]  /*0570*/  IABS R8, R11 ;  /* 0x0000000b00087213 */ /* 0x000fc60000000000 */
[----:B------:R-:W-:Y:S02]  /*0580*/  IMAD R5, R2, R7, RZ ;  /* 0x0000000702057224 */ /* 0x000fe400078e02ff */
[----:B------:R-:W-:Y:S02]  /*0590*/  IMAD.MOV.U32 R2, RZ, RZ, RZ ;  /* 0x000000ffff027224 */ /* 0x000fe400078e00ff */
[----:B------:R-:W-:Y:S02]  /*05a0*/  IMAD.MOV R0, RZ, RZ, -R8 ;  /* 0x000000ffff007224 */ /* 0x000fe400078e0a08 */
[----:B------:R-:W-:Y:S02]  /*05b0*/  IMAD.HI.U32 R2, R3, R5, R2 ;  /* 0x0000000503027227 */ /* 0x000fe400078e0002 */
[----:B------:R-:W0:Y:S04]  /*05c0*/  S2R R5, SR_CgaCtaId ;  /* 0x0000000000057919 */ /* 0x000e280000008800 */
[----:B------:R-:W-:-:S04]  /*05d0*/  IMAD.HI.U32 R2, R2, R9, RZ ;  /* 0x0000000902027227 */ /* 0x000fc800078e00ff */
[----:B------:R-:W-:Y:S01]  /*05e0*/  IMAD R0, R2, R0, R9 ;  /* 0x0000000002007224 */ /* 0x000fe200078e0209 */
[----:B------:R-:W-:-:S04]  /*05f0*/  CS2R R8, SRZ ;  /* 0x0000000000087805 */ /* 0x000fc8000001ff00 */
[----:B------:R-:W-:-:S13]  /*0600*/  ISETP.GT.U32.AND P1, PT, R7, R0, PT ;  /* 0x000000000700720c */ /* 0x000fda0003f24070 */
[----:B------:R-:W-:Y:S02]  /*0610*/  @!P1 IMAD.IADD R0, R0, 0x1, -R7 ;  /* 0x0000000100009824 */ /* 0x000fe400078e0a07 */
[----:B------:R-:W-:Y:S01]  /*0620*/  @!P1 VIADD R2, R2, 0x1 ;  /* 0x0000000102029836 */ /* 0x000fe20000000000 */
[----:B------:R-:W-:Y:S02]  /*0630*/  ISETP.NE.AND P1, PT, R11, RZ, PT ;  /* 0x000000ff0b00720c */ /* 0x000fe40003f25270 */
[----:B------:R-:W-:Y:S01]  /*0640*/  ISETP.GE.U32.AND P0, PT, R0, R7, PT ;  /* 0x000000070000720c */ /* 0x000fe20003f06070 */
[----:B0-----:R-:W-:Y:S01]  /*0650*/  IMAD.SHL.U32 R3, R5, 0x100, RZ ;  /* 0x0000010005037824 */ /* 0x001fe200078e00ff */
[----:B------:R-:W-:-:S04]  /*0660*/  LOP3.LUT R0, R4, R11, RZ, 0x3c, !PT ;  /* 0x0000000b04007212 */ /* 0x000fc800078e3cff */
[----:B------:R-:W-:Y:S02]  /*0670*/  ISETP.GE.AND P2, PT, R0, RZ, PT ;  /* 0x000000ff0000720c */ /* 0x000fe40003f46270 */
[----:B------:R-:W-:-:S05]  /*0680*/  LOP3.LUT R3, R3, 0x100, RZ, 0xc0, !PT ;  /* 0x0000010003037812 */ /* 0x000fca00078ec0ff */
[----:B------:R-:W-:Y:S01]  /*0690*/  @P0 VIADD R2, R2, 0x1 ;  /* 0x0000000102020836 */ /* 0x000fe20000000000 */
[----:B------:R-:W-:-:S05]  /*06a0*/  ISETP.GE.AND P0, PT, R26, 0x80, PT ;  /* 0x000000801a00780c */ /* 0x000fca0003f06270 */
[----:B------:R-:W-:Y:S01]  /*06b0*/  @!P2 IMAD.MOV R2, RZ, RZ, -R2 ;  /* 0x000000ffff02a224 */ /* 0x000fe200078e0a02 */
[----:B------:R-:W-:-:S05]  /*06c0*/  @!P1 LOP3.LUT R2, RZ, R11, RZ, 0x33, !PT ;  /* 0x0000000bff029212 */ /* 0x000fca00078e33ff */
[----:B------:R-:W-:-:S04]  /*06d0*/  IMAD.MOV R0, RZ, RZ, -R2 ;  /* 0x000000ffff007224 */ /* 0x000fc800078e0a02 */
[----:B------:R-:W-:Y:S01]  /*06e0*/  IMAD R0, R11, R0, R4 ;  /* 0x000000000b007224 */ /* 0x000fe200078e0204 */
[----:B------:R-:W-:Y:S02]  /*06f0*/  MOV R4, 0x400 ;  /* 0x0000040000047802 */ /* 0x000fe40000000f00 */
[----:B------:R-:W-:Y:S01]  /*0700*/  CS2R R10, SRZ ;  /* 0x00000000000a7805 */ /* 0x000fe2000001ff00 */
[----:B------:R-:W-:Y:S01]  /*0710*/  IMAD.IADD R0, R6, 0x1, R0 ;  /* 0x0000000106007824 */ /* 0x000fe200078e0200 */
[----:B------:R-:W-:Y:S02]  /*0720*/  LEA R152, R5, R4, 0x18 ;  /* 0x0000000405987211 */ /* 0x000fe400078ec0ff */
[----:B------:R-:W-:Y:S02]  /*0730*/  CS2R R4, SRZ ;  /* 0x0000000000047805 */ /* 0x000fe4000001ff00 */
[----:B------:R-:W-:Y:S01]  /*0740*/  CS2R R6, SRZ ;  /* 0x0000000000067805 */ /* 0x000fe2000001ff00 */
[----:B------:R-:W-:-:S02]  /*0750*/  IMAD R3, R0, 0x200, R3 ;  /* 0x0000020000037824 */ /* 0x000fc400078e0203 */
[----:B------:R-:W-:Y:S02]  /*0760*/  IMAD.SHL.U32 R0, R2, 0x40, RZ ;  /* 0x0000004002007824 */ /* 0x000fe400078e00ff */
[----:B------:R-:W-:Y:S02]  /*0770*/  IMAD.IADD R2, R153, 0x1, R3 ;  /* 0x0000000199027824 */ /* 0x000fe400078e0203 */
[C---:B------:R-:W-:Y:S01]  /*0780*/  VIADD R68, R0.reuse, 0x1 ;  /* 0x0000000100447836 */ /* 0x040fe20000000000 */
[C---:B------:R-:W-:Y:S01]  /*0790*/  IADD3 R132, R0.reuse, 0x3c, RZ ;  /* 0x0000003c00847810 */ /* 0x040fe20007ffe0ff */
[C---:B------:R-:W-:Y:S02]  /*07a0*/  VIADD R94, R0.reuse, 0x2 ;  /* 0x00000002005e7836 */ /* 0x040fe40000000000 */
[C---:B------:R-:W-:Y:S02]  /*07b0*/  VIADD R93, R0.reuse, 0x3 ;  /* 0x00000003005d7836 */ /* 0x040fe40000000000 */
[----:B------:R-:W-:-:S02]  /*07c0*/  VIADD R92, R0, 0x4 ;  /* 0x00000004005c7836 */ /* 0x000fc40000000000 */
[C---:B------:R-:W-:Y:S02]  /*07d0*/  VIADD R91, R0.reuse, 0x5 ;  /* 0x00000005005b7836 */ /* 0x040fe40000000000 */
[C---:B------:R-:W-:Y:S02]  /*07e0*/  VIADD R89, R0.reuse, 0x6 ;  /* 0x0000000600597836 */ /* 0x040fe40000000000 */
[C---:B------:R-:W-:Y:S02]  /*07f0*/  VIADD R87, R0.reuse, 0x7 ;  /* 0x0000000700577836 */ /* 0x040fe40000000000 */
        /* <DEDUP_REMOVED lines=54> */
[----:B------:R-:W-:Y:S02]  /*0b60*/  VIADD R134, R0, 0x3f ;  /* 0x0000003f00867836 */ /* 0x000fe40000000000 */
[----:B------:R-:W-:Y:S01]  /*0b70*/  VIADD R3, R2, 0x80 ;  /* 0x0000008002037836 */ /* 0x000fe20000000000 */
[----:B------:R-:W-:Y:S06]  /*0b80*/  @!P0 BRA `(.L_x_0) ;  /* 0x000001c400e88947 */ /* 0x000fec0003800000 */
[----:B------:R-:W-:Y:S01]  /*0b90*/  IABS R20, R24 ;  /* 0x0000001800147213 */ /* 0x000fe20000000000 */
[----:B------:R-:W0:Y:S01]  /*0ba0*/  LDC.64 R190, c[0x0][0x210] ;  /* 0x00008400ffbe7b82 */ /* 0x000e220000000a00 */
[----:B------:R-:W-:Y:S01]  /*0bb0*/  IABS R6, R25 ;  /* 0x0000001900067213 */ /* 0x000fe20000000000 */
[----:B------:R-:W-:Y:S01]  /*0bc0*/  IMAD.MOV.U32 R195, RZ, RZ, RZ ;  /* 0x000000ffffc37224 */ /* 0x000fe200078e00ff */
[----:B------:R-:W1:Y:S01]  /*0bd0*/  I2F.RP R7, R20 ;  /* 0x0000001400077306 */ /* 0x000e620000209400 */
[----:B------:R-:W-:Y:S02]  /*0be0*/  IABS R12, R2 ;  /* 0x00000002000c7213 */ /* 0x000fe40000000000 */
[----:B------:R-:W-:Y:S02]  /*0bf0*/  CS2R R142, SRZ ;  /* 0x00000000008e7805 */ /* 0x000fe4000001ff00 */
[----:B------:R-:W-:Y:S02]  /*0c00*/  IABS R15, R133 ;  /* 0x00000085000f7213 */ /* 0x000fe40000000000 */
[----:B------:R-:W-:-:S02]  /*0c10*/  CS2R R144, SRZ ;  /* 0x0000000000907805 */ /* 0x000fc4000001ff00 */
[----:B------:R-:W-:Y:S01]  /*0c20*/  IABS R17, R115 ;  /* 0x0000007300117213 */ /* 0x000fe20000000000 */
[----:B------:R-:W2:Y:S01]  /*0c30*/  LDC R137, c[0x0][0x240] ;  /* 0x00009000ff897b82 */ /* 0x000ea20000000800 */
[----:B------:R-:W-:Y:S01]  /*0c40*/  IABS R19, R131 ;  /* 0x0000008300137213 */ /* 0x000fe20000000000 */
[----:B------:R-:W3:Y:S01]  /*0c50*/  I2F.RP R10, R6 ;  /* 0x00000006000a7306 */ /* 0x000ee20000209400 */
[----:B------:R-:W-:Y:S02]  /*0c60*/  IABS R21, R130 ;  /* 0x0000008200157213 */ /* 0x000fe40000000000 */
[----:B------:R-:W-:Y:S02]  /*0c70*/  CS2R R146, SRZ ;  /* 0x0000000000927805 */ /* 0x000fe4000001ff00 */
[----:B------:R-:W-:Y:S02]  /*0c80*/  ISETP.GE.AND P4, PT, R2, RZ, PT ;  /* 0x000000ff0200720c */ /* 0x000fe40003f86270 */
[----:B------:R-:W-:-:S02]  /*0c90*/  CS2R R148, SRZ ;  /* 0x0000000000947805 */ /* 0x000fc4000001ff00 */
[----:B------:R-:W-:Y:S02]  /*0ca0*/  ISETP.GE.AND P3, PT, R134, RZ, PT ;  /* 0x000000ff8600720c */ /* 0x000fe40003f66270 */
[----:B------:R-:W-:Y:S02]  /*0cb0*/  CS2R R150, SRZ ;  /* 0x0000000000967805 */ /* 0x000fe4000001ff00 */
[----:B------:R-:W-:Y:S01]  /*0cc0*/  ISETP.GE.AND P2, PT, R115, RZ, PT ;  /* 0x000000ff7300720c */ /* 0x000fe20003f46270 */
[----:B-1----:R-:W1:Y:S01]  /*0cd0*/  MUFU.RCP R7, R7 ;  /* 0x0000000700077308 */ /* 0x002e620000001000 */
[----:B------:R-:W-:Y:S01]  /*0ce0*/  IABS R23, R125 ;  /* 0x0000007d00177213 */ /* 0x000fe20000000000 */
[----:B------:R-:W-:Y:S01]  /*0cf0*/  UMOV UR35, 0x40000040 ;  /* 0x4000004000237882 */ /* 0x000fe20000000000 */
[----:B------:R-:W-:Y:S02]  /*0d00*/  ISETP.GE.AND P5, PT, R133, RZ, PT ;  /* 0x000000ff8500720c */ /* 0x000fe40003fa6270 */
[----:B------:R-:W-:-:S02]  /*0d10*/  IABS R33, R123 ;  /* 0x0000007b00217213 */ /* 0x000fc40000000000 */
[----:B------:R-:W-:Y:S01]  /*0d20*/  IABS R35, R121 ;  /* 0x0000007900237213 */ /* 0x000fe20000000000 */
[----:B---3--:R-:W3:Y:S01]  /*0d30*/  MUFU.RCP R10, R10 ;  /* 0x0000000a000a7308 */ /* 0x008ee20000001000 */
[----:B------:R-:W-:Y:S02]  /*0d40*/  IABS R37, R119 ;  /* 0x0000007700257213 */ /* 0x000fe40000000000 */
[----:B------:R-:W-:Y:S02]  /*0d50*/  IABS R39, R117 ;  /* 0x0000007500277213 */ /* 0x000fe40000000000 */
[----:B------:R-:W-:Y:S02]  /*0d60*/  IABS R41, R113 ;  /* 0x0000007100297213 */ /* 0x000fe40000000000 */
[----:B------:R-:W-:Y:S01]  /*0d70*/  IABS R43, R111 ;  /* 0x0000006f002b7213 */ /* 0x000fe20000000000 */
[----:B-1----:R-:W-:Y:S01]  /*0d80*/  VIADD R4, R7, 0xffffffe ;  /* 0x0ffffffe07047836 */ /* 0x002fe20000000000 */
[----:B------:R-:W-:-:S02]  /*0d90*/  IABS R45, R109 ;  /* 0x0000006d002d7213 */ /* 0x000fc40000000000 */
[----:B------:R-:W-:Y:S01]  /*0da0*/  IABS R47, R107 ;  /* 0x0000006b002f7213 */ /* 0x000fe20000000000 */
[----:B------:R1:W4:Y:S01]  /*0db0*/  F2I.FTZ.U32.TRUNC.NTZ R5, R4 ;  /* 0x0000000400057305 */ /* 0x000322000021f000 */
[----:B------:R-:W-:Y:S02]  /*0dc0*/  IABS R49, R105 ;  /* 0x0000006900317213 */ /* 0x000fe40000000000 */
[----:B------:R-:W-:Y:S01]  /*0dd0*/  IABS R51, R103 ;  /* 0x0000006700337213 */ /* 0x000fe20000000000 */
[----:B---3--:R-:W-:Y:S01]  /*0de0*/  VIADD R8, R10, 0xffffffe ;  /* 0x0ffffffe0a087836 */ /* 0x008fe20000000000 */
[----:B------:R-:W-:Y:S02]  /*0df0*/  IABS R10, R3 ;  /* 0x00000003000a7213 */ /* 0x000fe40000000000 */
[----:B------:R-:W-:Y:S01]  /*0e00*/  IABS R53, R100 ;  /* 0x0000006400357213 */ /* 0x000fe20000000000 */
[----:B------:R3:W5:Y:S01]  /*0e10*/  F2I.FTZ.U32.TRUNC.NTZ R9, R8 ;  /* 0x0000000800097305 */ /* 0x000762000021f000 */
[----:B-1----:R-:W-:Y:S01]  /*0e20*/  IMAD.MOV.U32 R4, RZ, RZ, RZ ;  /* 0x000000ffff047224 */ /* 0x002fe200078e00ff */
[----:B------:R-:W-:-:S02]  /*0e30*/  IABS R55, R102 ;  /* 0x0000006600377213 */ /* 0x000fc40000000000 */
[----:B------:R-:W-:Y:S02]  /*0e40*/  IABS R61, R31 ;  /* 0x0000001f003d7213 */ /* 0x000fe40000000000 */
[----:B------:R-:W-:Y:S01]  /*0e50*/  IABS R65, R97 ;  /* 0x0000006100417213 */ /* 0x000fe20000000000 */
[----:B----4-:R-:W-:Y:S01]  /*0e60*/  IMAD.MOV R11, RZ, RZ, -R5 ;  /* 0x000000ffff0b7224 */ /* 0x010fe200078e0a05 */
[----:B------:R-:W-:Y:S01]  /*0e70*/  IABS R63, R59 ;  /* 0x0000003b003f7213 */ /* 0x000fe20000000000 */
[----:B---3--:R-:W-:Y:S01]  /*0e80*/  IMAD.MOV.U32 R8, RZ, RZ, RZ ;  /* 0x000000ffff087224 */ /* 0x008fe200078e00ff */
[----:B------:R-:W-:Y:S01]  /*0e90*/  IABS R67, R90 ;  /* 0x0000005a00437213 */ /* 0x000fe20000000000 */
[----:B------:R-:W-:Y:S02]  /*0ea0*/  IMAD R11, R11, R20, RZ ;  /* 0x000000140b0b7224 */ /* 0x000fe400078e02ff */
[----:B-----5:R-:W-:Y:S02]  /*0eb0*/  IMAD.MOV R13, RZ, RZ, -R9 ;  /* 0x000000ffff0d7224 */ /* 0x020fe400078e0a09 */
[----:B------:R-:W-:-:S04]  /*0ec0*/  IMAD.HI.U32 R5, R5, R11, R4 ;  /* 0x0000000b05057227 */ /* 0x000fc800078e0004 */
[----:B------:R-:W-:Y:S01]  /*0ed0*/  IMAD R7, R13, R6, RZ ;  /* 0x000000060d077224 */ /* 0x000fe200078e02ff */
[----:B------:R-:W-:-:S03]  /*0ee0*/  IABS R13, R134 ;  /* 0x00000086000d7213 */ /* 0x000fc60000000000 */
[----:B------:R-:W-:-:S04]  /*0ef0*/  IMAD.HI.U32 R4, R9, R7, R8 ;  /* 0x0000000709047227 */ /* 0x000fc800078e0008 */
[----:B------:R-:W-:Y:S02]  /*0f00*/  IMAD.MOV.U32 R9, RZ, RZ, R12 ;  /* 0x000000ffff097224 */ /* 0x000fe400078e000c */
[----:B------:R-:W-:-:S04]  /*0f10*/  IMAD.HI.U32 R8, R4, R13, RZ ;  /* 0x0000000d04087227 */ /* 0x000fc800078e00ff */
[----:B------:R-:W-:-:S04]  /*0f20*/  IMAD.HI.U32 R7, R5, R9, RZ ;  /* 0x0000000905077227 */ /* 0x000fc800078e00ff */
[----:B------:R-:W-:-:S04]  /*0f30*/  IMAD.HI.U32 R5, R5, R10, RZ ;  /* 0x0000000a05057227 */ /* 0x000fc800078e00ff */
[----:B------:R-:W-:Y:S02]  /*0f40*/  IMAD.MOV R7, RZ, RZ, -R7 ;  /* 0x000000ffff077224 */ /* 0x000fe400078e0a07 */
[----:B------:R-:W-:Y:S02]  /*0f50*/  IMAD.MOV R11, RZ, RZ, -R5 ;  /* 0x000000ffff0b7224 */ /* 0x000fe400078e0a05 */
[C---:B------:R-:W-:Y:S01]  /*0f60*/  IMAD R5, R20.reuse, R7, R9 ;  /* 0x0000000714057224 */ /* 0x040fe200078e0209 */
[----:B------:R-:W-:Y:S01]  /*0f70*/  IABS R9, R132 ;  /* 0x0000008400097213 */ /* 0x000fe20000000000 */
[C---:B------:R-:W-:Y:S02]  /*0f80*/  IMAD R7, R20.reuse, R11, R10 ;  /* 0x0000000b14077224 */ /* 0x040fe400078e020a */
[----:B------:R-:W-:Y:S01]  /*0f90*/  IMAD.MOV R8, RZ, RZ, -R8 ;  /* 0x000000ffff087224 */ /* 0x000fe200078e0a08 */
[----:B------:R-:W-:Y:S01]  /*0fa0*/  ISETP.GT.U32.AND P0, PT, R20, R5, PT ;  /* 0x000000051400720c */ /* 0x000fe20003f04070 */
[----:B------:R-:W-:Y:S01]  /*0fb0*/  IMAD.HI.U32 R10, R4, R19, RZ ;  /* 0x00000013040a7227 */ /* 0x000fe200078e00ff */
[----:B------:R-:W-:-:S03]  /*0fc0*/  ISETP.GT.U32.AND P1, PT, R20, R7, PT ;  /* 0x000000071400720c */ /* 0x000fc60003f24070 */
[----:B------:R-:W-:Y:S02]  /*0fd0*/  IMAD R11, R6, R8, R13 ;  /* 0x00000008060b7224 */ /* 0x000fe400078e020d */
[----:B------:R-:W-:-:S04]  /*0fe0*/  IMAD.HI.U32 R8, R4, R15, RZ ;  /* 0x0000000f04087227 */ /* 0x000fc800078e00ff */
[----:B------:R-:W-:Y:S02]  /*0ff0*/  IMAD.MOV R8, RZ, RZ, -R8 ;  /* 0x000000ffff087224 */ /* 0x000fe400078e0a08 */
[--C-:B------:R-:W-:Y:S02]  /*1000*/  @!P0 IMAD.IADD R5, R5, 0x1, -R20.reuse ;  /* 0x0000000105058824 */ /* 0x100fe400078e0a14 */
[----:B------:R-:W-:Y:S01]  /*1010*/  @!P1 IMAD.IADD R7, R7, 0x1, -R20 ;  /* 0x0000000107079824 */ /* 0x000fe200078e0a14 */
[C---:B------:R-:W-:Y:S01]  /*1020*/  ISETP.GT.U32.AND P1, PT, R6.reuse, R11, PT ;  /* 0x0000000b0600720c */ /* 0x040fe20003f24070 */
[----:B------:R-:W-:Y:S01]  /*1030*/  IMAD R12, R6, R8, R15 ;  /* 0x00000008060c7224 */ /* 0x000fe200078e020f */
[----:B------:R-:W-:Y:S01]  /*1040*/  ISETP.GT.U32.AND P6, PT, R20, R5, PT ;  /* 0x000000051400720c */ /* 0x000fe20003fc4070 */
[----:B------:R-:W-:Y:S01]  /*1050*/  IMAD.HI.U32 R8, R4, R17, RZ ;  /* 0x0000001104087227 */ /* 0x000fe200078e00ff */
[----:B------:R-:W-:-:S03]  /*1060*/  ISETP.GT.U32.AND P0, PT, R20, R7, PT ;  /* 0x000000071400720c */ /* 0x000fc60003f04070 */
[----:B------:R-:W-:Y:S02]  /*1070*/  IMAD.MOV.U32 R15, RZ, RZ, R9 ;  /* 0x000000ffff0f7224 */ /* 0x000fe400078e0009 */
[----:B------:R-:W-:Y:S02]  /*1080*/  IMAD.MOV R8, RZ, RZ, -R8 ;  /* 0x000000ffff087224 */ /* 0x000fe400078e0a08 */
[----:B------:R-:W-:-:S04]  /*1090*/  IMAD.HI.U32 R13, R4, R21, RZ ;  /* 0x00000015040d7227 */ /* 0x000fc800078e00ff */
[----:B------:R-:W-:Y:S01]  /*10a0*/  @!P6 IMAD.IADD R5, R5, 0x1, -R20 ;  /* 0x000000010505e824 */ /* 0x000fe200078e0a14 */
[----:B------:R-:W-:Y:S01]  /*10b0*/  ISETP.GE.AND P6, PT, R3, RZ, PT ;  /* 0x000000ff0300720c */ /* 0x000fe20003fc6270 */
[----:B------:R-:W-:Y:S02]  /*10c0*/  @!P1 IMAD.IADD R11, R11, 0x1, -R6 ;  /* 0x000000010b0b9824 */ /* 0x000fe400078e0a06 */
[----:B------:R-:W-:Y:S01]  /*10d0*/  @!P0 IMAD.IADD R7, R7, 0x1, -R20 ;  /* 0x0000000107078824 */ /* 0x000fe200078e0a14 */
[----:B------:R-:W-:Y:S01]  /*10e0*/  ISETP.NE.AND P0, PT, R24, RZ, PT ;  /* 0x000000ff1800720c */ /* 0x000fe20003f05270 */
[----:B------:R-:W-:Y:S01]  /*10f0*/  IMAD.MOV R10, RZ, RZ, -R10 ;  /* 0x000000ffff0a7224 */ /* 0x000fe200078e0a0a */
[----:B------:R-:W-:Y:S01]  /*1100*/  ISETP.GT.U32.AND P1, PT, R6, R11, PT ;  /* 0x0000000b0600720c */ /* 0x000fe20003f24070 */
[----:B------:R-:W-:Y:S01]  /*1110*/  IMAD.HI.U32 R9, R4, R15, RZ ;  /* 0x0000000f04097227 */ /* 0x000fe200078e00ff */
[----:B------:R-:W-:-:S03]  /*1120*/  LOP3.LUT R24, RZ, R24, RZ, 0x33, !PT ;  /* 0x00000018ff187212 */ /* 0x000fc600078e33ff */
[C---:B------:R-:W-:Y:S02]  /*1130*/  IMAD R14, R6.reuse, R8, R17 ;  /* 0x00000008060e7224 */ /* 0x040fe400078e0211 */
[----:B------:R-:W-:Y:S01]  /*1140*/  @!P6 IMAD.MOV R7, RZ, RZ, -R7 ;  /* 0x000000ffff07e224 */ /* 0x000fe200078e0a07 */
[C---:B------:R-:W-:Y:S01]  /*1150*/  ISETP.GT.U32.AND P6, PT, R6.reuse, R12, PT ;  /* 0x0000000c0600720c */ /* 0x040fe20003fc4070 */
[----:B------:R-:W-:Y:S02]  /*1160*/  IMAD.MOV R13, RZ, RZ, -R13 ;  /* 0x000000ffff0d7224 */ /* 0x000fe400078e0a0d */
[C---:B------:R-:W-:Y:S01]  /*1170*/  IMAD R17, R6.reuse, R10, R19 ;  /* 0x0000000a06117224 */ /* 0x040fe200078e0213 */
[----:B------:R-:W-:Y:S01]  /*1180*/  IABS R19, R129 ;  /* 0x0000008100137213 */ /* 0x000fe20000000000 */
[----:B------:R-:W-:Y:S02]  /*1190*/  IMAD.MOV R9, RZ, RZ, -R9 ;  /* 0x000000ffff097224 */ /* 0x000fe400078e0a09 */
[C---:B------:R-:W-:Y:S01]  /*11a0*/  IMAD R18, R6.reuse, R13, R21 ;  /* 0x0000000d06127224 */ /* 0x040fe200078e0215 */
[----:B------:R-:W-:Y:S01]  /*11b0*/  IABS R21, R127 ;  /* 0x0000007f00157213 */ /* 0x000fe20000000000 */
[----:B------:R-:W-:Y:S01]  /*11c0*/  @!P4 IMAD.MOV R5, RZ, RZ, -R5 ;  /* 0x000000ffff05c224 */ /* 0x000fe200078e0a05 */
[C---:B------:R-:W-:Y:S01]  /*11d0*/  ISETP.GT.U32.AND P4, PT, R6.reuse, R14, PT ;  /* 0x0000000e0600720c */ /* 0x040fe20003f84070 */
[--C-:B------:R-:W-:Y:S01]  /*11e0*/  @!P1 IMAD.IADD R11, R11, 0x1, -R6.reuse ;  /* 0x000000010b0b9824 */ /* 0x100fe200078e0a06 */
[C---:B------:R-:W-:Y:S01]  /*11f0*/  ISETP.GT.U32.AND P1, PT, R6.reuse, R17, PT ;  /* 0x000000110600720c */ /* 0x040fe20003f24070 */
[----:B------:R-:W-:Y:S01]  /*1200*/  IMAD R16, R6, R9, R15 ;  /* 0x0000000906107224 */ /* 0x000fe200078e020f */
[----:B------:R-:W-:Y:S01]  /*1210*/  SEL R8, R24, R5, !P0 ;  /* 0x0000000518087207 */ /* 0x000fe20004000000 */
[----:B------:R-:W-:Y:S01]  /*1220*/  @!P6 IMAD.IADD R12, R12, 0x1, -R6 ;  /* 0x000000010c0ce824 */ /* 0x000fe200078e0a06 */
[----:B------:R-:W-:Y:S01]  /*1230*/  ISETP.GT.U32.AND P6, PT, R6, R18, PT ;  /* 0x000000120600720c */ /* 0x000fe20003fc4070 */
[----:B------:R-:W-:Y:S01]  /*1240*/  IMAD.HI.U32 R5, R4, R19, RZ ;  /* 0x0000001304057227 */ /* 0x000fe200078e00ff */
[----:B------:R-:W-:-:S02]  /*1250*/  SEL R9, R24, R7, !P0 ;  /* 0x0000000718097207 */ /* 0x000fc40004000000 */
[----:B------:R-:W-:Y:S01]  /*1260*/  ISETP.GT.U32.AND P0, PT, R6, R16, PT ;  /* 0x000000100600720c */ /* 0x000fe20003f04070 */
[----:B------:R-:W-:Y:S01]  /*1270*/  IMAD.HI.U32 R10, R4, R21, RZ ;  /* 0x00000015040a7227 */ /* 0x000fe200078e00ff */
[----:B------:R-:W-:Y:S02]  /*1280*/  IABS R13, R128 ;  /* 0x00000080000d7213 */ /* 0x000fe40000000000 */
[----:B------:R-:W-:Y:S01]  /*1290*/  IABS R15, R99 ;  /* 0x00000063000f7213 */ /* 0x000fe20000000000 */
[--C-:B------:R-:W-:Y:S01]  /*12a0*/  @!P4 IMAD.IADD R14, R14, 0x1, -R6.reuse ;  /* 0x000000010e0ec824 */ /* 0x100fe200078e0a06 */
[----:B------:R-:W-:Y:S01]  /*12b0*/  ISETP.GT.U32.AND P4, PT, R6, R12, PT ;  /* 0x0000000c0600720c */ /* 0x000fe20003f84070 */
[--C-:B------:R-:W-:Y:S02]  /*12c0*/  @!P1 IMAD.IADD R17, R17, 0x1, -R6.reuse ;  /* 0x0000000111119824 */ /* 0x100fe400078e0a06 */
[--C-:B------:R-:W-:Y:S01]  /*12d0*/  @!P6 IMAD.IADD R18, R18, 0x1, -R6.reuse ;  /* 0x000000011212e824 */ /* 0x100fe200078e0a06 */
[C---:B------:R-:W-:Y:S01]  /*12e0*/  ISETP.GT.U32.AND P1, PT, R6.reuse, R14, PT ;  /* 0x0000000e0600720c */ /* 0x040fe20003f24070 */
[----:B------:R-:W-:Y:S01]  /*12f0*/  IMAD.MOV R5, RZ, RZ, -R5 ;  /* 0x000000ffff057224 */ /* 0x000fe200078e0a05 */
[----:B------:R-:W-:Y:S01]  /*1300*/  ISETP.GT.U32.AND P6, PT, R6, R17, PT ;  /* 0x000000110600720c */ /* 0x000fe20003fc4070 */
[----:B------:R-:W-:-:S02]  /*1310*/  @!P0 IMAD.IADD R16, R16, 0x1, -R6 ;  /* 0x0000000110108824 */ /* 0x000fc400078e0a06 */
[----:B------:R-:W-:Y:S02]  /*1320*/  IMAD.MOV R10, RZ, RZ, -R10 ;  /* 0x000000ffff0a7224 */ /* 0x000fe400078e0a0a */
[C---:B------:R-:W-:Y:S01]  /*1330*/  IMAD R19, R6.reuse, R5, R19 ;  /* 0x0000000506137224 */ /* 0x040fe200078e0213 */
[----:B------:R-:W-:Y:S01]  /*1340*/  ISETP.GT.U32.AND P0, PT, R6, R16, PT ;  /* 0x000000100600720c */ /* 0x000fe20003f04070 */
[----:B------:R-:W-:-:S04]  /*1350*/  IMAD.HI.U32 R7, R4, R13, RZ ;  /* 0x0000000d04077227 */ /* 0x000fc800078e00ff */
[----:B------:R-:W-:Y:S02]  /*1360*/  IMAD R21, R6, R10, R21 ;  /* 0x0000000a06157224 */ /* 0x000fe400078e0215 */
[--C-:B------:R-:W-:Y:S01]  /*1370*/  @!P4 IMAD.IADD R12, R12, 0x1, -R6.reuse ;  /* 0x000000010c0cc824 */ /* 0x100fe200078e0a06 */
[C---:B------:R-:W-:Y:S01]  /*1380*/  ISETP.GT.U32.AND P4, PT, R6.reuse, R19, PT ;  /* 0x000000130600720c */ /* 0x040fe20003f84070 */
[----:B------:R-:W-:Y:S02]  /*1390*/  IMAD.MOV R7, RZ, RZ, -R7 ;  /* 0x000000ffff077224 */ /* 0x000fe400078e0a07 */
[--C-:B------:R-:W-:Y:S01]  /*13a0*/  @!P6 IMAD.IADD R17, R17, 0x1, -R6.reuse ;  /* 0x000000011111e824 */ /* 0x100fe200078e0a06 */
[C---:B------:R-:W-:Y:S01]  /*13b0*/  ISETP.GT.U32.AND P6, PT, R6.reuse, R21, PT ;  /* 0x000000150600720c */ /* 0x040fe20003fc4070 */
[----:B------:R-:W-:Y:S01]  /*13c0*/  IMAD R20, R6, R7, R13 ;  /* 0x0000000706147224 */ /* 0x000fe200078e020d */
[----:B------:R-:W-:Y:S01]  /*13d0*/  IABS R13, R124 ;  /* 0x0000007c000d7213 */ /* 0x000fe20000000000 */
[----:B------:R-:W-:Y:S01]  /*13e0*/  IMAD.MOV.U32 R7, RZ, RZ, R11 ;  /* 0x000000ffff077224 */ /* 0x000fe200078e000b */
[----:B------:R-:W-:Y:S01]  /*13f0*/  IABS R11, R126 ;  /* 0x0000007e000b7213 */ /* 0x000fe20000000000 */
[--C-:B------:R-:W-:Y:S01]  /*1400*/  @!P0 IMAD.IADD R16, R16, 0x1, -R6.reuse ;  /* 0x0000000110108824 */ /* 0x100fe200078e0a06 */
[----:B------:R-:W-:Y:S01]  /*1410*/  ISETP.GE.AND P0, PT, R132, RZ, PT ;  /* 0x000000ff8400720c */ /* 0x000fe20003f06270 */
[----:B------:R-:W-:Y:S01]  /*1420*/  @!P1 IMAD.IADD R14, R14, 0x1, -R6 ;  /* 0x000000010e0e9824 */ /* 0x000fe200078e0a06 */
[----:B------:R-:W-:Y:S01]  /*1430*/  ISETP.GT.U32.AND P1, PT, R6, R20, PT ;  /* 0x000000140600720c */ /* 0x000fe20003f24070 */
[----:B------:R-:W-:-:S04]  /*1440*/  IMAD.HI.U32 R5, R4, R11, RZ ;  /* 0x0000000b04057227 */ /* 0x000fc800078e00ff */
[--C-:B------:R-:W-:Y:S01]  /*1450*/  @!P4 IMAD.IADD R19, R19, 0x1, -R6.reuse ;  /* 0x000000011313c824 */ /* 0x100fe200078e0a06 */
[----:B------:R-:W-:Y:S01]  /*1460*/  ISETP.GE.AND P4, PT, R130, RZ, PT ;  /* 0x000000ff8200720c */ /* 0x000fe20003f86270 */
[----:B------:R-:W-:Y:S01]  /*1470*/  @!P3 IMAD.MOV R7, RZ, RZ, -R7 ;  /* 0x000000ffff07b224 */ /* 0x000fe200078e0a07 */
[C---:B------:R-:W-:Y:S01]  /*1480*/  ISETP.GT.U32.AND P3, PT, R6.reuse, R18, PT ;  /* 0x000000120600720c */ /* 0x040fe20003f64070 */
[----:B------:R-:W-:Y:S02]  /*1490*/  IMAD.MOV R5, RZ, RZ, -R5 ;  /* 0x000000ffff057224 */ /* 0x000fe400078e0a05 */
[----:B------:R-:W-:Y:S01]  /*14a0*/  @!P6 IMAD.IADD R21, R21, 0x1, -R6 ;  /* 0x000000011515e824 */ /* 0x000fe200078e0a06 */
[C---:B------:R-:W-:Y:S01]  /*14b0*/  ISETP.GT.U32.AND P6, PT, R6.reuse, R19, PT ;  /* 0x000000130600720c */ /* 0x040fe20003fc4070 */
[----:B------:R-:W-:Y:S02]  /*14c0*/  IMAD R22, R6, R5, R11 ;  /* 0x0000000506167224 */ /* 0x000fe400078e020b */
[----:B------:R-:W-:-:S04]  /*14d0*/  IMAD.HI.U32 R10, R4, R23, RZ ;  /* 0x00000017040a7227 */ /* 0x000fc800078e00ff */
[----:B------:R-:W-:Y:S01]  /*14e0*/  @!P0 IMAD.MOV R16, RZ, RZ, -R16 ;  /* 0x000000ffff108224 */ /* 0x000fe200078e0a10 */
[----:B------:R-:W-:Y:S01]  /*14f0*/  ISETP.GT.U32.AND P0, PT, R6, R22, PT ;  /* 0x000000160600720c */ /* 0x000fe20003f04070 */
[----:B------:R-:W-:Y:S02]  /*1500*/  IMAD.MOV R10, RZ, RZ, -R10 ;  /* 0x000000ffff0a7224 */ /* 0x000fe400078e0a0a */
[----:B------:R-:W-:Y:S01]  /*1510*/  @!P1 IMAD.IADD R20, R20, 0x1, -R6 ;  /* 0x0000000114149824 */ /* 0x000fe200078e0a06 */
[----:B------:R-:W-:Y:S01]  /*1520*/  ISETP.GE.AND P1, PT, R129, RZ, PT ;  /* 0x000000ff8100720c */ /* 0x000fe20003f26270 */
[----:B------:R-:W-:Y:S01]  /*1530*/  @!P2 IMAD.MOV R14, RZ, RZ, -R14 ;  /* 0x000000ffff0ea224 */ /* 0x000fe200078e0a0e */
[----:B------:R-:W-:Y:S01]  /*1540*/  ISETP.GT.U32.AND P2, PT, R6, R21, PT ;  /* 0x000000150600720c */ /* 0x000fe20003f44070 */
[----:B------:R-:W-:Y:S01]  /*1550*/  @!P3 IMAD.IADD R18, R18, 0x1, -R6 ;  /* 0x000000011212b824 */ /* 0x000fe200078e0a06 */
[----:B------:R-:W-:Y:S01]  /*1560*/  ISETP.GE.AND P3, PT, R131, RZ, PT ;  /* 0x000000ff8300720c */ /* 0x000fe20003f66270 */
[----:B------:R-:W-:-:S02]  /*1570*/  IMAD R23, R6, R10, R23 ;  /* 0x0000000a06177224 */ /* 0x000fc400078e0217 */
[----:B------:R-:W-:Y:S01]  /*1580*/  IMAD.MOV.U32 R11, RZ, RZ, R13 ;  /* 0x000000ffff0b7224 */ /* 0x000fe200078e000d */
[----:B------:R-:W-:Y:S01]  /*1590*/  IABS R13, R122 ;  /* 0x0000007a000d7213 */ /* 0x000fe20000000000 */
[----:B------:R-:W-:Y:S01]  /*15a0*/  @!P5 IMAD.MOV R12, RZ, RZ, -R12 ;  /* 0x000000ffff0cd224 */ /* 0x000fe200078e0a0c */
[----:B------:R-:W-:Y:S01]  /*15b0*/  ISETP.GT.U32.AND P5, PT, R6, R20, PT ;  /* 0x000000140600720c */ /* 0x000fe20003fa4070 */
[----:B------:R-:W-:Y:S01]  /*15c0*/  @!P6 IMAD.IADD R19, R19, 0x1, -R6 ;  /* 0x000000011313e824 */ /* 0x000fe200078e0a06 */
[----:B------:R-:W-:Y:S01]  /*15d0*/  ISETP.GE.AND P6, PT, R127, RZ, PT ;  /* 0x000000ff7f00720c */ /* 0x000fe20003fc6270 */
[----:B------:R-:W-:-:S04]  /*15e0*/  IMAD.HI.U32 R5, R4, R11, RZ ;  /* 0x0000000b04057227 */ /* 0x000fc800078e00ff */
[----:B------:R-:W-:Y:S01]  /*15f0*/  @!P4 IMAD.MOV R18, RZ, RZ, -R18 ;  /* 0x000000ffff12c224 */ /* 0x000fe200078e0a12 */
[----:B------:R-:W-:Y:S01]  /*1600*/  ISETP.GT.U32.AND P4, PT, R6, R23, PT ;  /* 0x000000170600720c */ /* 0x000fe20003f84070 */
[----:B------:R-:W-:Y:S02]  /*1610*/  IMAD.MOV R5, RZ, RZ, -R5 ;  /* 0x000000ffff057224 */ /* 0x000fe400078e0a05 */
[--C-:B------:R-:W-:Y:S01]  /*1620*/  @!P0 IMAD.IADD R22, R22, 0x1, -R6.reuse ;  /* 0x0000000116168824 */ /* 0x100fe200078e0a06 */
[----:B------:R-:W-:Y:S01]  /*1630*/  ISETP.GE.AND P0, PT, R124, RZ, PT ;  /* 0x000000ff7c00720c */ /* 0x000fe20003f06270 */
[--C-:B------:R-:W-:Y:S01]  /*1640*/  @!P2 IMAD.IADD R21, R21, 0x1, -R6.reuse ;  /* 0x000000011515a824 */ /* 0x100fe200078e0a06 */
[----:B------:R-:W-:Y:S01]  /*1650*/  ISETP.GE.AND P2, PT, R125, RZ, PT ;  /* 0x000000ff7d00720c */ /* 0x000fe20003f46270 */
[C---:B------:R-:W-:Y:S01]  /*1660*/  IMAD R24, R6.reuse, R5, R11 ;  /* 0x0000000506187224 */ /* 0x040fe200078e020b */
[----:B------:R-:W-:Y:S01]  /*1670*/  IABS R11, R114 ;  /* 0x00000072000b7213 */ /* 0x000fe20000000000 */
[----:B------:R-:W-:Y:S01]  /*1680*/  @!P1 IMAD.MOV R19, RZ, RZ, -R19 ;  /* 0x000000ffff139224 */ /* 0x000fe200078e0a13 */
[----:B------:R-:W-:Y:S01]  /*1690*/  ISETP.GT.U32.AND P1, PT, R6, R22, PT ;  /* 0x000000160600720c */ /* 0x000fe20003f24070 */
[--C-:B------:R-:W-:Y:S01]  /*16a0*/  @!P5 IMAD.IADD R20, R20, 0x1, -R6.reuse ;  /* 0x000000011414d824 */ /* 0x100fe200078e0a06 */
[----:B------:R-:W-:Y:S01]  /*16b0*/  ISETP.GE.AND P5, PT, R126, RZ, PT ;  /* 0x000000ff7e00720c */ /* 0x000fe20003fa6270 */
[----:B------:R-:W-:Y:S01]  /*16c0*/  @!P6 IMAD.MOV R21, RZ, RZ, -R21 ;  /* 0x000000ffff15e224 */ /* 0x000fe200078e0a15 */
[----:B------:R-:W-:Y:S01]  /*16d0*/  ISETP.GT.U32.AND P6, PT, R6, R24, PT ;  /* 0x000000180600720c */ /* 0x000fe20003fc4070 */
[----:B------:R-:W-:-:S02]  /*16e0*/  @!P4 IMAD.IADD R23, R23, 0x1, -R6 ;  /* 0x000000011717c824 */ /* 0x000fc400078e0a06 */
[----:B------:R-:W-:-:S03]  /*16f0*/  IMAD.HI.U32 R5, R4, R11, RZ ;  /* 0x0000000b04057227 */ /* 0x000fc600078e00ff */
[----:B------:R-:W-:Y:S01]  /*1700*/  ISETP.GT.U32.AND P4, PT, R6, R23, PT ;  /* 0x000000170600720c */ /* 0x000fe20003f84070 */
[----:B------:R-:W-:Y:S02]  /*1710*/  IMAD.MOV R32, RZ, RZ, -R5 ;  /* 0x000000ffff207224 */ /* 0x000fe400078e0a05 */
[----:B------:R-:W-:-:S04]  /*1720*/  IMAD.HI.U32 R5, R4, R13, RZ ;  /* 0x0000000d04057227 */ /* 0x000fc800078e00ff */
[----:B------:R-:W-:Y:S01]  /*1730*/  @!P1 IMAD.IADD R22, R22, 0x1, -R6 ;  /* 0x0000000116169824 */ /* 0x000fe200078e0a06 */
[----:B------:R-:W-:Y:S01]  /*1740*/  ISETP.GE.AND P1, PT, R123, RZ, PT ;  /* 0x000000ff7b00720c */ /* 0x000fe20003f26270 */
[----:B------:R-:W-:Y:S01]  /*1750*/  IMAD R32, R6, R32, R11 ;  /* 0x0000002006207224 */ /* 0x000fe200078e020b */
[----:B------:R-:W-:Y:S01]  /*1760*/  IABS R11, R120 ;  /* 0x00000078000b7213 */ /* 0x000fe20000000000 */
[----:B------:R-:W-:Y:S02]  /*1770*/  IMAD.MOV R5, RZ, RZ, -R5 ;  /* 0x000000ffff057224 */ /* 0x000fe400078e0a05 */
[----:B------:R-:W-:-:S04]  /*1780*/  IMAD.HI.U32 R10, R4, R33, RZ ;  /* 0x00000021040a7227 */ /* 0x000fc800078e00ff */
[----:B------:R-:W-:Y:S02]  /*1790*/  @!P6 IMAD.IADD R24, R24, 0x1, -R6 ;  /* 0x000000011818e824 */ /* 0x000fe400078e0a06 */
[----:B------:R-:W-:Y:S01]  /*17a0*/  @!P5 IMAD.MOV R22, RZ, RZ, -R22 ;  /* 0x000000ffff16d224 */ /* 0x000fe200078e0a16 */
[C---:B------:R-:W-:Y:S01]  /*17b0*/  ISETP.GT.U32.AND P5, PT, R6.reuse, R32, PT ;  /* 0x000000200600720c */ /* 0x040fe20003fa4070 */
[C---:B------:R-:W-:Y:S01]  /*17c0*/  IMAD R34, R6.reuse, R5, R13 ;  /* 0x0000000506227224 */ /* 0x040fe200078e020d */
[----:B------:R-:W-:Y:S01]  /*17d0*/  ISETP.GT.U32.AND P6, PT, R6, R24, PT ;  /* 0x000000180600720c */ /* 0x000fe20003fc4070 */
[----:B------:R-:W-:Y:S01]  /*17e0*/  IMAD.MOV R10, RZ, RZ, -R10 ;  /* 0x000000ffff0a7224 */ /* 0x000fe200078e0a0a */
[----:B------:R-:W-:Y:S01]  /*17f0*/  IABS R13, R118 ;  /* 0x00000076000d7213 */ /* 0x000fe20000000000 */
[----:B------:R-:W-:-:S04]  /*1800*/  IMAD.HI.U32 R5, R4, R35, RZ ;  /* 0x0000002304057227 */ /* 0x000fc800078e00ff */
[--C-:B------:R-:W-:Y:S01]  /*1810*/  @!P4 IMAD.IADD R23, R23, 0x1, -R6.reuse ;  /* 0x000000011717c824 */ /* 0x100fe200078e0a06 */
[----:B------:R-:W-:Y:S01]  /*1820*/  ISETP.GE.AND P4, PT, R122, RZ, PT ;  /* 0x000000ff7a00720c */ /* 0x000fe20003f86270 */
[C---:B------:R-:W-:Y:S02]  /*1830*/  IMAD R33, R6.reuse, R10, R33 ;  /* 0x0000000a06217224 */ /* 0x040fe400078e0221 */
[----:B------:R-:W-:Y:S02]  /*1840*/  IMAD.MOV R5, RZ, RZ, -R5 ;  /* 0x000000ffff057224 */ /* 0x000fe400078e0a05 */
[----:B------:R-:W-:Y:S01]  /*1850*/  @!P2 IMAD.MOV R23, RZ, RZ, -R23 ;  /* 0x000000ffff17a224 */ /* 0x000fe200078e0a17 */
[C---:B------:R-:W-:Y:S01]  /*1860*/  ISETP.GT.U32.AND P2, PT, R6.reuse, R33, PT ;  /* 0x000000210600720c */ /* 0x040fe20003f44070 */
[----:B------:R-:W-:Y:S02]  /*1870*/  IMAD R35, R6, R5, R35 ;  /* 0x0000000506237224 */ /* 0x000fe400078e0223 */
[----:B------:R-:W-:-:S02]  /*1880*/  @!P5 IMAD.IADD R32, R32, 0x1, -R6 ;  /* 0x000000012020d824 */ /* 0x000fc400078e0a06 */
[----:B------:R-:W-:Y:S01]  /*1890*/  @!P6 IMAD.IADD R24, R24, 0x1, -R6 ;  /* 0x000000011818e824 */ /* 0x000fe200078e0a06 */
[----:B------:R-:W-:Y:S01]  /*18a0*/  ISETP.GT.U32.AND P5, PT, R6, R35, PT ;  /* 0x000000230600720c */ /* 0x000fe20003fa4070 */
[----:B------:R-:W-:Y:S01]  /*18b0*/  IMAD.HI.U32 R5, R4, R11, RZ ;  /* 0x0000000b04057227 */ /* 0x000fe200078e00ff */
[----:B------:R-:W-:-:S03]  /*18c0*/  ISETP.GT.U32.AND P6, PT, R6, R34, PT ;  /* 0x000000220600720c */ /* 0x000fc60003fc4070 */
[----:B------:R-:W-:Y:S02]  /*18d0*/  @!P0 IMAD.MOV R24, RZ, RZ, -R24 ;  /* 0x000000ffff188224 */ /* 0x000fe400078e0a18 */
[----:B------:R-:W-:Y:S01]  /*18e0*/  @!P2 IMAD.IADD R33, R33, 0x1, -R6 ;  /* 0x000000012121a824 */ /* 0x000fe200078e0a06 */
[----:B------:R-:W-:Y:S01]  /*18f0*/  ISETP.GT.U32.AND P2, PT, R6, R32, PT ;  /* 0x000000200600720c */ /* 0x000fe20003f44070 */
[----:B------:R-:W-:Y:S02]  /*1900*/  IMAD.MOV R5, RZ, RZ, -R5 ;  /* 0x000000ffff057224 */ /* 0x000fe400078e0a05 */
[----:B------:R-:W-:Y:S01]  /*1910*/  IMAD.HI.U32 R10, R4, R37, RZ ;  /* 0x00000025040a7227 */ /* 0x000fe200078e00ff */
[----:B------:R-:W-:-:S03]  /*1920*/  ISETP.GT.U32.AND P0, PT, R6, R33, PT ;  /* 0x000000210600720c */ /* 0x000fc60003f04070 */
[--C-:B------:R-:W-:Y:S02]  /*1930*/  @!P5 IMAD.IADD R35, R35, 0x1, -R6.reuse ;  /* 0x000000012323d824 */ /* 0x100fe400078e0a06 */
[----:B------:R-:W-:Y:S02]  /*1940*/  @!P6 IMAD.IADD R34, R34, 0x1, -R6 ;  /* 0x000000012222e824 */ /* 0x000fe400078e0a06 */
[C---:B------:R-:W-:Y:S01]  /*1950*/  IMAD R36, R6.reuse, R5, R11 ;  /* 0x0000000506247224 */ /* 0x040fe200078e020b */
[C---:B------:R-:W-:Y:S01]  /*1960*/  ISETP.GT.U32.AND P5, PT, R6.reuse, R35, PT ;  /* 0x000000230600720c */ /* 0x040fe20003fa4070 */
[----:B------:R-:W-:Y:S01]  /*1970*/  IMAD.MOV R10, RZ, RZ, -R10 ;  /* 0x000000ffff0a7224 */ /* 0x000fe200078e0a0a */
[----:B------:R-:W-:Y:S01]  /*1980*/  ISETP.GT.U32.AND P6, PT, R6, R34, PT ;  /* 0x000000220600720c */ /* 0x000fe20003fc4070 */
[----:B------:R-:W-:Y:S01]  /*1990*/  IMAD.HI.U32 R5, R4, R13, RZ ;  /* 0x0000000d04057227 */ /* 0x000fe200078e00ff */
[----:B------:R-:W-:Y:S02]  /*19a0*/  IABS R11, R116 ;  /* 0x00000074000b7213 */ /* 0x000fe40000000000 */
[----:B------:R-:W-:Y:S01]  /*19b0*/  @!P0 IADD3 R33, R33, -R6, RZ ;  /* 0x8000000621218210 */ /* 0x000fe20007ffe0ff */
[----:B------:R-:W-:-:S02]  /*19c0*/  IMAD R37, R6, R10, R37 ;  /* 0x0000000a06257224 */ /* 0x000fc400078e0225 */
[----:B------:R-:W-:Y:S02]  /*19d0*/  IMAD.MOV R5, RZ, RZ, -R5 ;  /* 0x000000ffff057224 */ /* 0x000fe400078e0a05 */
[----:B------:R-:W-:Y:S01]  /*19e0*/  IMAD.HI.U32 R10, R4, R41, RZ ;  /* 0x00000029040a7227 */ /* 0x000fe200078e00ff */
[----:B------:R-:W-:-:S03]  /*19f0*/  ISETP.GT.U32.AND P0, PT, R6, R37, PT ;  /* 0x000000250600720c */ /* 0x000fc60003f04070 */
[----:B------:R-:W-:Y:S01]  /*1a00*/  IMAD R38, R6, R5, R13 ;  /* 0x0000000506267224 */ /* 0x000fe200078e020d */
[----:B------:R-:W-:Y:S01]  /*1a10*/  IABS R13, R110 ;  /* 0x0000006e000d7213 */ /* 0x000fe20000000000 */
[--C-:B------:R-:W-:Y:S02]  /*1a20*/  @!P5 IMAD.IADD R35, R35, 0x1, -R6.reuse ;  /* 0x000000012323d824 */ /* 0x100fe400078e0a06 */
[----:B------:R-:W-:Y:S01]  /*1a30*/  @!P6 IMAD.IADD R34, R34, 0x1, -R6 ;  /* 0x000000012222e824 */ /* 0x000fe200078e0a06 */
[----:B------:R-:W-:Y:S01]  /*1a40*/  ISETP.GT.U32.AND P5, PT, R6, R38, PT ;  /* 0x000000260600720c */ /* 0x000fe20003fa4070 */
[----:B------:R-:W-:Y:S01]  /*1a50*/  IMAD.HI.U32 R5, R4, R39, RZ ;  /* 0x0000002704057227 */ /* 0x000fe200078e00ff */
[----:B------:R-:W-:-:S03]  /*1a60*/  ISETP.GE.AND P6, PT, R121, RZ, PT ;  /* 0x000000ff7900720c */ /* 0x000fc60003fc6270 */
[----:B------:R-:W-:Y:S02]  /*1a70*/  IMAD.MOV R5, RZ, RZ, -R5 ;  /* 0x000000ffff057224 */ /* 0x000fe400078e0a05 */
[----:B------:R-:W-:Y:S01]  /*1a80*/  @!P0 IMAD.IADD R37, R37, 0x1, -R6 ;  /* 0x0000000125258824 */ /* 0x000fe200078e0a06 */
[----:B------:R-:W-:Y:S01]  /*1a90*/  ISETP.GE.AND P0, PT, R119, RZ, PT ;  /* 0x000000ff7700720c */ /* 0x000fe20003f06270 */
[----:B------:R-:W-:Y:S02]  /*1aa0*/  IMAD R39, R6, R5, R39 ;  /* 0x0000000506277224 */ /* 0x000fe400078e0227 */
[----:B------:R-:W-:-:S04]  /*1ab0*/  IMAD.HI.U32 R5, R4, R11, RZ ;  /* 0x0000000b04057227 */ /* 0x000fc800078e00ff */
[----:B------:R-:W-:Y:S01]  /*1ac0*/  @!P5 IMAD.IADD R38, R38, 0x1, -R6 ;  /* 0x000000012626d824 */ /* 0x000fe200078e0a06 */
[C---:B------:R-:W-:Y:S01]  /*1ad0*/  ISETP.GT.U32.AND P5, PT, R6.reuse, R37, PT ;  /* 0x000000250600720c */ /* 0x040fe20003fa4070 */
[----:B------:R-:W-:Y:S01]  /*1ae0*/  @!P6 IMAD.MOV R35, RZ, RZ, -R35 ;  /* 0x000000ffff23e224 */ /* 0x000fe200078e0a23 */
[C---:B------:R-:W-:Y:S01]  /*1af0*/  ISETP.GT.U32.AND P6, PT, R6.reuse, R39, PT ;  /* 0x000000270600720c */ /* 0x040fe20003fc4070 */
[----:B------:R-:W-:Y:S02]  /*1b00*/  IMAD.MOV R5, RZ, RZ, -R5 ;  /* 0x000000ffff057224 */ /* 0x000fe400078e0a05 */
[----:B------:R-:W-:Y:S02]  /*1b10*/  IMAD.MOV R10, RZ, RZ, -R10 ;  /* 0x000000ffff0a7224 */ /* 0x000fe400078e0a0a */
[C---:B------:R-:W-:Y:S01]  /*1b20*/  IMAD R40, R6.reuse, R5, R11 ;  /* 0x0000000506287224 */ /* 0x040fe200078e020b */
[----:B------:R-:W-:Y:S01]  /*1b30*/  IABS R11, R112 ;  /* 0x00000070000b7213 */ /* 0x000fe20000000000 */
[----:B------:R-:W-:-:S02]  /*1b40*/  IMAD R41, R6, R10, R41 ;  /* 0x0000000a06297224 */ /* 0x000fc400078e0229 */
[----:B------:R-:W-:Y:S01]  /*1b50*/  @!P3 IMAD.MOV R17, RZ, RZ, -R17 ;  /* 0x000000ffff11b224 */ /* 0x000fe200078e0a11 */
[----:B------:R-:W-:Y:S01]  /*1b60*/  ISETP.GE.AND P3, PT, R128, RZ, PT ;  /* 0x000000ff8000720c */ /* 0x000fe20003f66270 */
[--C-:B------:R-:W-:Y:S01]  /*1b70*/  @!P5 IMAD.IADD R37, R37, 0x1, -R6.reuse ;  /* 0x000000012525d824 */ /* 0x100fe200078e0a06 */
[C---:B------:R-:W-:Y:S01]  /*1b80*/  ISETP.GT.U32.AND P5, PT, R6.reuse, R40, PT ;  /* 0x000000280600720c */ /* 0x040fe20003fa4070 */
[----:B------:R-:W-:Y:S01]  /*1b90*/  @!P6 IMAD.IADD R39, R39, 0x1, -R6 ;  /* 0x000000012727e824 */ /* 0x000fe200078e0a06 */
[----:B------:R-:W-:Y:S01]  /*1ba0*/  ISETP.GT.U32.AND P6, PT, R6, R41, PT ;  /* 0x000000290600720c */ /* 0x000fe20003fc4070 */
[----:B------:R-:W-:-:S04]  /*1bb0*/  IMAD.HI.U32 R10, R4, R43, RZ ;  /* 0x0000002b040a7227 */ /* 0x000fc800078e00ff */
[----:B------:R-:W-:Y:S02]  /*1bc0*/  IMAD.MOV R10, RZ, RZ, -R10 ;  /* 0x000000ffff0a7224 */ /* 0x000fe400078e0a0a */
[--C-:B------:R-:W-:Y:S01]  /*1bd0*/  @!P2 IMAD.IADD R32, R32, 0x1, -R6.reuse ;  /* 0x000000012020a824 */ /* 0x100fe200078e0a06 */
[C---:B------:R-:W-:Y:S01]  /*1be0*/  ISETP.GT.U32.AND P2, PT, R6.reuse, R36, PT ;  /* 0x000000240600720c */ /* 0x040fe20003f44070 */
[----:B------:R-:W-:Y:S02]  /*1bf0*/  IMAD R43, R6, R10, R43 ;  /* 0x0000000a062b7224 */ /* 0x000fe400078e022b */
[--C-:B------:R-:W-:Y:S01]  /*1c00*/  @!P5 IMAD.IADD R40, R40, 0x1, -R6.reuse ;  /* 0x000000012828d824 */ /* 0x100fe200078e0a06 */
[----:B------:R-:W-:Y:S01]  /*1c10*/  ISETP.GE.AND P5, PT, R113, RZ, PT ;  /* 0x000000ff7100720c */ /* 0x000fe20003fa6270 */
[----:B------:R-:W-:Y:S02]  /*1c20*/  @!P6 IMAD.IADD R41, R41, 0x1, -R6 ;  /* 0x000000012929e824 */ /* 0x000fe400078e0a06 */
[----:B------:R-:W-:Y:S01]  /*1c30*/  @!P3 IMAD.MOV R20, RZ, RZ, -R20 ;  /* 0x000000ffff14b224 */ /* 0x000fe200078e0a14 */
[----:B------:R-:W-:Y:S01]  /*1c40*/  ISETP.GT.U32.AND P6, PT, R6, R40, PT ;  /* 0x000000280600720c */ /* 0x000fe20003fc4070 */
[----:B------:R-:W-:Y:S01]  /*1c50*/  IMAD.HI.U32 R5, R4, R11, RZ ;  /* 0x0000000b04057227 */ /* 0x000fe200078e00ff */
[----:B------:R-:W-:-:S03]  /*1c60*/  ISETP.GE.AND P3, PT, R114, RZ, PT ;  /* 0x000000ff7200720c */ /* 0x000fc60003f66270 */
[----:B------:R-:W-:Y:S02]  /*1c70*/  IMAD.MOV R5, RZ, RZ, -R5 ;  /* 0x000000ffff057224 */ /* 0x000fe400078e0a05 */
[----:B------:R-:W-:Y:S01]  /*1c80*/  @!P0 IMAD.MOV R37, RZ, RZ, -R37 ;  /* 0x000000ffff258224 */ /* 0x000fe200078e0a25 */
[C---:B------:R-:W-:Y:S01]  /*1c90*/  ISETP.GT.U32.AND P0, PT, R6.reuse, R41, PT ;  /* 0x000000290600720c */ /* 0x040fe20003f04070 */
[----:B------:R-:W-:Y:S01]  /*1ca0*/  IMAD R42, R6, R5, R11 ;  /* 0x00000005062a7224 */ /* 0x000fe200078e020b */
[----:B------:R-:W-:Y:S01]  /*1cb0*/  IABS R11, R108 ;  /* 0x0000006c000b7213 */ /* 0x000fe20000000000 */
[----:B------:R-:W-:-:S04]  /*1cc0*/  IMAD.HI.U32 R5, R4, R13, RZ ;  /* 0x0000000d04057227 */ /* 0x000fc800078e00ff */
[--C-:B------:R-:W-:Y:S01]  /*1cd0*/  @!P6 IMAD.IADD R40, R40, 0x1, -R6.reuse ;  /* 0x000000012828e824 */ /* 0x100fe200078e0a06 */
[----:B------:R-:W-:Y:S01]  /*1ce0*/  ISETP.GT.U32.AND P6, PT, R6, R43, PT ;  /* 0x0000002b0600720c */ /* 0x000fe20003fc4070 */
[----:B------:R-:W-:Y:S01]  /*1cf0*/  @!P2 IMAD.IADD R36, R36, 0x1, -R6 ;  /* 0x000000012424a824 */ /* 0x000fe200078e0a06 */
[----:B------:R-:W-:Y:S01]  /*1d00*/  ISETP.GE.AND P2, PT, R120, RZ, PT ;  /* 0x000000ff7800720c */ /* 0x000fe20003f46270 */
[----:B------:R-:W-:Y:S02]  /*1d10*/  IMAD.MOV R5, RZ, RZ, -R5 ;  /* 0x000000ffff057224 */ /* 0x000fe400078e0a05 */
[----:B------:R-:W-:Y:S01]  /*1d20*/  @!P3 IMAD.MOV R32, RZ, RZ, -R32 ;  /* 0x000000ffff20b224 */ /* 0x000fe200078e0a20 */
[C---:B------:R-:W-:Y:S01]  /*1d30*/  ISETP.GT.U32.AND P3, PT, R6.reuse, R36, PT ;  /* 0x000000240600720c */ /* 0x040fe20003f64070 */
[----:B------:R-:W-:Y:S01]  /*1d40*/  IMAD R44, R6, R5, R13 ;  /* 0x00000005062c7224 */ /* 0x000fe200078e020d */
[----:B------:R-:W-:Y:S01]  /*1d50*/  IABS R13, R104 ;  /* 0x00000068000d7213 */ /* 0x000fe20000000000 */
[----:B------:R-:W-:-:S04]  /*1d60*/  IMAD.HI.U32 R5, R4, R45, RZ ;  /* 0x0000002d04057227 */ /* 0x000fc800078e00ff */
[--C-:B------:R-:W-:Y:S02]  /*1d70*/  @!P6 IMAD.IADD R43, R43, 0x1, -R6.reuse ;  /* 0x000000012b2be824 */ /* 0x100fe400078e0a06 */
[----:B------:R-:W-:Y:S01]  /*1d80*/  @!P0 IMAD.IADD R41, R41, 0x1, -R6 ;  /* 0x0000000129298824 */ /* 0x000fe200078e0a06 */
[C---:B------:R-:W-:Y:S01]  /*1d90*/  ISETP.GT.U32.AND P0, PT, R6.reuse, R44, PT ;  /* 0x0000002c0600720c */ /* 0x040fe20003f04070 */
[----:B------:R-:W-:Y:S01]  /*1da0*/  IMAD.MOV R10, RZ, RZ, -R5 ;  /* 0x000000ffff0a7224 */ /* 0x000fe200078e0a05 */
[----:B------:R-:W-:Y:S01]  /*1db0*/  ISETP.GT.U32.AND P6, PT, R6, R43, PT ;  /* 0x0000002b0600720c */ /* 0x000fe20003fc4070 */
[----:B------:R-:W-:-:S04]  /*1dc0*/  IMAD.HI.U32 R5, R4, R11, RZ ;  /* 0x0000000b04057227 */ /* 0x000fc800078e00ff */
[----:B------:R-:W-:Y:S02]  /*1dd0*/  IMAD R45, R6, R10, R45 ;  /* 0x0000000a062d7224 */ /* 0x000fe400078e022d */
[----:B------:R-:W-:Y:S01]  /*1de0*/  @!P3 IMAD.IADD R36, R36, 0x1, -R6 ;  /* 0x000000012424b824 */ /* 0x000fe200078e0a06 */
[----:B------:R-:W-:Y:S01]  /*1df0*/  ISETP.GE.AND P3, PT, R117, RZ, PT ;  /* 0x000000ff7500720c */ /* 0x000fe20003f66270 */
[----:B------:R-:W-:Y:S02]  /*1e00*/  IMAD.MOV R46, RZ, RZ, -R5 ;  /* 0x000000ffff2e7224 */ /* 0x000fe400078e0a05 */
[----:B------:R-:W-:Y:S01]  /*1e10*/  @!P2 IMAD.MOV R36, RZ, RZ, -R36 ;  /* 0x000000ffff24a224 */ /* 0x000fe200078e0a24 */
[C---:B------:R-:W-:Y:S01]  /*1e20*/  ISETP.GT.U32.AND P2, PT, R6.reuse, R39, PT ;  /* 0x000000270600720c */ /* 0x040fe20003f44070 */
[----:B------:R-:W-:Y:S01]  /*1e30*/  @!P6 IMAD.IADD R43, R43, 0x1, -R6 ;  /* 0x000000012b2be824 */ /* 0x000fe200078e0a06 */
[----:B------:R-:W-:Y:S01]  /*1e40*/  ISETP.GT.U32.AND P6, PT, R6, R45, PT ;  /* 0x0000002d0600720c */ /* 0x000fe20003fc4070 */
[----:B------:R-:W-:-:S04]  /*1e50*/  IMAD.HI.U32 R5, R4, R47, RZ ;  /* 0x0000002f04057227 */ /* 0x000fc800078e00ff */
[--C-:B------:R-:W-:Y:S02]  /*1e60*/  @!P0 IMAD.IADD R44, R44, 0x1, -R6.reuse ;  /* 0x000000012c2c8824 */ /* 0x100fe400078e0a06 */
[----:B------:R-:W-:Y:S02]  /*1e70*/  IMAD.MOV R5, RZ, RZ, -R5 ;  /* 0x000000ffff057224 */ /* 0x000fe400078e0a05 */
[----:B------:R-:W-:Y:S01]  /*1e80*/  @!P1 IMAD.MOV R33, RZ, RZ, -R33 ;  /* 0x000000ffff219224 */ /* 0x000fe200078e0a21 */
[C---:B------:R-:W-:Y:S01]  /*1e90*/  ISETP.GT.U32.AND P0, PT, R6.reuse, R44, PT ;  /* 0x0000002c0600720c */ /* 0x040fe20003f04070 */
[C---:B------:R-:W-:Y:S01]  /*1ea0*/  IMAD R47, R6.reuse, R5, R47 ;  /* 0x00000005062f7224 */ /* 0x040fe200078e022f */
[C---:B------:R-:W-:Y:S01]  /*1eb0*/  ISETP.GT.U32.AND P1, PT, R6.reuse, R38, PT ;  /* 0x000000260600720c */ /* 0x040fe20003f24070 */
[--C-:B------:R-:W-:Y:S02]  /*1ec0*/  @!P6 IMAD.IADD R45, R45, 0x1, -R6.reuse ;  /* 0x000000012d2de824 */ /* 0x100fe400078e0a06 */
[----:B------:R-:W-:Y:S01]  /*1ed0*/  @!P2 IMAD.IADD R39, R39, 0x1, -R6 ;  /* 0x000000012727a824 */ /* 0x000fe200078e0a06 */
[----:B------:R-:W-:Y:S01]  /*1ee0*/  ISETP.GT.U32.AND P6, PT, R6, R47, PT ;  /* 0x0000002f0600720c */ /* 0x000fe20003fc4070 */
[----:B------:R-:W-:Y:S01]  /*1ef0*/  IMAD.HI.U32 R5, R4, R49, RZ ;  /* 0x0000003104057227 */ /* 0x000fe200078e00ff */
[----:B------:R-:W-:-:S03]  /*1f00*/  ISETP.GT.U32.AND P2, PT, R6, R42, PT ;  /* 0x0000002a0600720c */ /* 0x000fc60003f44070 */
[----:B------:R-:W-:Y:S02]  /*1f10*/  IMAD R46, R6, R46, R11 ;  /* 0x0000002e062e7224 */ /* 0x000fe400078e020b */
[----:B------:R-:W-:Y:S02]  /*1f20*/  IMAD.MOV R5, RZ, RZ, -R5 ;  /* 0x000000ffff057224 */ /* 0x000fe400078e0a05 */
[----:B------:R-:W-:Y:S01]  /*1f30*/  @!P4 IMAD.MOV R34, RZ, RZ, -R34 ;  /* 0x000000ffff22c224 */ /* 0x000fe200078e0a22 */
[----:B------:R-:W-:Y:S01]  /*1f40*/  ISETP.GE.AND P4, PT, R118, RZ, PT ;  /* 0x000000ff7600720c */ /* 0x000fe20003f86270 */
[----:B------:R-:W-:Y:S01]  /*1f50*/  @!P0 IMAD.IADD R44, R44, 0x1, -R6 ;  /* 0x000000012c2c8824 */ /* 0x000fe200078e0a06 */
[C---:B------:R-:W-:Y:S01]  /*1f60*/  ISETP.GT.U32.AND P0, PT, R6.reuse, R46, PT ;  /* 0x0000002e0600720c */ /* 0x040fe20003f04070 */
[----:B------:R-:W-:Y:S02]  /*1f70*/  IMAD R49, R6, R5, R49 ;  /* 0x0000000506317224 */ /* 0x000fe400078e0231 */
[----:B------:R-:W-:-:S04]  /*1f80*/  IMAD.HI.U32 R10, R4, R13, RZ ;  /* 0x0000000d040a7227 */ /* 0x000fc800078e00ff */
[--C-:B------:R-:W-:Y:S01]  /*1f90*/  @!P1 IMAD.IADD R38, R38, 0x1, -R6.reuse ;  /* 0x0000000126269824 */ /* 0x100fe200078e0a06 */
[----:B------:R-:W-:Y:S01]  /*1fa0*/  ISETP.GE.AND P1, PT, R116, RZ, PT ;  /* 0x000000ff7400720c */ /* 0x000fe20003f26270 */
[--C-:B------:R-:W-:Y:S01]  /*1fb0*/  @!P6 IMAD.IADD R47, R47, 0x1, -R6.reuse ;  /* 0x000000012f2fe824 */ /* 0x100fe200078e0a06 */
[----:B------:R-:W-:Y:S01]  /*1fc0*/  ISETP.GT.U32.AND P6, PT, R6, R49, PT ;  /* 0x000000310600720c */ /* 0x000fe20003fc4070 */
[----:B------:R-:W-:Y:S02]  /*1fd0*/  @!P2 IMAD.IADD R42, R42, 0x1, -R6 ;  /* 0x000000012a2aa824 */ /* 0x000fe400078e0a06 */
[----:B------:R-:W-:Y:S02]  /*1fe0*/  IMAD.MOV R10, RZ, RZ, -R10 ;  /* 0x000000ffff0a7224 */ /* 0x000fe400078e0a0a */
[----:B------:R-:W-:Y:S01]  /*1ff0*/  @!P3 IMAD.MOV R39, RZ, RZ, -R39 ;  /* 0x000000ffff27b224 */ /* 0x000fe200078e0a27 */
[----:B------:R-:W-:Y:S01]  /*2000*/  ISETP.GE.AND P3, PT, R111, RZ, PT ;  /* 0x000000ff6f00720c */ /* 0x000fe20003f66270 */
[C---:B------:R-:W-:Y:S01]  /*2010*/  IMAD R48, R6.reuse, R10, R13 ;  /* 0x0000000a06307224 */ /* 0x040fe200078e020d */
[----:B------:R-:W-:Y:S01]  /*2020*/  ISETP.GT.U32.AND P2, PT, R6, R42, PT ;  /* 0x0000002a0600720c */ /* 0x000fe20003f44070 */
[----:B------:R-:W-:Y:S01]  /*2030*/  @!P4 IMAD.MOV R38, RZ, RZ, -R38 ;  /* 0x000000ffff26c224 */ /* 0x000fe200078e0a26 */
[----:B------:R-:W-:Y:S01]  /*2040*/  IABS R13, R106 ;  /* 0x0000006a000d7213 */ /* 0x000fe20000000000 */
[----:B------:R-:W-:Y:S01]  /*2050*/  @!P0 IMAD.IADD R46, R46, 0x1, -R6 ;  /* 0x000000012e2e8824 */ /* 0x000fe200078e0a06 */
[----:B------:R-:W-:Y:S01]  /*2060*/  ISETP.GE.AND P4, PT, R112, RZ, PT ;  /* 0x000000ff7000720c */ /* 0x000fe20003f86270 */
[----:B------:R-:W-:Y:S01]  /*2070*/  @!P1 IMAD.MOV R40, RZ, RZ, -R40 ;  /* 0x000000ffff289224 */ /* 0x000fe200078e0a28 */
[----:B------:R-:W-:Y:S01]  /*2080*/  ISETP.GT.U32.AND P0, PT, R6, R48, PT ;  /* 0x000000300600720c */ /* 0x000fe20003f04070 */
[----:B------:R-:W-:Y:S01]  /*2090*/  @!P6 IMAD.IADD R49, R49, 0x1, -R6 ;  /* 0x000000013131e824 */ /* 0x000fe200078e0a06 */
[----:B------:R-:W-:Y:S01]  /*20a0*/  ISETP.GE.AND P1, PT, R110, RZ, PT ;  /* 0x000000ff6e00720c */ /* 0x000fe20003f26270 */
[----:B------:R-:W-:Y:S01]  /*20b0*/  @!P5 IMAD.MOV R41, RZ, RZ, -R41 ;  /* 0x000000ffff29d224 */ /* 0x000fe200078e0a29 */
[----:B------:R-:W-:Y:S01]  /*20c0*/  ISETP.GT.U32.AND P6, PT, R6, R45, PT ;  /* 0x0000002d0600720c */ /* 0x000fe20003fc4070 */
[----:B------:R-:W-:Y:S01]  /*20d0*/  IMAD.HI.U32 R5, R4, R13, RZ ;  /* 0x0000000d04057227 */ /* 0x000fe200078e00ff */
[----:B------:R-:W-:-:S03]  /*20e0*/  ISETP.GT.U32.AND P5, PT, R6, R46, PT ;  /* 0x0000002e0600720c */ /* 0x000fc60003fa4070 */
[----:B------:R-:W-:-:S04]  /*20f0*/  IMAD.HI.U32 R10, R4, R51, RZ ;  /* 0x00000033040a7227 */ /* 0x000fc800078e00ff */
[----:B------:R-:W-:Y:S01]  /*2100*/  @!P3 IMAD.MOV R43, RZ, RZ, -R43 ;  /* 0x000000ffff2bb224 */ /* 0x000fe200078e0a2b */
[----:B------:R-:W-:Y:S01]  /*2110*/  ISETP.GT.U32.AND P3, PT, R6, R49, PT ;  /* 0x000000310600720c */ /* 0x000fe20003f64070 */
[----:B------:R-:W-:Y:S02]  /*2120*/  IMAD.MOV R50, RZ, RZ, -R5 ;  /* 0x000000ffff327224 */ /* 0x000fe400078e0a05 */
[----:B------:R-:W-:Y:S01]  /*2130*/  @!P2 IMAD.IADD R42, R42, 0x1, -R6 ;  /* 0x000000012a2aa824 */ /* 0x000fe200078e0a06 */
[----:B------:R-:W-:Y:S01]  /*2140*/  ISETP.GE.AND P2, PT, R109, RZ, PT ;  /* 0x000000ff6d00720c */ /* 0x000fe20003f46270 */
[----:B------:R-:W-:Y:S02]  /*2150*/  IMAD.MOV R10, RZ, RZ, -R10 ;  /* 0x000000ffff0a7224 */ /* 0x000fe400078e0a0a */
[----:B------:R-:W-:-:S04]  /*2160*/  IMAD.HI.U32 R5, R4, R53, RZ ;  /* 0x0000003504057227 */ /* 0x000fc800078e00ff */
[----:B------:R-:W-:Y:S01]  /*2170*/  @!P0 IMAD.IADD R48, R48, 0x1, -R6 ;  /* 0x0000000130308824 */ /* 0x000fe200078e0a06 */
[----:B------:R-:W-:Y:S01]  /*2180*/  ISETP.GE.AND P0, PT, R108, RZ, PT ;  /* 0x000000ff6c00720c */ /* 0x000fe20003f06270 */
[C---:B------:R-:W-:Y:S02]  /*2190*/  IMAD R50, R6.reuse, R50, R13 ;  /* 0x0000003206327224 */ /* 0x040fe400078e020d */
[C---:B------:R-:W-:Y:S02]  /*21a0*/  IMAD R51, R6.reuse, R10, R51 ;  /* 0x0000000a06337224 */ /* 0x040fe400078e0233 */
[----:B------:R-:W-:Y:S02]  /*21b0*/  IMAD.MOV R5, RZ, RZ, -R5 ;  /* 0x000000ffff057224 */ /* 0x000fe400078e0a05 */
[----:B------:R-:W-:Y:S01]  /*21c0*/  @!P4 IMAD.MOV R42, RZ, RZ, -R42 ;  /* 0x000000ffff2ac224 */ /* 0x000fe200078e0a2a */
[----:B------:R-:W-:Y:S01]  /*21d0*/  ISETP.GT.U32.AND P4, PT, R6, R47, PT ;  /* 0x0000002f0600720c */ /* 0x000fe20003f84070 */
[----:B------:R-:W-:-:S04]  /*21e0*/  IMAD.HI.U32 R11, R4, R15, RZ ;  /* 0x0000000f040b7227 */ /* 0x000fc800078e00ff */
[----:B------:R-:W-:Y:S01]  /*21f0*/  @!P1 IMAD.MOV R44, RZ, RZ, -R44 ;  /* 0x000000ffff2c9224 */ /* 0x000fe200078e0a2c */
[C---:B------:R-:W-:Y:S01]  /*2200*/  ISETP.GT.U32.AND P1, PT, R6.reuse, R48, PT ;  /* 0x000000300600720c */ /* 0x040fe20003f24070 */
[C---:B------:R-:W-:Y:S02]  /*2210*/  IMAD R53, R6.reuse, R5, R53 ;  /* 0x0000000506357224 */ /* 0x040fe400078e0235 */
[--C-:B------:R-:W-:Y:S01]  /*2220*/  @!P6 IMAD.IADD R45, R45, 0x1, -R6.reuse ;  /* 0x000000012d2de824 */ /* 0x100fe200078e0a06 */
[----:B------:R-:W-:Y:S01]  /*2230*/  ISETP.GT.U32.AND P6, PT, R6, R50, PT ;  /* 0x000000320600720c */ /* 0x000fe20003fc4070 */
[--C-:B------:R-:W-:Y:S01]  /*2240*/  @!P5 IMAD.IADD R46, R46, 0x1, -R6.reuse ;  /* 0x000000012e2ed824 */ /* 0x100fe200078e0a06 */
[C---:B------:R-:W-:Y:S01]  /*2250*/  ISETP.GT.U32.AND P5, PT, R6.reuse, R51, PT ;  /* 0x000000330600720c */ /* 0x040fe20003fa4070 */
[----:B------:R-:W-:Y:S02]  /*2260*/  IMAD.MOV R11, RZ, RZ, -R11 ;  /* 0x000000ffff0b7224 */ /* 0x000fe400078e0a0b */
[--C-:B------:R-:W-:Y:S01]  /*2270*/  @!P3 IMAD.IADD R49, R49, 0x1, -R6.reuse ;  /* 0x000000013131b824 */ /* 0x100fe200078e0a06 */
[C---:B------:R-:W-:Y:S01]  /*2280*/  ISETP.GT.U32.AND P3, PT, R6.reuse, R53, PT ;  /* 0x000000350600720c */ /* 0x040fe20003f64070 */
[----:B------:R-:W-:Y:S01]  /*2290*/  IMAD R52, R6, R11, R15 ;  /* 0x0000000b06347224 */ /* 0x000fe200078e020f */
[----:B------:R-:W-:Y:S01]  /*22a0*/  IABS R11, R101 ;  /* 0x00000065000b7213 */ /* 0x000fe20000000000 */
[----:B------:R-:W-:-:S02]  /*22b0*/  @!P4 IMAD.IADD R47, R47, 0x1, -R6 ;  /* 0x000000012f2fc824 */ /* 0x000fc400078e0a06 */
[--C-:B------:R-:W-:Y:S01]  /*22c0*/  @!P1 IMAD.IADD R48, R48, 0x1, -R6.reuse ;  /* 0x0000000130309824 */ /* 0x100fe200078e0a06 */
[----:B------:R-:W-:Y:S01]  /*22d0*/  ISETP.GT.U32.AND P4, PT, R6, R52, PT ;  /* 0x000000340600720c */ /* 0x000fe20003f84070 */
[--C-:B------:R-:W-:Y:S01]  /*22e0*/  @!P6 IMAD.IADD R50, R50, 0x1, -R6.reuse ;  /* 0x000000013232e824 */ /* 0x100fe200078e0a06 */
[----:B------:R-:W-:Y:S01]  /*22f0*/  ISETP.GE.AND P1, PT, R107, RZ, PT ;  /* 0x000000ff6b00720c */ /* 0x000fe20003f26270 */
[----:B------:R-:W-:Y:S01]  /*2300*/  @!P5 IMAD.IADD R51, R51, 0x1, -R6 ;  /* 0x000000013333d824 */ /* 0x000fe200078e0a06 */
[----:B------:R-:W-:Y:S01]  /*2310*/  ISETP.GE.AND P6, PT, R104, RZ, PT ;  /* 0x000000ff6800720c */ /* 0x000fe20003fc6270 */
[----:B------:R-:W-:Y:S01]  /*2320*/  IMAD.HI.U32 R5, R4, R11, RZ ;  /* 0x0000000b04057227 */ /* 0x000fe200078e00ff */
[----:B------:R-:W-:-:S03]  /*2330*/  ISETP.GE.AND P5, PT, R105, RZ, PT ;  /* 0x000000ff6900720c */ /* 0x000fc60003fa6270 */
[----:B------:R-:W-:Y:S01]  /*2340*/  @!P3 IMAD.IADD R53, R53, 0x1, -R6 ;  /* 0x000000013535b824 */ /* 0x000fe200078e0a06 */
[C---:B------:R-:W-:Y:S01]  /*2350*/  ISETP.GT.U32.AND P3, PT, R6.reuse, R50, PT ;  /* 0x000000320600720c */ /* 0x040fe20003f64070 */
[----:B------:R-:W-:Y:S01]  /*2360*/  @!P0 IMAD.MOV R46, RZ, RZ, -R46 ;  /* 0x000000ffff2e8224 */ /* 0x000fe200078e0a2e */
[----:B------:R-:W-:Y:S01]  /*2370*/  ISETP.GT.U32.AND P0, PT, R6, R51, PT ;  /* 0x000000330600720c */ /* 0x000fe20003f04070 */
[----:B------:R-:W-:-:S04]  /*2380*/  IMAD.HI.U32 R10, R4, R55, RZ ;  /* 0x00000037040a7227 */ /* 0x000fc800078e00ff */
[----:B------:R-:W-:Y:S02]  /*2390*/  IMAD.MOV R5, RZ, RZ, -R5 ;  /* 0x000000ffff057224 */ /* 0x000fe400078e0a05 */
[----:B------:R-:W-:Y:S02]  /*23a0*/  IMAD.MOV R10, RZ, RZ, -R10 ;  /* 0x000000ffff0a7224 */ /* 0x000fe400078e0a0a */
[----:B------:R-:W-:Y:S01]  /*23b0*/  @!P4 IMAD.IADD R52, R52, 0x1, -R6 ;  /* 0x000000013434c824 */ /* 0x000fe200078e0a06 */
[----:B------:R-:W-:Y:S01]  /*23c0*/  ISETP.GE.AND P4, PT, R106, RZ, PT ;  /* 0x000000ff6a00720c */ /* 0x000fe20003f86270 */
[C---:B------:R-:W-:Y:S01]  /*23d0*/  IMAD R54, R6.reuse, R5, R11 ;  /* 0x0000000506367224 */ /* 0x040fe200078e020b */
[----:B------:R-:W-:Y:S01]  /*23e0*/  IABS R11, R98 ;  /* 0x00000062000b7213 */ /* 0x000fe20000000000 */
[C---:B------:R-:W-:Y:S01]  /*23f0*/  IMAD R55, R6.reuse, R10, R55 ;  /* 0x0000000a06377224 */ /* 0x040fe200078e0237 */
[----:B------:R-:W-:Y:S01]  /*2400*/  IABS R10, R57 ;  /* 0x00000039000a7213 */ /* 0x000fe20000000000 */
[----:B------:R-:W-:Y:S01]  /*2410*/  @!P1 IMAD.MOV R47, RZ, RZ, -R47 ;  /* 0x000000ffff2f9224 */ /* 0x000fe200078e0a2f */
[C---:B------:R-:W-:Y:S01]  /*2420*/  ISETP.GT.U32.AND P1, PT, R6.reuse, R52, PT ;  /* 0x000000340600720c */ /* 0x040fe20003f24070 */
[----:B------:R-:W-:Y:S01]  /*2430*/  @!P6 IMAD.MOV R48, RZ, RZ, -R48 ;  /* 0x000000ffff30e224 */ /* 0x000fe200078e0a30 */
[----:B------:R-:W-:Y:S01]  /*2440*/  ISETP.GT.U32.AND P6, PT, R6, R54, PT ;  /* 0x000000360600720c */ /* 0x000fe20003fc4070 */
[--C-:B------:R-:W-:Y:S01]  /*2450*/  @!P3 IMAD.IADD R50, R50, 0x1, -R6.reuse ;  /* 0x000000013232b824 */ /* 0x100fe200078e0a06 */
[----:B------:R-:W-:Y:S01]  /*2460*/  ISETP.GT.U32.AND P3, PT, R6, R55, PT ;  /* 0x000000370600720c */ /* 0x000fe20003f64070 */
[----:B------:R-:W-:Y:S01]  /*2470*/  @!P0 IMAD.IADD R51, R51, 0x1, -R6 ;  /* 0x0000000133338824 */ /* 0x000fe200078e0a06 */
[----:B------:R-:W-:Y:S01]  /*2480*/  ISETP.GE.AND P0, PT, R99, RZ, PT ;  /* 0x000000ff6300720c */ /* 0x000fe20003f06270 */
[----:B------:R-:W-:-:S04]  /*2490*/  IMAD.HI.U32 R5, R4, R11, RZ ;  /* 0x0000000b04057227 */ /* 0x000fc800078e00ff */
[----:B------:R-:W-:Y:S01]  /*24a0*/  @!P2 IMAD.MOV R45, RZ, RZ, -R45 ;  /* 0x000000ffff2da224 */ /* 0x000fe200078e0a2d */
[----:B------:R-:W-:Y:S01]  /*24b0*/  ISETP.GT.U32.AND P2, PT, R6, R53, PT ;  /* 0x000000350600720c */ /* 0x000fe20003f44070 */
[----:B------:R-:W-:Y:S02]  /*24c0*/  IMAD.MOV R5, RZ, RZ, -R5 ;  /* 0x000000ffff057224 */ /* 0x000fe400078e0a05 */
[----:B------:R-:W-:Y:S01]  /*24d0*/  @!P5 IMAD.MOV R49, RZ, RZ, -R49 ;  /* 0x000000ffff31d224 */ /* 0x000fe200078e0a31 */
[----:B------:R-:W-:Y:S01]  /*24e0*/  ISETP.GE.AND P5, PT, R103, RZ, PT ;  /* 0x000000ff6700720c */ /* 0x000fe20003fa6270 */
[--C-:B------:R-:W-:Y:S01]  /*24f0*/  @!P1 IMAD.IADD R52, R52, 0x1, -R6.reuse ;  /* 0x0000000134349824 */ /* 0x100fe200078e0a06 */
[----:B------:R-:W-:Y:S01]  /*2500*/  ISETP.GE.AND P1, PT, R100, RZ, PT ;  /* 0x000000ff6400720c */ /* 0x000fe20003f26270 */
[----:B------:R-:W-:Y:S01]  /*2510*/  @!P6 IMAD.IADD R54, R54, 0x1, -R6 ;  /* 0x000000013636e824 */ /* 0x000fe200078e0a06 */
[----:B------:R-:W-:Y:S01]  /*2520*/  ISETP.GE.AND P6, PT, R102, RZ, PT ;  /* 0x000000ff6600720c */ /* 0x000fe20003fc6270 */
[----:B------:R-:W-:-:S02]  /*2530*/  IMAD R5, R6, R5, R11 ;  /* 0x0000000506057224 */ /* 0x000fc400078e020b */
[----:B------:R-:W-:Y:S01]  /*2540*/  @!P3 IMAD.IADD R55, R55, 0x1, -R6 ;  /* 0x000000013737b824 */ /* 0x000fe200078e0a06 */
[C---:B------:R-:W-:Y:S01]  /*2550*/  ISETP.GT.U32.AND P3, PT, R6.reuse, R54, PT ;  /* 0x000000360600720c */ /* 0x040fe20003f64070 */
[----:B------:R-:W-:Y:S01]  /*2560*/  @!P0 IMAD.MOV R52, RZ, RZ, -R52 ;  /* 0x000000ffff348224 */ /* 0x000fe200078e0a34 */
[C---:B------:R-:W-:Y:S01]  /*2570*/  ISETP.GT.U32.AND P0, PT, R6.reuse, R5, PT ;  /* 0x000000050600720c */ /* 0x040fe20003f04070 */
[----:B------:R-:W-:Y:S01]  /*2580*/  @!P2 IMAD.IADD R53, R53, 0x1, -R6 ;  /* 0x000000013535a824 */ /* 0x000fe200078e0a06 */
[----:B------:R-:W-:Y:S01]  /*2590*/  ISETP.GE.AND P2, PT, R101, RZ, PT ;  /* 0x000000ff6500720c */ /* 0x000fe20003f46270 */
[----:B------:R-:W-:Y:S02]  /*25a0*/  IMAD.MOV.U32 R11, RZ, RZ, R10 ;  /* 0x000000ffff0b7224 */ /* 0x000fe400078e000a */
[----:B------:R-:W-:Y:S01]  /*25b0*/  @!P5 IMAD.MOV R51, RZ, RZ, -R51 ;  /* 0x000000ffff33d224 */ /* 0x000fe200078e0a33 */
[----:B------:R-:W-:Y:S01]  /*25c0*/  ISETP.GT.U32.AND P5, PT, R6, R55, PT ;  /* 0x000000370600720c */ /* 0x000fe20003fa4070 */
[----:B------:R-:W-:-:S04]  /*25d0*/  IMAD.HI.U32 R10, R4, R11, RZ ;  /* 0x0000000b040a7227 */ /* 0x000fc800078e00ff */
[----:B------:R-:W-:Y:S01]  /*25e0*/  @!P1 IMAD.MOV R53, RZ, RZ, -R53 ;  /* 0x000000ffff359224 */ /* 0x000fe200078e0a35 */
[----:B------:R-:W-:Y:S01]  /*25f0*/  ISETP.GE.AND P1, PT, R57, RZ, PT ;  /* 0x000000ff3900720c */ /* 0x000fe20003f26270 */
[--C-:B------:R-:W-:Y:S01]  /*2600*/  @!P3 IMAD.IADD R54, R54, 0x1, -R6.reuse ;  /* 0x000000013636b824 */ /* 0x100fe200078e0a06 */
[----:B------:R-:W-:Y:S01]  /*2610*/  IABS R57, R58 ;  /* 0x0000003a00397213 */ /* 0x000fe20000000000 */
[----:B------:R-:W-:Y:S01]  /*2620*/  @!P0 IMAD.IADD R5, R5, 0x1, -R6 ;  /* 0x0000000105058824 */ /* 0x000fe200078e0a06 */
[----:B------:R-:W-:Y:S01]  /*2630*/  ISETP.GE.AND P0, PT, R31, RZ, PT ;  /* 0x000000ff1f00720c */ /* 0x000fe20003f06270 */
[----:B------:R-:W-:Y:S01]  /*2640*/  IMAD.MOV R10, RZ, RZ, -R10 ;  /* 0x000000ffff0a7224 */ /* 0x000fe200078e0a0a */
[----:B------:R-:W-:Y:S01]  /*2650*/  ISETP.GE.AND P3, PT, R58, RZ, PT ;  /* 0x000000ff3a00720c */ /* 0x000fe20003f66270 */
[----:B------:R-:W-:Y:S01]  /*2660*/  @!P2 IMAD.MOV R54, RZ, RZ, -R54 ;  /* 0x000000ffff36a224 */ /* 0x000fe200078e0a36 */
[C---:B------:R-:W-:Y:S01]  /*2670*/  ISETP.GT.U32.AND P2, PT, R6.reuse, R5, PT ;  /* 0x000000050600720c */ /* 0x040fe20003f44070 */
[----:B------:R-:W-:Y:S01]  /*2680*/  IMAD R11, R6, R10, R11 ;  /* 0x0000000a060b7224 */ /* 0x000fe200078e020b */
[----:B------:R-:W-:Y:S01]  /*2690*/  @!P5 IADD3 R55, R55, -R6, RZ ;  /* 0x800000063737d210 */ /* 0x000fe20007ffe0ff */
[----:B------:R-:W-:Y:S01]  /*26a0*/  IMAD.HI.U32 R10, R4, R57, RZ ;  /* 0x00000039040a7227 */ /* 0x000fe200078e00ff */
[----:B------:R-:W-:-:S02]  /*26b0*/  ISETP.GE.AND P5, PT, R56, RZ, PT ;  /* 0x000000ff3800720c */ /* 0x000fc40003fa6270 */
[----:B------:R-:W-:Y:S01]  /*26c0*/  IABS R56, R56 ;  /* 0x0000003800387213 */ /* 0x000fe20000000000 */
[----:B------:R-:W-:Y:S02]  /*26d0*/  IMAD.MOV R10, RZ, RZ, -R10 ;  /* 0x000000ffff0a7224 */ /* 0x000fe400078e0a0a */
[----:B------:R-:W-:Y:S01]  /*26e0*/  @!P6 IMAD.MOV R55, RZ, RZ, -R55 ;  /* 0x000000ffff37e224 */ /* 0x000fe200078e0a37 */
[C---:B------:R-:W-:Y:S01]  /*26f0*/  ISETP.GT.U32.AND P6, PT, R6.reuse, R11, PT ;  /* 0x0000000b0600720c */ /* 0x040fe20003fc4070 */
[C---:B------:R-:W-:Y:S02]  /*2700*/  IMAD R57, R6.reuse, R10, R57 ;  /* 0x0000000a06397224 */ /* 0x040fe400078e0239 */
[----:B------:R-:W-:Y:S02]  /*2710*/  @!P2 IMAD.IADD R5, R5, 0x1, -R6 ;  /* 0x000000010505a824 */ /* 0x000fe400078e0a06 */
[----:B------:R-:W-:Y:S01]  /*2720*/  IMAD.MOV.U32 R31, RZ, RZ, R56 ;  /* 0x000000ffff1f7224 */ /* 0x000fe200078e0038 */
[----:B------:R-:W-:Y:S01]  /*2730*/  ISETP.GT.U32.AND P2, PT, R6, R57, PT ;  /* 0x000000390600720c */ /* 0x000fe20003f44070 */
[----:B------:R-:W-:Y:S01]  /*2740*/  @!P4 IMAD.MOV R50, RZ, RZ, -R50 ;  /* 0x000000ffff32c224 */ /* 0x000fe200078e0a32 */
[----:B------:R-:W-:Y:S01]  /*2750*/  ISETP.GE.AND P4, PT, R98, RZ, PT ;  /* 0x000000ff6200720c */ /* 0x000fe20003f86270 */
[----:B------:R-:W-:-:S04]  /*2760*/  IMAD.HI.U32 R10, R4, R31, RZ ;  /* 0x0000001f040a7227 */ /* 0x000fc800078e00ff */
[----:B------:R-:W-:Y:S02]  /*2770*/  @!P6 IMAD.IADD R11, R11, 0x1, -R6 ;  /* 0x000000010b0be824 */ /* 0x000fe400078e0a06 */
[----:B------:R-:W-:Y:S02]  /*2780*/  IMAD.MOV R10, RZ, RZ, -R10 ;  /* 0x000000ffff0a7224 */ /* 0x000fe400078e0a0a */
[----:B------:R-:W-:Y:S01]  /*2790*/  IMAD.HI.U32 R13, R4, R61, RZ ;  /* 0x0000003d040d7227 */ /* 0x000fe200078e00ff */
[----:B------:R-:W-:-:S03]  /*27a0*/  ISETP.GT.U32.AND P6, PT, R6, R11, PT ;  /* 0x0000000b0600720c */ /* 0x000fc60003fc4070 */
[----:B------:R-:W-:Y:S02]  /*27b0*/  @!P2 IMAD.IADD R57, R57, 0x1, -R6 ;  /* 0x000000013939a824 */ /* 0x000fe400078e0a06 */
[----:B------:R-:W-:Y:S02]  /*27c0*/  IMAD R58, R6, R10, R31 ;  /* 0x0000000a063a7224 */ /* 0x000fe400078e021f */
[----:B------:R-:W-:Y:S01]  /*27d0*/  IMAD.HI.U32 R10, R4, R65, RZ ;  /* 0x00000041040a7227 */ /* 0x000fe200078e00ff */
[----:B------:R-:W-:-:S03]  /*27e0*/  ISETP.GT.U32.AND P2, PT, R6, R57, PT ;  /* 0x000000390600720c */ /* 0x000fc60003f44070 */
[----:B------:R-:W-:-:S04]  /*27f0*/  IMAD.HI.U32 R15, R4, R63, RZ ;  /* 0x0000003f040f7227 */ /* 0x000fc800078e00ff */
[----:B------:R-:W-:Y:S02]  /*2800*/  IMAD.MOV R13, RZ, RZ, -R13 ;  /* 0x000000ffff0d7224 */ /* 0x000fe400078e0a0d */
[----:B------:R-:W-:Y:S02]  /*2810*/  IMAD.MOV.U32 R31, RZ, RZ, R5 ;  /* 0x000000ffff1f7224 */ /* 0x000fe400078e0005 */
[----:B------:R-:W-:Y:S02]  /*2820*/  IMAD.MOV R5, RZ, RZ, -R10 ;  /* 0x000000ffff057224 */ /* 0x000fe400078e0a0a */
[----:B------:R-:W-:Y:S02]  /*2830*/  IMAD.MOV R15, RZ, RZ, -R15 ;  /* 0x000000ffff0f7224 */ /* 0x000fe400078e0a0f */
[C---:B------:R-:W-:Y:S01]  /*2840*/  IMAD R13, R6.reuse, R13, R61 ;  /* 0x0000000d060d7224 */ /* 0x040fe200078e023d */
[----:B------:R-:W-:Y:S01]  /*2850*/  IABS R61, R96 ;  /* 0x00000060003d7213 */ /* 0x000fe20000000000 */
[----:B------:R-:W-:Y:S01]  /*2860*/  @!P4 IMAD.MOV R31, RZ, RZ, -R31 ;  /* 0x000000ffff1fc224 */ /* 0x000fe200078e0a1f */
[C---:B------:R-:W-:Y:S01]  /*2870*/  ISETP.GT.U32.AND P4, PT, R6.reuse, R58, PT ;  /* 0x0000003a0600720c */ /* 0x040fe20003f84070 */
[----:B------:R-:W-:Y:S01]  /*2880*/  @!P6 IMAD.IADD R11, R11, 0x1, -R6 ;  /* 0x000000010b0be824 */ /* 0x000fe200078e0a06 */
[C---:B------:R-:W-:Y:S01]  /*2890*/  ISETP.GT.U32.AND P6, PT, R6.reuse, R13, PT ;  /* 0x0000000d0600720c */ /* 0x040fe20003fc4070 */
[C---:B------:R-:W-:Y:S01]  /*28a0*/  IMAD R5, R6.reuse, R5, R65 ;  /* 0x0000000506057224 */ /* 0x040fe200078e0241 */
[----:B------:R-:W-:Y:S01]  /*28b0*/  IABS R65, R95 ;  /* 0x0000005f00417213 */ /* 0x000fe20000000000 */
[----:B------:R-:W-:Y:S01]  /*28c0*/  IMAD R15, R6, R15, R63 ;  /* 0x0000000f060f7224 */ /* 0x000fe200078e023f */
[----:B------:R-:W-:Y:S01]  /*28d0*/  IABS R63, R84 ;  /* 0x00000054003f7213 */ /* 0x000fe20000000000 */
[----:B------:R-:W-:-:S02]  /*28e0*/  IMAD.MOV.U32 R56, RZ, RZ, R11 ;  /* 0x000000ffff387224 */ /* 0x000fc400078e000b */
[----:B------:R-:W-:Y:S01]  /*28f0*/  @!P2 IMAD.IADD R57, R57, 0x1, -R6 ;  /* 0x000000013939a824 */ /* 0x000fe200078e0a06 */
[C---:B------:R-:W-:Y:S01]  /*2900*/  ISETP.GT.U32.AND P2, PT, R6.reuse, R5, PT ;  /* 0x000000050600720c */ /* 0x040fe20003f44070 */
[----:B------:R-:W-:Y:S01]  /*2910*/  @!P1 IMAD.MOV R56, RZ, RZ, -R56 ;  /* 0x000000ffff389224 */ /* 0x000fe200078e0a38 */
[----:B------:R-:W-:Y:S01]  /*2920*/  ISETP.GT.U32.AND P1, PT, R6, R15, PT ;  /* 0x0000000f0600720c */ /* 0x000fe20003f24070 */
[----:B------:R-:W-:-:S04]  /*2930*/  IMAD.HI.U32 R10, R4, R61, RZ ;  /* 0x0000003d040a7227 */ /* 0x000fc800078e00ff */
[----:B------:R-:W-:Y:S01]  /*2940*/  @!P4 IMAD.IADD R58, R58, 0x1, -R6 ;  /* 0x000000013a3ac824 */ /* 0x000fe200078e0a06 */
[----:B------:R-:W-:Y:S01]  /*2950*/  ISETP.GE.AND P4, PT, R59, RZ, PT ;  /* 0x000000ff3b00720c */ /* 0x000fe20003f86270 */
[----:B------:R-:W-:Y:S01]  /*2960*/  IMAD.MOV R11, RZ, RZ, -R10 ;  /* 0x000000ffff0b7224 */ /* 0x000fe200078e0a0a */
[----:B------:R-:W-:Y:S01]  /*2970*/  IABS R59, R86 ;  /* 0x00000056003b7213 */ /* 0x000fe20000000000 */
[----:B------:R-:W-:-:S04]  /*2980*/  IMAD.HI.U32 R10, R4, R63, RZ ;  /* 0x0000003f040a7227 */ /* 0x000fc800078e00ff */
[--C-:B------:R-:W-:Y:S01]  /*2990*/  @!P6 IMAD.IADD R13, R13, 0x1, -R6.reuse ;  /* 0x000000010d0de824 */ /* 0x100fe200078e0a06 */
[C---:B------:R-:W-:Y:S01]  /*29a0*/  ISETP.GT.U32.AND P6, PT, R6.reuse, R58, PT ;  /* 0x0000003a0600720c */ /* 0x040fe20003fc4070 */
[----:B------:R-:W-:Y:S02]  /*29b0*/  @!P2 IMAD.IADD R5, R5, 0x1, -R6 ;  /* 0x000000010505a824 */ /* 0x000fe400078e0a06 */
[C---:B------:R-:W-:Y:S02]  /*29c0*/  IMAD R11, R6.reuse, R11, R61 ;  /* 0x0000000b060b7224 */ /* 0x040fe400078e023d */
[----:B------:R-:W-:Y:S01]  /*29d0*/  IMAD.MOV R10, RZ, RZ, -R10 ;  /* 0x000000ffff0a7224 */ /* 0x000fe200078e0a0a */
[C---:B------:R-:W-:Y:S01]  /*29e0*/  ISETP.GT.U32.AND P2, PT, R6.reuse, R5, PT ;  /* 0x000000050600720c */ /* 0x040fe20003f44070 */
[----:B------:R-:W-:Y:S02]  /*29f0*/  IMAD.MOV.U32 R61, RZ, RZ, R59 ;  /* 0x000000ffff3d7224 */ /* 0x000fe400078e003b */
[----:B------:R-:W-:Y:S01]  /*2a00*/  @!P1 IMAD.IADD R15, R15, 0x1, -R6 ;  /* 0x000000010f0f9824 */ /* 0x000fe200078e0a06 */
[C---:B------:R-:W-:Y:S01]  /*2a10*/  ISETP.GT.U32.AND P1, PT, R6.reuse, R13, PT ;  /* 0x0000000d0600720c */ /* 0x040fe20003f24070 */
[----:B------:R-:W-:Y:S01]  /*2a20*/  IMAD R59, R6, R10, R63 ;  /* 0x0000000a063b7224 */ /* 0x000fe200078e023f */
[----:B------:R-:W-:Y:S01]  /*2a30*/  IABS R63, R88 ;  /* 0x00000058003f7213 */ /* 0x000fe20000000000 */
[----:B------:R-:W-:-:S04]  /*2a40*/  IMAD.HI.U32 R10, R4, R61, RZ ;  /* 0x0000003d040a7227 */ /* 0x000fc800078e00ff */
[----:B------:R-:W-:Y:S01]  /*2a50*/  @!P3 IMAD.MOV R57, RZ, RZ, -R57 ;  /* 0x000000ffff39b224 */ /* 0x000fe200078e0a39 */
[----:B------:R-:W-:Y:S01]  /*2a60*/  ISETP.GT.U32.AND P3, PT, R6, R15, PT ;  /* 0x0000000f0600720c */ /* 0x000fe20003f64070 */
[----:B------:R-:W-:Y:S02]  /*2a70*/  IMAD.MOV R10, RZ, RZ, -R10 ;  /* 0x000000ffff0a7224 */ /* 0x000fe400078e0a0a */
[--C-:B------:R-:W-:Y:S01]  /*2a80*/  @!P6 IMAD.IADD R58, R58, 0x1, -R6.reuse ;  /* 0x000000013a3ae824 */ /* 0x100fe200078e0a06 */
[C---:B------:R-:W-:Y:S01]  /*2a90*/  ISETP.GT.U32.AND P6, PT, R6.reuse, R11, PT ;  /* 0x0000000b0600720c */ /* 0x040fe20003fc4070 */
[C---:B------:R-:W-:Y:S02]  /*2aa0*/  IMAD R61, R6.reuse, R10, R61 ;  /* 0x0000000a063d7224 */ /* 0x040fe400078e023d */
[--C-:B------:R-:W-:Y:S01]  /*2ab0*/  @!P1 IMAD.IADD R13, R13, 0x1, -R6.reuse ;  /* 0x000000010d0d9824 */ /* 0x100fe200078e0a06 */
[C---:B------:R-:W-:Y:S01]  /*2ac0*/  ISETP.GT.U32.AND P1, PT, R6.reuse, R59, PT ;  /* 0x0000003b0600720c */ /* 0x040fe20003f24070 */
[----:B------:R-:W-:Y:S01]  /*2ad0*/  @!P2 IMAD.IADD R5, R5, 0x1, -R6 ;  /* 0x000000010505a824 */ /* 0x000fe200078e0a06 */
[----:B------:R-:W-:Y:S01]  /*2ae0*/  ISETP.GT.U32.AND P2, PT, R6, R61, PT ;  /* 0x0000003d0600720c */ /* 0x000fe20003f44070 */
[----:B------:R-:W-:-:S04]  /*2af0*/  IMAD.HI.U32 R10, R4, R63, RZ ;  /* 0x0000003f040a7227 */ /* 0x000fc800078e00ff */
[----:B------:R-:W-:Y:S01]  /*2b00*/  @!P3 IMAD.IADD R15, R15, 0x1, -R6 ;  /* 0x000000010f0fb824 */ /* 0x000fe200078e0a06 */
[----:B------:R-:W-:Y:S01]  /*2b10*/  ISETP.GE.AND P3, PT, R97, RZ, PT ;  /* 0x000000ff6100720c */ /* 0x000fe20003f66270 */
[----:B------:R-:W-:Y:S02]  /*2b20*/  IMAD.MOV R60, RZ, RZ, -R10 ;  /* 0x000000ffff3c7224 */ /* 0x000fe400078e0a0a */
[--C-:B------:R-:W-:Y:S01]  /*2b30*/  @!P6 IMAD.IADD R11, R11, 0x1, -R6.reuse ;  /* 0x000000010b0be824 */ /* 0x100fe200078e0a06 */
[----:B------:R-:W-:Y:S01]  /*2b40*/  ISETP.GE.AND P6, PT, R96, RZ, PT ;  /* 0x000000ff6000720c */ /* 0x000fe20003fc6270 */
[----:B------:R-:W-:Y:S01]  /*2b50*/  IMAD R63, R6, R60, R63 ;  /* 0x0000003c063f7224 */ /* 0x000fe200078e023f */
[----:B------:R-:W-:Y:S01]  /*2b60*/  IABS R60, R70 ;  /* 0x00000046003c7213 */ /* 0x000fe20000000000 */
[----:B------:R-:W-:Y:S01]  /*2b70*/  IMAD.MOV.U32 R82, RZ, RZ, R15 ;  /* 0x000000ffff527224 */ /* 0x000fe200078e000f */
[----:B------:R-:W-:Y:S01]  /*2b80*/  IABS R15, R69 ;  /* 0x00000045000f7213 */ /* 0x000fe20000000000 */
[--C-:B------:R-:W-:Y:S01]  /*2b90*/  @!P1 IMAD.IADD R59, R59, 0x1, -R6.reuse ;  /* 0x000000013b3b9824 */ /* 0x100fe200078e0a06 */
[----:B------:R-:W-:Y:S01]  /*2ba0*/  ISETP.GE.AND P1, PT, R84, RZ, PT ;  /* 0x000000ff5400720c */ /* 0x000fe20003f26270 */
[----:B------:R-:W-:Y:S01]  /*2bb0*/  @!P2 IMAD.IADD R61, R61, 0x1, -R6 ;  /* 0x000000013d3da824 */ /* 0x000fe200078e0a06 */
[C---:B------:R-:W-:Y:S01]  /*2bc0*/  ISETP.GT.U32.AND P2, PT, R6.reuse, R11, PT ;  /* 0x0000000b0600720c */ /* 0x040fe20003f44070 */
[----:B------:R-:W-:Y:S01]  /*2bd0*/  @!P4 IMAD.MOV R82, RZ, RZ, -R82 ;  /* 0x000000ffff52c224 */ /* 0x000fe200078e0a52 */
[----:B------:R-:W-:Y:S01]  /*2be0*/  ISETP.GT.U32.AND P4, PT, R6, R63, PT ;  /* 0x0000003f0600720c */ /* 0x000fe20003f84070 */
[----:B------:R-:W-:-:S02]  /*2bf0*/  IMAD.MOV.U32 R84, RZ, RZ, R5 ;  /* 0x000000ffff547224 */ /* 0x000fc400078e0005 */
[----:B------:R-:W-:-:S04]  /*2c00*/  IMAD.HI.U32 R10, R4, R65, RZ ;  /* 0x00000041040a7227 */ /* 0x000fc800078e00ff */
[----:B------:R-:W-:-:S04]  /*2c10*/  IMAD.HI.U32 R5, R4, R67, RZ ;  /* 0x0000004304057227 */ /* 0x000fc800078e00ff */
[----:B------:R-:W-:Y:S02]  /*2c20*/  IMAD.MOV R10, RZ, RZ, -R10 ;  /* 0x000000ffff0a7224 */ /* 0x000fe400078e0a0a */
[----:B------:R-:W-:Y:S02]  /*2c30*/  IMAD.MOV R5, RZ, RZ, -R5 ;  /* 0x000000ffff057224 */ /* 0x000fe400078e0a05 */
[----:B------:R-:W-:Y:S02]  /*2c40*/  IMAD.MOV.U32 R80, RZ, RZ, R13 ;  /* 0x000000ffff507224 */ /* 0x000fe400078e000d */
[----:B------:R-:W-:Y:S01]  /*2c50*/  @!P5 IMAD.MOV R58, RZ, RZ, -R58 ;  /* 0x000000ffff3ad224 */ /* 0x000fe200078e0a3a */
[C---:B------:R-:W-:Y:S01]  /*2c60*/  ISETP.GT.U32.AND P5, PT, R6.reuse, R61, PT ;  /* 0x0000003d0600720c */ /* 0x040fe20003fa4070 */
[C---:B------:R-:W-:Y:S01]  /*2c70*/  IMAD R13, R6.reuse, R10, R65 ;  /* 0x0000000a060d7224 */ /* 0x040fe200078e0241 */
[----:B------:R-:W-:Y:S01]  /*2c80*/  IABS R65, R85 ;  /* 0x0000005500417213 */ /* 0x000fe20000000000 */
[C---:B------:R-:W-:Y:S01]  /*2c90*/  IMAD R5, R6.reuse, R5, R67 ;  /* 0x0000000506057224 */ /* 0x040fe200078e0243 */
[----:B------:R-:W-:Y:S01]  /*2ca0*/  IABS R67, R93 ;  /* 0x0000005d00437213 */ /* 0x000fe20000000000 */
[----:B------:R-:W-:Y:S01]  /*2cb0*/  @!P0 IMAD.MOV R80, RZ, RZ, -R80 ;  /* 0x000000ffff508224 */ /* 0x000fe200078e0a50 */
[C---:B------:R-:W-:Y:S01]  /*2cc0*/  ISETP.GT.U32.AND P0, PT, R6.reuse, R59, PT ;  /* 0x0000003b0600720c */ /* 0x040fe20003f04070 */
[--C-:B------:R-:W-:Y:S01]  /*2cd0*/  @!P2 IMAD.IADD R11, R11, 0x1, -R6.reuse ;  /* 0x000000010b0ba824 */ /* 0x100fe200078e0a06 */
[C---:B------:R-:W-:Y:S01]  /*2ce0*/  ISETP.GT.U32.AND P2, PT, R6.reuse, R13, PT ;  /* 0x0000000d0600720c */ /* 0x040fe20003f44070 */
[----:B------:R-:W-:Y:S01]  /*2cf0*/  @!P4 IMAD.IADD R63, R63, 0x1, -R6 ;  /* 0x000000013f3fc824 */ /* 0x000fe200078e0a06 */
[----:B------:R-:W-:Y:S01]  /*2d00*/  ISETP.GT.U32.AND P4, PT, R6, R5, PT ;  /* 0x000000050600720c */ /* 0x000fe20003f84070 */
[----:B------:R-:W-:Y:S01]  /*2d10*/  @!P3 IMAD.MOV R84, RZ, RZ, -R84 ;  /* 0x000000ffff54b224 */ /* 0x000fe200078e0a54 */
[----:B------:R-:W-:Y:S01]  /*2d20*/  ISETP.GE.AND P3, PT, R86, RZ, PT ;  /* 0x000000ff5600720c */ /* 0x000fe20003f66270 */
[----:B------:R-:W-:-:S02]  /*2d30*/  IMAD.MOV.U32 R86, RZ, RZ, R11 ;  /* 0x000000ffff567224 */ /* 0x000fc400078e000b */
[----:B------:R-:W-:Y:S01]  /*2d40*/  @!P5 IMAD.IADD R61, R61, 0x1, -R6 ;  /* 0x000000013d3dd824 */ /* 0x000fe200078e0a06 */
[----:B------:R-:W-:Y:S01]  /*2d50*/  ISETP.GE.AND P5, PT, R95, RZ, PT ;  /* 0x000000ff5f00720c */ /* 0x000fe20003fa6270 */
[----:B------:R-:W-:-:S04]  /*2d60*/  IMAD.HI.U32 R10, R4, R15, RZ ;  /* 0x0000000f040a7227 */ /* 0x000fc800078e00ff */
[----:B------:R-:W-:Y:S01]  /*2d70*/  @!P0 IMAD.IADD R59, R59, 0x1, -R6 ;  /* 0x000000013b3b8824 */ /* 0x000fe200078e0a06 */
[----:B------:R-:W-:Y:S01]  /*2d80*/  ISETP.GE.AND P0, PT, R88, RZ, PT ;  /* 0x000000ff5800720c */ /* 0x000fe20003f06270 */
[----:B------:R-:W-:Y:S01]  /*2d90*/  @!P6 IMAD.MOV R86, RZ, RZ, -R86 ;  /* 0x000000ffff56e224 */ /* 0x000fe200078e0a56 */
[----:B------:R-:W-:Y:S01]  /*2da0*/  ISETP.GE.AND P6, PT, R90, RZ, PT ;  /* 0x000000ff5a00720c */ /* 0x000fe20003fc6270 */
[--C-:B------:R-:W-:Y:S01]  /*2db0*/  @!P2 IMAD.IADD R13, R13, 0x1, -R6.reuse ;  /* 0x000000010d0da824 */ /* 0x100fe200078e0a06 */
[----:B------:R-:W-:Y:S01]  /*2dc0*/  ISETP.GT.U32.AND P2, PT, R6, R63, PT ;  /* 0x0000003f0600720c */ /* 0x000fe20003f44070 */
[----:B------:R-:W-:Y:S01]  /*2dd0*/  IMAD.MOV.U32 R90, RZ, RZ, R61 ;  /* 0x000000ffff5a7224 */ /* 0x000fe200078e003d */
[----:B------:R-:W-:Y:S01]  /*2de0*/  IABS R61, R30 ;  /* 0x0000001e003d7213 */ /* 0x000fe20000000000 */
[----:B------:R-:W-:Y:S01]  /*2df0*/  @!P4 IMAD.IADD R5, R5, 0x1, -R6 ;  /* 0x000000010505c824 */ /* 0x000fe200078e0a06 */
[----:B------:R-:W-:Y:S01]  /*2e00*/  ISETP.GE.AND P4, PT, R69, RZ, PT ;  /* 0x000000ff4500720c */ /* 0x000fe20003f86270 */
[----:B------:R-:W-:Y:S01]  /*2e10*/  IMAD.MOV.U32 R88, RZ, RZ, R59 ;  /* 0x000000ffff587224 */ /* 0x000fe200078e003b */
[----:B------:R-:W-:Y:S01]  /*2e20*/  IABS R69, R94 ;  /* 0x0000005e00457213 */ /* 0x000fe20000000000 */
[----:B------:R-:W-:-:S02]  /*2e30*/  IMAD.MOV R10, RZ, RZ, -R10 ;  /* 0x000000ffff0a7224 */ /* 0x000fc400078e0a0a */
[----:B------:R-:W-:Y:S02]  /*2e40*/  IMAD.MOV.U32 R59, RZ, RZ, R60 ;  /* 0x000000ffff3b7224 */ /* 0x000fe400078e003c */
[----:B------:R-:W-:Y:S01]  /*2e50*/  @!P3 IMAD.MOV R90, RZ, RZ, -R90 ;  /* 0x000000ffff5ab224 */ /* 0x000fe200078e0a5a */
[C---:B------:R-:W-:Y:S01]  /*2e60*/  ISETP.GT.U32.AND P3, PT, R6.reuse, R5, PT ;  /* 0x000000050600720c */ /* 0x040fe20003f64070 */
[C---:B------:R-:W-:Y:S02]  /*2e70*/  IMAD R11, R6.reuse, R10, R15 ;  /* 0x0000000a060b7224 */ /* 0x040fe400078e020f */
[----:B------:R-:W-:Y:S01]  /*2e80*/  @!P1 IMAD.MOV R88, RZ, RZ, -R88 ;  /* 0x000000ffff589224 */ /* 0x000fe200078e0a58 */
[----:B------:R-:W-:Y:S01]  /*2e90*/  ISETP.GT.U32.AND P1, PT, R6, R13, PT ;  /* 0x0000000d0600720c */ /* 0x000fe20003f24070 */
[----:B------:R-:W-:-:S04]  /*2ea0*/  IMAD.HI.U32 R10, R4, R59, RZ ;  /* 0x0000003b040a7227 */ /* 0x000fc800078e00ff */
[----:B------:R-:W-:Y:S02]  /*2eb0*/  IMAD.MOV R10, RZ, RZ, -R10 ;  /* 0x000000ffff0a7224 */ /* 0x000fe400078e0a0a */
[--C-:B------:R-:W-:Y:S01]  /*2ec0*/  @!P2 IMAD.IADD R63, R63, 0x1, -R6.reuse ;  /* 0x000000013f3fa824 */ /* 0x100fe200078e0a06 */
[C---:B------:R-:W-:Y:S01]  /*2ed0*/  ISETP.GT.U32.AND P2, PT, R6.reuse, R11, PT ;  /* 0x0000000b0600720c */ /* 0x040fe20003f44070 */
[C---:B------:R-:W-:Y:S01]  /*2ee0*/  IMAD R15, R6.reuse, R10, R59 ;  /* 0x0000000a060f7224 */ /* 0x040fe200078e023b */
[----:B------:R-:W-:Y:S01]  /*2ef0*/  IABS R59, R29 ;  /* 0x0000001d003b7213 */ /* 0x000fe20000000000 */
[--C-:B------:R-:W-:Y:S02]  /*2f00*/  @!P3 IMAD.IADD R5, R5, 0x1, -R6.reuse ;  /* 0x000000010505b824 */ /* 0x100fe400078e0a06 */
[----:B------:R-:W-:Y:S01]  /*2f10*/  IMAD.MOV.U32 R96, RZ, RZ, R63 ;  /* 0x000000ffff607224 */ /* 0x000fe200078e003f */
[----:B------:R-:W-:Y:S01]  /*2f20*/  ISETP.GT.U32.AND P3, PT, R6, R15, PT ;  /* 0x0000000f0600720c */ /* 0x000fe20003f64070 */
[----:B------:R-:W-:Y:S01]  /*2f30*/  @!P1 IMAD.IADD R13, R13, 0x1, -R6 ;  /* 0x000000010d0d9824 */ /* 0x000fe200078e0a06 */
[----:B------:R-:W-:Y:S01]  /*2f40*/  IABS R63, R71 ;  /* 0x00000047003f7213 */ /* 0x000fe20000000000 */
[----:B------:R-:W-:Y:S01]  /*2f50*/  @!P0 IMAD.MOV R96, RZ, RZ, -R96 ;  /* 0x000000ffff608224 */ /* 0x000fe200078e0a60 */
[----:B------:R-:W-:Y:S01]  /*2f60*/  ISETP.GE.AND P0, PT, R28, RZ, PT ;  /* 0x000000ff1c00720c */ /* 0x000fe20003f06270 */
[----:B------:R-:W-:Y:S01]  /*2f70*/  IMAD.MOV.U32 R98, RZ, RZ, R13 ;  /* 0x000000ffff627224 */ /* 0x000fe200078e000d */
[----:B------:R-:W-:Y:S01]  /*2f80*/  IABS R28, R28 ;  /* 0x0000001c001c7213 */ /* 0x000fe20000000000 */
[----:B------:R-:W-:Y:S01]  /*2f90*/  @!P2 IMAD.IADD R11, R11, 0x1, -R6 ;  /* 0x000000010b0ba824 */ /* 0x000fe200078e0a06 */
[----:B------:R-:W-:Y:S01]  /*2fa0*/  ISETP.GE.AND P2, PT, R30, RZ, PT ;  /* 0x000000ff1e00720c */ /* 0x000fe20003f46270 */
[----:B------:R-:W-:Y:S01]  /*2fb0*/  @!P5 IMAD.MOV R98, RZ, RZ, -R98 ;  /* 0x000000ffff62d224 */ /* 0x000fe200078e0a62 */
[----:B------:R-:W-:Y:S01]  /*2fc0*/  ISETP.GE.AND P5, PT, R29, RZ, PT ;  /* 0x000000ff1d00720c */ /* 0x000fe20003fa6270 */
[----:B------:R-:W-:Y:S01]  /*2fd0*/  IMAD.MOV.U32 R29, RZ, RZ, R28 ;  /* 0x000000ffff1d7224 */ /* 0x000fe200078e001c */
[----:B------:R-:W-:Y:S01]  /*2fe0*/  ISETP.GE.AND P1, PT, R70, RZ, PT ;  /* 0x000000ff4600720c */ /* 0x000fe20003f26270 */
[----:B------:R-:W-:Y:S01]  /*2ff0*/  @!P3 IMAD.IADD R15, R15, 0x1, -R6 ;  /* 0x000000010f0fb824 */ /* 0x000fe200078e0a06 */
[----:B------:R-:W-:Y:S01]  /*3000*/  ISETP.GT.U32.AND P3, PT, R6, R11, PT ;  /* 0x0000000b0600720c */ /* 0x000fe20003f64070 */
[----:B------:R-:W-:-:S02]  /*3010*/  IMAD.MOV.U32 R100, RZ, RZ, R5 ;  /* 0x000000ffff647224 */ /* 0x000fc400078e0005 */
[----:B------:R-:W-:-:S04]  /*3020*/  IMAD.HI.U32 R5, R4, R29, RZ ;  /* 0x0000001d04057227 */ /* 0x000fc800078e00ff */
[----:B------:R-:W-:Y:S02]  /*3030*/  IMAD.MOV R5, RZ, RZ, -R5 ;  /* 0x000000ffff057224 */ /* 0x000fe400078e0a05 */
[----:B------:R-:W-:Y:S01]  /*3040*/  @!P6 IMAD.MOV R100, RZ, RZ, -R100 ;  /* 0x000000ffff64e224 */ /* 0x000fe200078e0a64 */
[----:B------:R-:W-:Y:S01]  /*3050*/  ISETP.GT.U32.AND P6, PT, R6, R15, PT ;  /* 0x0000000f0600720c */ /* 0x000fe20003fc4070 */
[----:B------:R-:W-:-:S04]  /*3060*/  IMAD.HI.U32 R10, R4, R59, RZ ;  /* 0x0000003b040a7227 */ /* 0x000fc800078e00ff */
[----:B------:R-:W-:Y:S02]  /*3070*/  IMAD R5, R6, R5, R29 ;  /* 0x0000000506057224 */ /* 0x000fe400078e021d */
[----:B------:R-:W-:-:S04]  /*3080*/  IMAD.HI.U32 R13, R4, R61, RZ ;  /* 0x0000003d040d7227 */ /* 0x000fc800078e00ff */
[----:B------:R-:W-:Y:S02]  /*3090*/  IMAD.MOV R28, RZ, RZ, -R10 ;  /* 0x000000ffff1c7224 */ /* 0x000fe400078e0a0a */
[--C-:B------:R-:W-:Y:S01]  /*30a0*/  @!P3 IMAD.IADD R11, R11, 0x1, -R6.reuse ;  /* 0x000000010b0bb824 */ /* 0x100fe200078e0a06 */
[C---:B------:R-:W-:Y:S01]  /*30b0*/  ISETP.GT.U32.AND P3, PT, R6.reuse, R5, PT ;  /* 0x000000050600720c */ /* 0x040fe20003f64070 */
[----:B------:R-:W-:Y:S02]  /*30c0*/  IMAD.MOV R30, RZ, RZ, -R13 ;  /* 0x000000ffff1e7224 */ /* 0x000fe400078e0a0d */
[----:B------:R-:W-:Y:S01]  /*30d0*/  IMAD R13, R6, R28, R59 ;  /* 0x0000001c060d7224 */ /* 0x000fe200078e023b */
[----:B------:R-:W-:Y:S01]  /*30e0*/  IABS R59, R87 ;  /* 0x00000057003b7213 */ /* 0x000fe20000000000 */
[----:B------:R-:W-:Y:S02]  /*30f0*/  @!P6 IMAD.IADD R15, R15, 0x1, -R6 ;  /* 0x000000010f0fe824 */ /* 0x000fe400078e0a06 */
[----:B------:R-:W-:Y:S01]  /*3100*/  IMAD.HI.U32 R10, R4, R63, RZ ;  /* 0x0000003f040a7227 */ /* 0x000fe200078e00ff */
[----:B------:R-:W-:-:S03]  /*3110*/  ISETP.GT.U32.AND P6, PT, R6, R13, PT ;  /* 0x0000000d0600720c */ /* 0x000fc60003fc4070 */
[----:B------:R-:W-:Y:S02]  /*3120*/  IMAD.MOV R10, RZ, RZ, -R10 ;  /* 0x000000ffff0a7224 */ /* 0x000fe400078e0a0a */
[----:B------:R-:W-:Y:S01]  /*3130*/  @!P3 IADD3 R5, R5, -R6, RZ ;  /* 0x800000060505b210 */ /* 0x000fe20007ffe0ff */
[----:B------:R-:W-:Y:S02]  /*3140*/  IMAD.MOV.U32 R102, RZ, RZ, R11 ;  /* 0x000000ffff667224 */ /* 0x000fe400078e000b */
[C---:B------:R-:W-:Y:S01]  /*3150*/  IMAD R11, R6.reuse, R10, R63 ;  /* 0x0000000a060b7224 */ /* 0x040fe200078e023f */
[----:B------:R-:W-:Y:S01]  /*3160*/  ISETP.GT.U32.AND P3, PT, R6, R5, PT ;  /* 0x000000050600720c */ /* 0x000fe20003f64070 */
[----:B------:R-:W-:Y:S01]  /*3170*/  IMAD.HI.U32 R28, R4, R65, RZ ;  /* 0x00000041041c7227 */ /* 0x000fe200078e00ff */
[----:B------:R-:W-:-:S03]  /*3180*/  IABS R63, R91 ;  /* 0x0000005b003f7213 */ /* 0x000fc60000000000 */
[----:B------:R-:W-:Y:S02]  /*3190*/  @!P6 IMAD.IADD R13, R13, 0x1, -R6 ;  /* 0x000000010d0de824 */ /* 0x000fe400078e0a06 */
[----:B------:R-:W-:Y:S02]  /*31a0*/  IMAD.MOV R28, RZ, RZ, -R28 ;  /* 0x000000ffff1c7224 */ /* 0x000fe400078e0a1c */
[----:B------:R-:W-:Y:S01]  /*31b0*/  IMAD.MOV.U32 R104, RZ, RZ, R15 ;  /* 0x000000ffff687224 */ /* 0x000fe200078e000f */
[C---:B------:R-:W-:Y:S01]  /*31c0*/  ISETP.GT.U32.AND P6, PT, R6.reuse, R13, PT ;  /* 0x0000000d0600720c */ /* 0x040fe20003fc4070 */
[C---:B------:R-:W-:Y:S01]  /*31d0*/  IMAD R29, R6.reuse, R30, R61 ;  /* 0x0000001e061d7224 */ /* 0x040fe200078e023d */
[----:B------:R-:W-:Y:S01]  /*31e0*/  IABS R61, R89 ;  /* 0x00000059003d7213 */ /* 0x000fe20000000000 */
[----:B------:R-:W-:Y:S01]  /*31f0*/  @!P3 IMAD.IADD R5, R5, 0x1, -R6 ;  /* 0x000000010505b824 */ /* 0x000fe200078e0a06 */
[C---:B------:R-:W-:Y:S01]  /*3200*/  ISETP.GT.U32.AND P3, PT, R6.reuse, R11, PT ;  /* 0x0000000b0600720c */ /* 0x040fe20003f64070 */
[----:B------:R-:W-:Y:S01]  /*3210*/  IMAD R15, R6, R28, R65 ;  /* 0x0000001c060f7224 */ /* 0x000fe200078e0241 */
[----:B------:R-:W-:Y:S01]  /*3220*/  IABS R65, R92 ;  /* 0x0000005c00417213 */ /* 0x000fe20000000000 */
[----:B------:R-:W-:-:S04]  /*3230*/  IMAD.HI.U32 R28, R4, R61, RZ ;  /* 0x0000003d041c7227 */ /* 0x000fc800078e00ff */
[----:B------:R-:W-:Y:S01]  /*3240*/  @!P1 IMAD.MOV R104, RZ, RZ, -R104 ;  /* 0x000000ffff689224 */ /* 0x000fe200078e0a68 */
[C---:B------:R-:W-:Y:S01]  /*3250*/  ISETP.GT.U32.AND P1, PT, R6.reuse, R29, PT ;  /* 0x0000001d0600720c */ /* 0x040fe20003f24070 */
[----:B------:R-:W-:Y:S01]  /*3260*/  @!P6 IMAD.IADD R13, R13, 0x1, -R6 ;  /* 0x000000010d0de824 */ /* 0x000fe200078e0a06 */
[----:B------:R-:W-:Y:S01]  /*3270*/  ISETP.GT.U32.AND P6, PT, R6, R15, PT ;  /* 0x0000000f0600720c */ /* 0x000fe20003fc4070 */
[----:B------:R-:W-:-:S04]  /*3280*/  IMAD.HI.U32 R10, R4, R59, RZ ;  /* 0x0000003b040a7227 */ /* 0x000fc800078e00ff */
[----:B------:R-:W-:Y:S02]  /*3290*/  @!P3 IMAD.IADD R11, R11, 0x1, -R6 ;  /* 0x000000010b0bb824 */ /* 0x000fe400078e0a06 */
[----:B------:R-:W-:Y:S02]  /*32a0*/  IMAD.MOV R28, RZ, RZ, -R28 ;  /* 0x000000ffff1c7224 */ /* 0x000fe400078e0a1c */
[----:B------:R-:W-:Y:S01]  /*32b0*/  IMAD.MOV R30, RZ, RZ, -R10 ;  /* 0x000000ffff1e7224 */ /* 0x000fe200078e0a0a */
[C---:B------:R-:W-:Y:S01]  /*32c0*/  ISETP.GT.U32.AND P3, PT, R6.reuse, R11, PT ;  /* 0x0000000b0600720c */ /* 0x040fe20003f64070 */
[----:B------:R-:W-:Y:S01]  /*32d0*/  IMAD R61, R6, R28, R61 ;  /* 0x0000001c063d7224 */ /* 0x000fe200078e023d */
[----:B------:R-:W-:Y:S01]  /*32e0*/  IABS R28, R0 ;  /* 0x00000000001c7213 */ /* 0x000fe20000000000 */
[----:B------:R-:W-:-:S04]  /*32f0*/  IMAD.HI.U32 R10, R4, R63, RZ ;  /* 0x0000003f040a7227 */ /* 0x000fc800078e00ff */
[----:B------:R-:W-:Y:S01]  /*3300*/  @!P6 IMAD.IADD R15, R15, 0x1, -R6 ;  /* 0x000000010f0fe824 */ /* 0x000fe200078e0a06 */
[C---:B------:R-:W-:Y:S01]  /*3310*/  ISETP.GT.U32.AND P6, PT, R6.reuse, R61, PT ;  /* 0x0000003d0600720c */ /* 0x040fe20003fc4070 */
[----:B------:R-:W-:Y:S02]  /*3320*/  IMAD.MOV R10, RZ, RZ, -R10 ;  /* 0x000000ffff0a7224 */ /* 0x000fe400078e0a0a */
[--C-:B------:R-:W-:Y:S02]  /*3330*/  @!P1 IMAD.IADD R29, R29, 0x1, -R6.reuse ;  /* 0x000000011d1d9824 */ /* 0x100fe400078e0a06 */
[C---:B------:R-:W-:Y:S02]  /*3340*/  IMAD R63, R6.reuse, R10, R63 ;  /* 0x0000000a063f7224 */ /* 0x040fe400078e023f */
[----:B------:R-:W-:Y:S01]  /*3350*/  IMAD.MOV.U32 R106, RZ, RZ, R5 ;  /* 0x000000ffff6a7224 */ /* 0x000fe200078e0005 */
[C---:B------:R-:W-:Y:S01]  /*3360*/  ISETP.GT.U32.AND P1, PT, R6.reuse, R29, PT ;  /* 0x0000001d0600720c */ /* 0x040fe20003f24070 */
[----:B------:R-:W-:Y:S01]  /*3370*/  @!P3 IMAD.IADD R11, R11, 0x1, -R6 ;  /* 0x000000010b0bb824 */ /* 0x000fe200078e0a06 */
[C---:B------:R-:W-:Y:S01]  /*3380*/  ISETP.GT.U32.AND P3, PT, R6.reuse, R63, PT ;  /* 0x0000003f0600720c */ /* 0x040fe20003f64070 */
[----:B------:R-:W-:Y:S01]  /*3390*/  @!P0 IMAD.MOV R106, RZ, RZ, -R106 ;  /* 0x000000ffff6a8224 */ /* 0x000fe200078e0a6a */
[C---:B------:R-:W-:Y:S01]  /*33a0*/  ISETP.GT.U32.AND P0, PT, R6.reuse, R15, PT ;  /* 0x0000000f0600720c */ /* 0x040fe20003f04070 */
[----:B------:R-:W-:-:S02]  /*33b0*/  IMAD R59, R6, R30, R59 ;  /* 0x0000001e063b7224 */ /* 0x000fc400078e023b */
[----:B------:R-:W-:-:S04]  /*33c0*/  IMAD.HI.U32 R30, R4, R65, RZ ;  /* 0x00000041041e7227 */ /* 0x000fc800078e00ff */
[----:B------:R-:W-:Y:S02]  /*33d0*/  @!P6 IMAD.IADD R61, R61, 0x1, -R6 ;  /* 0x000000013d3de824 */ /* 0x000fe400078e0a06 */
[----:B------:R-:W-:-:S03]  /*33e0*/  IMAD.HI.U32 R5, R4, R67, RZ ;  /* 0x0000004304057227 */ /* 0x000fc600078e00ff */
[----:B------:R-:W-:Y:S01]  /*33f0*/  ISETP.GT.U32.AND P6, PT, R6, R61, PT ;  /* 0x0000003d0600720c */ /* 0x000fe20003fc4070 */
[----:B------:R-:W-:Y:S02]  /*3400*/  IMAD.MOV R30, RZ, RZ, -R30 ;  /* 0x000000ffff1e7224 */ /* 0x000fe400078e0a1e */
[----:B------:R-:W-:Y:S02]  /*3410*/  IMAD.MOV R10, RZ, RZ, -R5 ;  /* 0x000000ffff0a7224 */ /* 0x000fe400078e0a05 */
[----:B------:R-:W-:-:S04]  /*3420*/  IMAD.HI.U32 R5, R4, R69, RZ ;  /* 0x0000004504057227 */ /* 0x000fc800078e00ff */
[C---:B------:R-:W-:Y:S02]  /*3430*/  IMAD R65, R6.reuse, R30, R65 ;  /* 0x0000001e06417224 */ /* 0x040fe400078e0241 */
[----:B------:R-:W-:Y:S01]  /*3440*/  @!P4 IMAD.MOV R102, RZ, RZ, -R102 ;  /* 0x000000ffff66c224 */ /* 0x000fe200078e0a66 */
[----:B------:R-:W-:Y:S01]  /*3450*/  ISETP.GE.AND P4, PT, R71, RZ, PT ;  /* 0x000000ff4700720c */ /* 0x000fe20003f86270 */
[--C-:B------:R-:W-:Y:S01]  /*3460*/  @!P1 IMAD.IADD R29, R29, 0x1, -R6.reuse ;  /* 0x000000011d1d9824 */ /* 0x100fe200078e0a06 */
[C---:B------:R-:W-:Y:S01]  /*3470*/  ISETP.GT.U32.AND P1, PT, R6.reuse, R59, PT ;  /* 0x0000003b0600720c */ /* 0x040fe20003f24070 */
[--C-:B------:R-:W-:Y:S01]  /*3480*/  @!P3 IMAD.IADD R63, R63, 0x1, -R6.reuse ;  /* 0x000000013f3fb824 */ /* 0x100fe200078e0a06 */
[----:B------:R-:W-:Y:S01]  /*3490*/  IABS R71, R68 ;  /* 0x0000004400477213 */ /* 0x000fe20000000000 */
[----:B------:R-:W-:Y:S01]  /*34a0*/  IMAD.MOV R5, RZ, RZ, -R5 ;  /* 0x000000ffff057224 */ /* 0x000fe200078e0a05 */
[----:B------:R-:W1:Y:S01]  /*34b0*/  LDC R30, c[0x0][0x234] ;  /* 0x00008d00ff1e7b82 */ /* 0x000e620000000800 */
[----:B------:R-:W-:Y:S01]  /*34c0*/  @!P0 IMAD.IADD R15, R15, 0x1, -R6 ;  /* 0x000000010f0f8824 */ /* 0x000fe200078e0a06 */
[C---:B------:R-:W-:Y:S01]  /*34d0*/  ISETP.GT.U32.AND P0, PT, R6.reuse, R65, PT ;  /* 0x000000410600720c */ /* 0x040fe20003f04070 */
[C---:B------:R-:W-:Y:S01]  /*34e0*/  IMAD R67, R6.reuse, R10, R67 ;  /* 0x0000000a06437224 */ /* 0x040fe200078e0243 */
[C---:B------:R-:W-:Y:S01]  /*34f0*/  ISETP.GT.U32.AND P3, PT, R6.reuse, R63, PT ;  /* 0x0000003f0600720c */ /* 0x040fe20003f64070 */
[----:B------:R-:W-:-:S02]  /*3500*/  IMAD R69, R6, R5, R69 ;  /* 0x0000000506457224 */ /* 0x000fc400078e0245 */
[----:B------:R-:W-:-:S04]  /*3510*/  IMAD.HI.U32 R10, R4, R71, RZ ;  /* 0x00000047040a7227 */ /* 0x000fc800078e00ff */
[----:B------:R-:W-:Y:S01]  /*3520*/  @!P6 IMAD.IADD R61, R61, 0x1, -R6 ;  /* 0x000000013d3de824 */ /* 0x000fe200078e0a06 */
[C---:B------:R-:W-:Y:S01]  /*3530*/  ISETP.GT.U32.AND P6, PT, R6.reuse, R69, PT ;  /* 0x000000450600720c */ /* 0x040fe20003fc4070 */
[----:B------:R-:W-:Y:S02]  /*3540*/  IMAD.MOV R10, RZ, RZ, -R10 ;  /* 0x000000ffff0a7224 */ /* 0x000fe400078e0a0a */
[----:B------:R-:W-:Y:S02]  /*3550*/  IMAD.MOV.U32 R110, RZ, RZ, R29 ;  /* 0x000000ffff6e7224 */ /* 0x000fe400078e001d */
[--C-:B------:R-:W-:Y:S02]  /*3560*/  @!P1 IMAD.IADD R59, R59, 0x1, -R6.reuse ;  /* 0x000000013b3b9824 */ /* 0x100fe400078e0a06 */
[C---:B------:R-:W-:Y:S02]  /*3570*/  IMAD R29, R6.reuse, R10, R71 ;  /* 0x0000000a061d7224 */ /* 0x040fe400078e0247 */
[--C-:B------:R-:W-:Y:S01]  /*3580*/  @!P0 IMAD.IADD R65, R65, 0x1, -R6.reuse ;  /* 0x0000000141418824 */ /* 0x100fe200078e0a06 */
[C---:B------:R-:W-:Y:S01]  /*3590*/  ISETP.GT.U32.AND P1, PT, R6.reuse, R59, PT ;  /* 0x0000003b0600720c */ /* 0x040fe20003f24070 */
[----:B------:R-:W-:Y:S01]  /*35a0*/  @!P3 IMAD.IADD R63, R63, 0x1, -R6 ;  /* 0x000000013f3fb824 */ /* 0x000fe200078e0a06 */
[C---:B------:R-:W-:Y:S01]  /*35b0*/  ISETP.GT.U32.AND P3, PT, R6.reuse, R29, PT ;  /* 0x0000001d0600720c */ /* 0x040fe20003f64070 */
[----:B------:R-:W-:Y:S01]  /*35c0*/  @!P2 IMAD.MOV R110, RZ, RZ, -R110 ;  /* 0x000000ffff6ea224 */ /* 0x000fe200078e0a6e */
[C---:B------:R-:W-:Y:S01]  /*35d0*/  ISETP.GT.U32.AND P2, PT, R6.reuse, R65, PT ;  /* 0x000000410600720c */ /* 0x040fe20003f44070 */
[----:B------:R-:W-:Y:S01]  /*35e0*/  @!P6 IMAD.IADD R69, R69, 0x1, -R6 ;  /* 0x000000014545e824 */ /* 0x000fe200078e0a06 */
[----:B------:R-:W-:Y:S01]  /*35f0*/  ISETP.GE.AND P0, PT, R87, RZ, PT ;  /* 0x000000ff5700720c */ /* 0x000fe20003f06270 */
[----:B------:R-:W-:Y:S01]  /*3600*/  IMAD.MOV.U32 R5, RZ, RZ, R28 ;  /* 0x000000ffff057224 */ /* 0x000fe200078e001c */
[----:B------:R-:W-:Y:S01]  /*3610*/  LOP3.LUT R28, R27, 0x40, RZ, 0xc0, !PT ;  /* 0x000000401b1c7812 */ /* 0x000fe200078ec0ff */
[----:B------:R-:W-:Y:S01]  /*3620*/  IMAD.MOV.U32 R108, RZ, RZ, R13 ;  /* 0x000000ffff6c7224 */ /* 0x000fe200078e000d */
[----:B------:R-:W-:Y:S01]  /*3630*/  ISETP.GT.U32.AND P6, PT, R6, R69, PT ;  /* 0x000000450600720c */ /* 0x000fe20003fc4070 */
[----:B------:R-:W-:Y:S01]  /*3640*/  IMAD.HI.U32 R4, R4, R5, RZ ;  /* 0x0000000504047227 */ /* 0x000fe200078e00ff */
[----:B------:R-:W-:-:S03]  /*3650*/  SHF.R.S32.HI R13, RZ, 0x1f, R26 ;  /* 0x0000001fff0d7819 */ /* 0x000fc6000001141a */
[--C-:B------:R-:W-:Y:S01]  /*3660*/  @!P1 IMAD.IADD R59, R59, 0x1, -R6.reuse ;  /* 0x000000013b3b9824 */ /* 0x100fe200078e0a06 */
[----:B------:R-:W-:Y:S01]  /*3670*/  ISETP.GT.U32.AND P1, PT, R6, R67, PT ;  /* 0x000000430600720c */ /* 0x000fe20003f24070 */
[----:B------:R-:W-:Y:S01]  /*3680*/  @!P3 IMAD.IADD R29, R29, 0x1, -R6 ;  /* 0x000000011d1db824 */ /* 0x000fe200078e0a06 */
[----:B------:R-:W-:Y:S01]  /*3690*/  LEA.HI R13, R13, R26, RZ, 0x7 ;  /* 0x0000001a0d0d7211 */ /* 0x000fe200078f38ff */
[----:B------:R-:W-:Y:S02]  /*36a0*/  IMAD.MOV R4, RZ, RZ, -R4 ;  /* 0x000000ffff047224 */ /* 0x000fe400078e0a04 */
[----:B------:R-:W-:Y:S01]  /*36b0*/  @!P2 IMAD.IADD R65, R65, 0x1, -R6 ;  /* 0x000000014141a824 */ /* 0x000fe200078e0a06 */
[----:B------:R-:W-:Y:S01]  /*36c0*/  ISETP.GE.AND P2, PT, R92, RZ, PT ;  /* 0x000000ff5c00720c */ /* 0x000fe20003f46270 */
[----:B------:R-:W-:Y:S01]  /*36d0*/  IMAD.MOV.U32 R92, RZ, RZ, R59 ;  /* 0x000000ffff5c7224 */ /* 0x000fe200078e003b */
[C---:B------:R-:W-:Y:S01]  /*36e0*/  ISETP.GT.U32.AND P3, PT, R6.reuse, R29, PT ;  /* 0x0000001d0600720c */ /* 0x040fe20003f64070 */
[----:B------:R-:W-:-:S02]  /*36f0*/  IMAD R59, R6, R4, R5 ;  /* 0x00000004063b7224 */ /* 0x000fc400078e0205 */
[----:B------:R-:W-:Y:S02]  /*3700*/  VIADD R4, R152, 0x10000 ;  /* 0x0001000098047836 */ /* 0x000fe40000000000 */
[----:B------:R-:W-:Y:S01]  /*3710*/  @!P6 IMAD.IADD R69, R69, 0x1, -R6 ;  /* 0x000000014545e824 */ /* 0x000fe200078e0a06 */
[----:B------:R-:W-:Y:S01]  /*3720*/  ISETP.GT.U32.AND P6, PT, R6, R59, PT ;  /* 0x0000003b0600720c */ /* 0x000fe20003fc4070 */
[----:B------:R-:W-:Y:S01]  /*3730*/  IMAD.SHL.U32 R10, R27, 0x2, RZ ;  /* 0x000000021b0a7824 */ /* 0x000fe200078e00ff */
[----:B------:R-:W-:Y:S01]  /*3740*/  SHF.R.U32.HI R27, RZ, 0x4, R4 ;  /* 0x00000004ff1b7819 */ /* 0x000fe20000011604 */
[----:B------:R-:W-:Y:S01]  /*3750*/  @!P5 IMAD.MOV R108, RZ, RZ, -R108 ;  /* 0x000000ffff6cd224 */ /* 0x000fe200078e0a6c */
[----:B------:R-:W-:Y:S01]  /*3760*/  ISETP.GE.AND P5, PT, R85, RZ, PT ;  /* 0x000000ff5500720c */ /* 0x000fe20003fa6270 */
[----:B------:R-:W-:Y:S01]  /*3770*/  IMAD.MOV.U32 R114, RZ, RZ, R15 ;  /* 0x000000ffff727224 */ /* 0x000fe200078e000f */
[----:B------:R-:W-:Y:S01]  /*3780*/  SGXT.U32 R27, R27, 0xe ;  /* 0x0000000e1b1b781a */ /* 0x000fe20000000000 */
[----:B------:R-:W-:Y:S01]  /*3790*/  IMAD.MOV.U32 R5, RZ, RZ, RZ ;  /* 0x000000ffff057224 */ /* 0x000fe200078e00ff */
[----:B------:R-:W-:Y:S01]  /*37a0*/  SHF.R.U32.HI R4, RZ, 0x4, R152 ;  /* 0x00000004ff047819 */ /* 0x000fe20000011698 */
[--C-:B------:R-:W-:Y:S01]  /*37b0*/  @!P3 IMAD.IADD R29, R29, 0x1, -R6.reuse ;  /* 0x000000011d1db824 */ /* 0x100fe200078e0a06 */
[----:B------:R-:W3:Y:S01]  /*37c0*/  LDC R15, c[0x0][0x23c] ;  /* 0x00008f00ff0f7b82 */ /* 0x000ee20000000800 */
[--C-:B------:R-:W-:Y:S01]  /*37d0*/  @!P1 IMAD.IADD R67, R67, 0x1, -R6.reuse ;  /* 0x0000000143439824 */ /* 0x100fe200078e0a06 */
[----:B------:R-:W-:Y:S01]  /*37e0*/  IADD3 R66, P3, R27, 0x2, RZ ;  /* 0x000000021b427810 */ /* 0x000fe20007f7e0ff */
[----:B------:R-:W-:Y:S01]  /*37f0*/  @!P6 IMAD.IADD R59, R59, 0x1, -R6 ;  /* 0x000000013b3be824 */ /* 0x000fe200078e0a06 */
[----:B------:R-:W-:Y:S01]  /*3800*/  SGXT.U32 R154, R4, 0xe ;  /* 0x0000000e049a781a */ /* 0x000fe20000000000 */
[----:B------:R-:W-:Y:S01]  /*3810*/  IMAD.MOV.U32 R112, RZ, RZ, R11 ;  /* 0x000000ffff707224 */ /* 0x000fe200078e000b */
[----:B------:R-:W-:Y:S01]  /*3820*/  IADD3.X R62, R5, 0x40000040, RZ, P3, !PT ;  /* 0x40000040053e7810 */ /* 0x000fe20001ffe4ff */
[----:B------:R-:W-:Y:S01]  /*3830*/  @!P5 IMAD.MOV R114, RZ, RZ, -R114 ;  /* 0x000000ffff72d224 */ /* 0x000fe200078e0a72 */
[C---:B------:R-:W-:Y:S01]  /*3840*/  ISETP.GT.U32.AND P1, PT, R6.reuse, R67, PT ;  /* 0x000000430600720c */ /* 0x040fe20003f24070 */
[----:B------:R-:W4:Y:S01]  /*3850*/  LDC.64 R4, c[0x0][0x218] ;  /* 0x00008600ff047b82 */ /* 0x000f220000000a00 */
[----:B------:R-:W-:Y:S01]  /*3860*/  ISETP.GT.U32.AND P3, PT, R6, R59, PT ;  /* 0x0000003b0600720c */ /* 0x000fe20003f64070 */
[----:B------:R-:W-:Y:S01]  /*3870*/  @!P0 IMAD.MOV R92, RZ, RZ, -R92 ;  /* 0x000000ffff5c8224 */ /* 0x000fe200078e0a5c */
[----:B------:R-:W-:Y:S01]  /*3880*/  ISETP.GE.AND P5, PT, R91, RZ, PT ;  /* 0x000000ff5b00720c */ /* 0x000fe20003fa6270 */
[----:B------:R-:W-:Y:S01]  /*3890*/  @!P4 IMAD.MOV R112, RZ, RZ, -R112 ;  /* 0x000000ffff70c224 */ /* 0x000fe200078e0a70 */
[----:B------:R-:W-:Y:S01]  /*38a0*/  ISETP.GE.AND P0, PT, R94, RZ, PT ;  /* 0x000000ff5e00720c */ /* 0x000fe20003f06270 */
[----:B------:R-:W-:Y:S01]  /*38b0*/  IMAD.MOV.U32 R60, RZ, RZ, RZ ;  /* 0x000000ffff3c7224 */ /* 0x000fe200078e00ff */
[----:B------:R-:W-:Y:S01]  /*38c0*/  ISETP.GE.AND P4, PT, R89, RZ, PT ;  /* 0x000000ff5900720c */ /* 0x000fe20003f86270 */
[----:B------:R-:W-:Y:S01]  /*38d0*/  IMAD.MOV.U32 R116, RZ, RZ, R63 ;  /* 0x000000ffff747224 */ /* 0x000fe200078e003f */
[----:B------:R-:W-:Y:S01]  /*38e0*/  IADD3 R64, P6, R154, 0x80, RZ ;  /* 0x000000809a407810 */ /* 0x000fe20007fde0ff */
[-C--:B-1----:R-:W-:Y:S01]  /*38f0*/  IMAD R8, R8, R30.reuse, RZ ;  /* 0x0000001e08087224 */ /* 0x082fe200078e02ff */
[----:B------:R-:W-:Y:S01]  /*3900*/  LOP3.LUT R11, R10, 0x7e, RZ, 0xc0, !PT ;  /* 0x0000007e0a0b7812 */ /* 0x000fe200078ec0ff */
[--C-:B------:R-:W-:Y:S01]  /*3910*/  @!P1 IMAD.IADD R67, R67, 0x1, -R6.reuse ;  /* 0x0000000143439824 */ /* 0x100fe200078e0a06 */
[----:B------:R-:W-:Y:S01]  /*3920*/  ISETP.GE.AND P1, PT, R93, RZ, PT ;  /* 0x000000ff5d00720c */ /* 0x000fe20003f26270 */
[----:B------:R-:W-:Y:S01]  /*3930*/  @!P3 IMAD.IADD R59, R59, 0x1, -R6 ;  /* 0x000000013b3bb824 */ /* 0x000fe200078e0a06 */
[----:B------:R-:W-:Y:S01]  /*3940*/  IADD3.X R60, R60, 0x40000040, RZ, P6, !PT ;  /* 0x400000403c3c7810 */ /* 0x000fe200037fe4ff */
[----:B------:R-:W-:Y:S01]  /*3950*/  @!P5 IMAD.MOV R116, RZ, RZ, -R116 ;  /* 0x000000ffff74d224 */ /* 0x000fe200078e0a74 */
[----:B------:R-:W-:Y:S01]  /*3960*/  ISETP.NE.AND P3, PT, R25, RZ, PT ;  /* 0x000000ff1900720c */ /* 0x000fe20003f65270 */
[----:B------:R-:W-:Y:S01]  /*3970*/  IMAD.MOV.U32 R94, RZ, RZ, R61 ;  /* 0x000000ffff5e7224 */ /* 0x000fe200078e003d */
[----:B------:R-:W-:Y:S01]  /*3980*/  ISETP.GE.AND P6, PT, R68, RZ, PT ;  /* 0x000000ff4400720c */ /* 0x000fe20003fc6270 */
[----:B---3--:R-:W-:Y:S01]  /*3990*/  IMAD R6, R153, R15, RZ ;  /* 0x0000000f99067224 */ /* 0x008fe200078e02ff */
[----:B------:R-:W-:Y:S01]  /*39a0*/  LOP3.LUT R25, RZ, R25, RZ, 0x33, !PT ;  /* 0x00000019ff197212 */ /* 0x000fe200078e33ff */
[----:B------:R-:W-:Y:S01]  /*39b0*/  @!P0 IMAD.MOV R69, RZ, RZ, -R69 ;  /* 0x000000ffff458224 */ /* 0x000fe200078e0a45 */
[----:B------:R-:W-:Y:S01]  /*39c0*/  ISETP.GE.AND P5, PT, R0, RZ, PT ;  /* 0x000000ff0000720c */ /* 0x000fe20003fa6270 */
[----:B------:R-:W-:Y:S01]  /*39d0*/  IMAD R9, R9, R30, RZ ;  /* 0x0000001e09097224 */ /* 0x000fe200078e02ff */
[C---:B------:R-:W-:Y:S01]  /*39e0*/  SEL R7, R25.reuse, R7, !P3 ;  /* 0x0000000719077207 */ /* 0x040fe20005800000 */
[----:B------:R-:W-:Y:S01]  /*39f0*/  @!P4 IMAD.MOV R94, RZ, RZ, -R94 ;  /* 0x000000ffff5ec224 */ /* 0x000fe200078e0a5e */
[----:B0-----:R-:W-:Y:S01]  /*3a00*/  LEA R188, P0, R8, R190, 0x1 ;  /* 0x000000be08bc7211 */ /* 0x001fe200078008ff */
[----:B------:R-:W-:Y:S01]  /*3a10*/  @!P1 IMAD.MOV R67, RZ, RZ, -R67 ;  /* 0x000000ffff439224 */ /* 0x000fe200078e0a43 */
[----:B----4-:R-:W-:Y:S01]  /*3a20*/  LEA R4, P4, R6, R4, 0x1 ;  /* 0x0000000406047211 */ /* 0x010fe200078808ff */
[----:B------:R-:W-:Y:S01]  /*3a30*/  IMAD.MOV.U32 R118, RZ, RZ, R65 ;  /* 0x000000ffff767224 */ /* 0x000fe200078e0041 */
[C---:B------:R-:W-:Y:S01]  /*3a40*/  SEL R26, R25.reuse, R12, !P3 ;  /* 0x0000000c191a7207 */ /* 0x040fe20005800000 */
[----:B------:R-:W-:Y:S01]  /*3a50*/  IMAD.MOV.U32 R124, RZ, RZ, R29 ;  /* 0x000000ffff7c7224 */ /* 0x000fe200078e001d */
[----:B------:R-:W-:Y:S01]  /*3a60*/  SEL R16, R25, R16, !P3 ;  /* 0x0000001019107207 */ /* 0x000fe20005800000 */
[----:B------:R-:W-:Y:S01]  /*3a70*/  IMAD.MOV.U32 R126, RZ, RZ, R59 ;  /* 0x000000ffff7e7224 */ /* 0x000fe200078e003b */
[----:B------:R-:W-:Y:S01]  /*3a80*/  LEA.HI.X.SX32 R189, R8, R191, 0x1, P0 ;  /* 0x000000bf08bd7211 */ /* 0x000fe200000f0eff */
[----:B--2---:R-:W-:Y:S01]  /*3a90*/  IMAD R7, R7, R137, RZ ;  /* 0x0000008907077224 */ /* 0x004fe200078e02ff */
[----:B------:R-:W-:Y:S01]  /*3aa0*/  SEL R14, R25, R14, !P3 ;  /* 0x0000000e190e7207 */ /* 0x000fe20005800000 */
[----:B------:R-:W-:Y:S01]  /*3ab0*/  @!P2 IMAD.MOV R118, RZ, RZ, -R118 ;  /* 0x000000ffff76a224 */ /* 0x000fe200078e0a76 */
[----:B------:R-:W-:Y:S01]  /*3ac0*/  LEA R190, P1, R9, R190, 0x1 ;  /* 0x000000be09be7211 */ /* 0x000fe200078208ff */
[----:B------:R-:W-:Y:S01]  /*3ad0*/  @!P6 IMAD.MOV R124, RZ, RZ, -R124 ;  /* 0x000000ffff7ce224 */ /* 0x000fe200078e0a7c */
[----:B------:R-:W-:Y:S01]  /*3ae0*/  LEA.HI.X.SX32 R8, R6, R5, 0x1, P4 ;  /* 0x0000000506087211 */ /* 0x000fe200020f0eff */
[----:B------:R-:W-:Y:S01]  /*3af0*/  IMAD R5, R26, R137, RZ ;  /* 0x000000891a057224 */ /* 0x000fe200078e02ff */
[----:B------:R-:W-:Y:S01]  /*3b00*/  R2UR UR34, R27 ;  /* 0x000000001b2272ca */ /* 0x000fe200000e0000 */
[----:B------:R-:W-:Y:S01]  /*3b10*/  @!P5 IMAD.MOV R126, RZ, RZ, -R126 ;  /* 0x000000ffff7ed224 */ /* 0x000fe200078e0a7e */
[----:B------:R-:W-:Y:S01]  /*3b20*/  SEL R27, R25, R17, !P3 ;  /* 0x00000011191b7207 */ /* 0x000fe20005800000 */
[----:B------:R-:W-:Y:S01]  /*3b30*/  IMAD R17, R16, R137, RZ ;  /* 0x0000008910117224 */ /* 0x000fe200078e02ff */
[----:B------:R-:W-:Y:S01]  /*3b40*/  LEA.HI.X.SX32 R191, R9, R191, 0x1, P1 ;  /* 0x000000bf09bf7211 */ /* 0x000fe200008f0eff */
[--C-:B------:R-:W-:Y:S01]  /*3b50*/  IMAD R10, R28, 0x100, R11.reuse ;  /* 0x000001001c0a7824 */ /* 0x100fe200078e020b */
[----:B------:R-:W-:Y:S01]  /*3b60*/  LEA R16, P6, R7, R4, 0x1 ;  /* 0x0000000407107211 */ /* 0x000fe200078c08ff */
[-C--:B------:R-:W-:Y:S01]  /*3b70*/  IMAD R9, R14, R137.reuse, RZ ;  /* 0x000000890e097224 */ /* 0x080fe200078e02ff */
[----:B------:R-:W-:Y:S01]  /*3b80*/  SEL R18, R25, R18, !P3 ;  /* 0x0000001219127207 */ /* 0x000fe20005800000 */
[----:B------:R-:W-:Y:S01]  /*3b90*/  IMAD R11, R28, 0x80, R11 ;  /* 0x000000801c0b7824 */ /* 0x000fe200078e020b */
[----:B------:R-:W-:Y:S01]  /*3ba0*/  LEA R6, P5, R5, R4, 0x1 ;  /* 0x0000000405067211 */ /* 0x000fe200078a08ff */
[----:B------:R-:W-:Y:S01]  /*3bb0*/  IMAD R27, R27, R137, RZ ;  /* 0x000000891b1b7224 */ /* 0x000fe200078e02ff */
[----:B------:R-:W-:Y:S01]  /*3bc0*/  SEL R28, R25, R19, !P3 ;  /* 0x00000013191c7207 */ /* 0x000fe20005800000 */
[----:B------:R0:W-:Y:S01]  /*3bd0*/  STL [R1+0x1e8], R16 ;  /* 0x0001e81001007387 */ /* 0x0001e20000100800 */
[----:B------:R-:W-:Y:S01]  /*3be0*/  R2UR UR4, R64 ;  /* 0x00000000400472ca */ /* 0x000fe200000e0000 */
[----:B------:R-:W-:Y:S01]  /*3bf0*/  IMAD R19, R18, R137, RZ ;  /* 0x0000008912137224 */ /* 0x000fe200078e02ff */
[----:B------:R-:W-:Y:S01]  /*3c00*/  R2UR UR6, R66 ;  /* 0x00000000420672ca */ /* 0x000fe200000e0000 */
[----:B------:R1:W-:Y:S01]  /*3c10*/  STL [R1+0x1f0], R6 ;  /* 0x0001f00601007387 */ /* 0x0003e20000100800 */
[----:B------:R-:W-:Y:S01]  /*3c20*/  R2UR UR5, R60 ;  /* 0x000000003c0572ca */ /* 0x000fe200000e0000 */
[----:B------:R-:W2:Y:S01]  /*3c30*/  LDC R12, c[0x0][0x238] ;  /* 0x00008e00ff0c7b82 */ /* 0x000ea20000000800 */
[----:B------:R-:W-:-:S02]  /*3c40*/  R2UR UR7, R62 ;  /* 0x000000003e0772ca */ /* 0x000fc400000e0000 */
[C---:B------:R-:W-:Y:S02]  /*3c50*/  SEL R20, R25.reuse, R20, !P3 ;  /* 0x0000001419147207 */ /* 0x040fe40005800000 */
[C---:B------:R-:W-:Y:S01]  /*3c60*/  SEL R29, R25.reuse, R21, !P3 ;  /* 0x00000015191d7207 */ /* 0x040fe20005800000 */
[----:B------:R-:W-:Y:S01]  /*3c70*/  IMAD R21, R28, R137, RZ ;  /* 0x000000891c157224 */ /* 0x000fe200078e02ff */
[C---:B------:R-:W-:Y:S02]  /*3c80*/  SEL R22, R25.reuse, R22, !P3 ;  /* 0x0000001619167207 */ /* 0x040fe40005800000 */
[C---:B------:R-:W-:Y:S01]  /*3c90*/  SEL R30, R25.reuse, R23, !P3 ;  /* 0x00000017191e7207 */ /* 0x040fe20005800000 */
[-C--:B------:R-:W-:Y:S01]  /*3ca0*/  IMAD R23, R20, R137.reuse, RZ ;  /* 0x0000008914177224 */ /* 0x080fe200078e02ff */
[----:B------:R-:W-:Y:S01]  /*3cb0*/  SEL R24, R25, R24, !P3 ;  /* 0x0000001819187207 */ /* 0x000fe20005800000 */
[----:B------:R-:W-:Y:S01]  /*3cc0*/  IMAD R29, R29, R137, RZ ;  /* 0x000000891d1d7224 */ /* 0x000fe200078e02ff */
[C---:B------:R-:W-:Y:S01]  /*3cd0*/  SEL R32, R25.reuse, R32, !P3 ;  /* 0x0000002019207207 */ /* 0x040fe20005800000 */
[----:B------:R-:W-:Y:S01]  /*3ce0*/  UIADD3.64 UR14, UR4, 0x380, URZ ;  /* 0x00000380040e7897 */ /* 0x000fe2000fffe03f */
[C---:B------:R-:W-:Y:S01]  /*3cf0*/  SEL R59, R25.reuse, R33, !P3 ;  /* 0x00000021193b7207 */ /* 0x040fe20005800000 */
[----:B------:R-:W-:Y:S01]  /*3d00*/  IMAD R33, R24, R137, RZ ;  /* 0x0000008918217224 */ /* 0x000fe200078e02ff */
[C---:B------:R-:W-:Y:S01]  /*3d10*/  SEL R34, R25.reuse, R34, !P3 ;  /* 0x0000002219227207 */ /* 0x040fe20005800000 */
[----:B------:R-:W-:Y:S01]  /*3d20*/  UIADD3.64 UR10, UR4, 0x400, URZ ;  /* 0x00000400040a7897 */ /* 0x000fe2000fffe03f */
[C---:B------:R-:W-:Y:S01]  /*3d30*/  SEL R60, R25.reuse, R35, !P3 ;  /* 0x00000023193c7207 */ /* 0x040fe20005800000 */
[-C--:B------:R-:W-:Y:S01]  /*3d40*/  IMAD R35, R32, R137.reuse, RZ ;  /* 0x0000008920237224 */ /* 0x080fe200078e02ff */
[----:B------:R-:W-:Y:S01]  /*3d50*/  SEL R36, R25, R36, !P3 ;  /* 0x0000002419247207 */ /* 0x000fe20005800000 */
[----:B------:R-:W-:Y:S01]  /*3d60*/  IMAD R59, R59, R137, RZ ;  /* 0x000000893b3b7224 */ /* 0x000fe200078e02ff */
[C---:B------:R-:W-:Y:S01]  /*3d70*/  SEL R61, R25.reuse, R37, !P3 ;  /* 0x00000025193d7207 */ /* 0x040fe20005800000 */
[----:B------:R-:W-:Y:S01]  /*3d80*/  IMAD R37, R34, R137, RZ ;  /* 0x0000008922257224 */ /* 0x000fe200078e02ff */
[C---:B------:R-:W-:Y:S01]  /*3d90*/  SEL R38, R25.reuse, R38, !P3 ;  /* 0x0000002619267207 */ /* 0x040fe20005800000 */
[----:B--2---:R-:W-:Y:S01]  /*3da0*/  IMAD R139, R12, 0x7f, RZ ;  /* 0x0000007f0c8b7824 */ /* 0x004fe200078e02ff */
[C---:B------:R-:W-:Y:S01]  /*3db0*/  SEL R62, R25.reuse, R39, !P3 ;  /* 0x00000027193e7207 */ /* 0x040fe20005800000 */
[-C--:B------:R-:W-:Y:S01]  /*3dc0*/  IMAD R39, R60, R137.reuse, RZ ;  /* 0x000000893c277224 */ /* 0x080fe200078e02ff */
[----:B------:R-:W-:Y:S01]  /*3dd0*/  SEL R40, R25, R40, !P3 ;  /* 0x0000002819287207 */ /* 0x000fe20005800000 */
[----:B------:R-:W-:Y:S01]  /*3de0*/  IMAD R61, R61, R137, RZ ;  /* 0x000000893d3d7224 */ /* 0x000fe200078e02ff */
[C---:B------:R-:W-:Y:S01]  /*3df0*/  SEL R63, R25.reuse, R41, !P3 ;  /* 0x00000029193f7207 */ /* 0x040fe20005800000 */
[----:B------:R-:W-:Y:S01]  /*3e00*/  IMAD R41, R36, R137, RZ ;  /* 0x0000008924297224 */ /* 0x000fe200078e02ff */
[C---:B------:R-:W-:Y:S01]  /*3e10*/  SEL R42, R25.reuse, R42, !P3 ;  /* 0x0000002a192a7207 */ /* 0x040fe20005800000 */
[----:B------:R-:W-:Y:S01]  /*3e20*/  IMAD R141, R12, 0x7e, RZ ;  /* 0x0000007e0c8d7824 */ /* 0x000fe200078e02ff */
[C---:B------:R-:W-:Y:S01]  /*3e30*/  SEL R64, R25.reuse, R43, !P3 ;  /* 0x0000002b19407207 */ /* 0x040fe20005800000 */
[-C--:B------:R-:W-:Y:S01]  /*3e40*/  IMAD R43, R38, R137.reuse, RZ ;  /* 0x00000089262b7224 */ /* 0x080fe200078e02ff */
[----:B------:R-:W-:Y:S01]  /*3e50*/  SEL R44, R25, R44, !P3 ;  /* 0x0000002c192c7207 */ /* 0x000fe20005800000 */
[----:B------:R-:W-:Y:S01]  /*3e60*/  IMAD R63, R63, R137, RZ ;  /* 0x000000893f3f7224 */ /* 0x000fe200078e02ff */
        /* <DEDUP_REMOVED lines=14> */
[C---:B------:R-:W-:Y:S01]  /*3f50*/  SEL R52, R25.reuse, R52, !P3 ;  /* 0x0000003419347207 */ /* 0x040fe20005800000 */
[----:B------:R-:W-:Y:S01]  /*3f60*/  IMAD R71, R50, R137, RZ ;  /* 0x0000008932477224 */ /* 0x000fe200078e02ff */
[C---:B------:R-:W-:Y:S01]  /*3f70*/  SEL R72, R25.reuse, R53, !P3 ;  /* 0x0000003519487207 */ /* 0x040fe20005800000 */
[-C--:B------:R-:W-:Y:S01]  /*3f80*/  IMAD R53, R44, R137.reuse, RZ ;  /* 0x000000892c357224 */ /* 0x080fe200078e02ff */
[C---:B------:R-:W-:Y:S01]  /*3f90*/  SEL R54, R25.reuse, R54, !P3 ;  /* 0x0000003619367207 */ /* 0x040fe20005800000 */
[----:B------:R-:W-:Y:S01]  /*3fa0*/  IMAD R73, R70, R137, RZ ;  /* 0x0000008946497224 */ /* 0x000fe200078e02ff */
[C---:B------:R-:W-:Y:S01]  /*3fb0*/  SEL R74, R25.reuse, R55, !P3 ;  /* 0x00000037194a7207 */ /* 0x040fe20005800000 */
[----:B------:R-:W-:Y:S01]  /*3fc0*/  IMAD R55, R46, R137, RZ ;  /* 0x000000892e377224 */ /* 0x000fe200078e02ff */
[C---:B------:R-:W-:Y:S01]  /*3fd0*/  SEL R76, R25.reuse, R31, !P3 ;  /* 0x0000001f194c7207 */ /* 0x040fe20005800000 */
[-C--:B------:R-:W-:Y:S01]  /*3fe0*/  IMAD R31, R30, R137.reuse, RZ ;  /* 0x000000891e1f7224 */ /* 0x080fe200078e02ff */
[C---:B------:R-:W-:Y:S01]  /*3ff0*/  SEL R56, R25.reuse, R56, !P3 ;  /* 0x0000003819387207 */ /* 0x040fe20005800000 */
[----:B------:R-:W-:Y:S01]  /*4000*/  IMAD R75, R52, R137, RZ ;  /* 0x00000089344b7224 */ /* 0x000fe200078e02ff */
[C---:B------:R-:W-:Y:S01]  /*4010*/  SEL R78, R25.reuse, R57, !P3 ;  /* 0x00000039194e7207 */ /* 0x040fe20005800000 */
[-C--:B------:R-:W-:Y:S01]  /*4020*/  IMAD R57, R66, R137.reuse, RZ ;  /* 0x0000008942397224 */ /* 0x080fe200078e02ff */
        /* <DEDUP_REMOVED lines=47> */
[-C--:B------:R-:W-:Y:S01]  /*4320*/  IMAD R119, R112, R137.reuse, RZ ;  /* 0x0000008970777224 */ /* 0x080fe200078e02ff */
[----:B------:R-:W-:Y:S01]  /*4330*/  SEL R126, R25, R126, !P3 ;  /* 0x0000007e197e7207 */ /* 0x000fe20005800000 */
[-C--:B------:R-:W-:Y:S01]  /*4340*/  IMAD R25, R22, R137.reuse, RZ ;  /* 0x0000008916197224 */ /* 0x080fe200078e02ff */
[-C--:B------:R-:W-:Y:S01]  /*4350*/  LEA R14, P3, R9, R4.reuse, 0x1 ;  /* 0x00000004090e7211 */ /* 0x080fe200078608ff */
[-C--:B------:R-:W-:Y:S01]  /*4360*/  IMAD R121, R114, R137.reuse, RZ ;  /* 0x0000008972797224 */ /* 0x080fe200078e02ff */
[-C--:B0-----:R-:W-:Y:S01]  /*4370*/  LEA R16, P2, R17, R4.reuse, 0x1 ;  /* 0x0000000411107211 */ /* 0x081fe200078408ff */
[-C--:B------:R-:W-:Y:S01]  /*4380*/  IMAD R123, R92, R137.reuse, RZ ;  /* 0x000000895c7b7224 */ /* 0x080fe200078e02ff */
[-C--:B-1----:R-:W-:Y:S01]  /*4390*/  LEA R6, P1, R27, R4.reuse, 0x1 ;  /* 0x000000041b067211 */ /* 0x082fe200078208ff */
[----:B------:R0:W-:Y:S01]  /*43a0*/  STL [R1+0x1f8], R14 ;  /* 0x0001f80e01007387 */ /* 0x0001e20000100800 */
[-C--:B------:R-:W-:Y:S01]  /*43b0*/  IMAD R125, R94, R137.reuse, RZ ;  /* 0x000000895e7d7224 */ /* 0x080fe200078e02ff */
[----:B------:R-:W-:Y:S01]  /*43c0*/  LOP3.LUT R20, R10, 0x10, RZ, 0x3c, !PT ;  /* 0x000000100a147812 */ /* 0x000fe200078e3cff */
[-C--:B------:R-:W-:Y:S01]  /*43d0*/  IMAD R127, R116, R137.reuse, RZ ;  /* 0x00000089747f7224 */ /* 0x080fe200078e02ff */
[----:B------:R1:W-:Y:S01]  /*43e0*/  STL [R1+0x200], R16 ;  /* 0x0002001001007387 */ /* 0x0003e20000100800 */
[-C--:B------:R-:W-:Y:S01]  /*43f0*/  IMAD R129, R118, R137.reuse, RZ ;  /* 0x0000008976817224 */ /* 0x080fe200078e02ff */
[----:B------:R-:W-:Y:S01]  /*4400*/  LOP3.LUT R18, R10, 0x30, RZ, 0x3c, !PT ;  /* 0x000000300a127812 */ /* 0x000fe200078e3cff */
[-C--:B------:R-:W-:Y:S01]  /*4410*/  IMAD R131, R120, R137.reuse, RZ ;  /* 0x0000008978837224 */ /* 0x080fe200078e02ff */
[----:B------:R2:W-:Y:S01]  /*4420*/  STL [R1+0x208], R6 ;  /* 0x0002080601007387 */ /* 0x0005e20000100800 */
[-C--:B------:R-:W-:Y:S01]  /*4430*/  IMAD R133, R122, R137.reuse, RZ ;  /* 0x000000897a857224 */ /* 0x080fe200078e02ff */
[-C--:B0-----:R-:W-:Y:S01]  /*4440*/  LEA R14, P0, R19, R4.reuse, 0x1 ;  /* 0x00000004130e7211 */ /* 0x081fe200078008ff */
[-C--:B------:R-:W-:Y:S01]  /*4450*/  IMAD R135, R124, R137.reuse, RZ ;  /* 0x000000897c877224 */ /* 0x080fe200078e02ff */
[----:B------:R-:W-:Y:S01]  /*4460*/  LOP3.LUT R24, R11, 0x70, RZ, 0x3c, !PT ;  /* 0x000000700b187812 */ /* 0x000fe200078e3cff */
[----:B------:R-:W-:Y:S01]  /*4470*/  IMAD R137, R126, R137, RZ ;  /* 0x000000897e897224 */ /* 0x000fe200078e02ff */
[----:B-1----:R-:W-:Y:S01]  /*4480*/  LEA R16, P4, R21, R4, 0x1 ;  /* 0x0000000415107211 */ /* 0x002fe200078808ff */
[----:B------:R0:W-:Y:S01]  /*4490*/  STL [R1+0x210], R14 ;  /* 0x0002100e01007387 */ /* 0x0001e20000100800 */
[C---:B------:R-:W-:Y:S01]  /*44a0*/  IMAD.IADD R22, R152.reuse, 0x1, R10 ;  /* 0x0000000198167824 */ /* 0x040fe200078e020a */
[----:B------:R-:W-:Y:S01]  /*44b0*/  UIADD3.64 UR14, UR4, 0x580, URZ ;  /* 0x00000580040e7897 */ /* 0x000fe2000fffe03f */
[-C--:B--2---:R-:W-:Y:S01]  /*44c0*/  LEA.HI.X.SX32 R6, R7, R8.reuse, 0x1, P6 ;  /* 0x0000000807067211 */ /* 0x084fe200030f0eff */
[----:B------:R1:W-:Y:S01]  /*44d0*/  STL [R1+0x218], R16 ;  /* 0x0002181001007387 */ /* 0x0003e20000100800 */
[-C--:B------:R-:W-:Y:S01]  /*44e0*/  LEA.HI.X.SX32 R7, R5, R8.reuse, 0x1, P5 ;  /* 0x0000000805077211 */ /* 0x080fe200028f0eff */
[----:B------:R-:W-:Y:S01]  /*44f0*/  UIADD3.64 UR10, UR4, 0x600, URZ ;  /* 0x00000600040a7897 */ /* 0x000fe2000fffe03f */
[----:B------:R-:W-:Y:S01]  /*4500*/  LEA.HI.X.SX32 R5, R9, R8, 0x1, P3 ;  /* 0x0000000809057211 */ /* 0x000fe200018f0eff */
[----:B------:R2:W-:Y:S01]  /*4510*/  STL [R1+0x1e0], R6 ;  /* 0x0001e00601007387 */ /* 0x0005e20000100800 */
[----:B------:R-:W-:Y:S01]  /*4520*/  UIADD3.64 UR14, UR4, 0x680, URZ ;  /* 0x00000680040e7897 */ /* 0x000fe2000fffe03f */
[-C--:B0-----:R-:W-:Y:S01]  /*4530*/  LEA R14, P6, R23, R4.reuse, 0x1 ;  /* 0x00000004170e7211 */ /* 0x081fe200078c08ff */
[----:B------:R-:W-:Y:S01]  /*4540*/  UIADD3.64 UR10, UR4, 0x700, URZ ;  /* 0x00000700040a7897 */ /* 0x000fe2000fffe03f */
[----:B------:R-:W-:Y:S01]  /*4550*/  IMAD.IADD R20, R152, 0x1, R20 ;  /* 0x0000000198147824 */ /* 0x000fe200078e0214 */
[----:B------:R-:W-:Y:S01]  /*4560*/  UIADD3.64 UR14, UR4, 0x780, URZ ;  /* 0x00000780040e7897 */ /* 0x000fe2000fffe03f */
[----:B-1----:R-:W-:Y:S01]  /*4570*/  LOP3.LUT R16, R10, 0x50, RZ, 0x3c, !PT ;  /* 0x000000500a107812 */ /* 0x002fe200078e3cff */
[----:B------:R0:W-:Y:S01]  /*4580*/  STL [R1+0x224], R14 ;  /* 0x0002240e01007387 */ /* 0x0001e20000100800 */
[----:B------:R-:W-:Y:S01]  /*4590*/  UIADD3.64 UR10, UR4, 0x800, URZ ;  /* 0x00000800040a7897 */ /* 0x000fe2000fffe03f */
[C---:B------:R-:W-:Y:S01]  /*45a0*/  IMAD.IADD R18, R152.reuse, 0x1, R18 ;  /* 0x0000000198127824 */ /* 0x040fe200078e0212 */
[-C--:B--2---:R-:W-:Y:S01]  /*45b0*/  LEA R6, P5, R29, R4.reuse, 0x1 ;  /* 0x000000041d067211 */ /* 0x084fe200078a08ff */
[----:B------:R1:W-:Y:S01]  /*45c0*/  STL [R1+0x1ec], R7 ;  /* 0x0001ec0701007387 */ /* 0x0003e20000100800 */
[----:B------:R-:W-:Y:S01]  /*45d0*/  UIADD3.64 UR14, UR4, 0x880, URZ ;  /* 0x00000880040e7897 */ /* 0x000fe2000fffe03f */
[----:B------:R-:W-:Y:S01]  /*45e0*/  IMAD.IADD R16, R152, 0x1, R16 ;  /* 0x0000000198107824 */ /* 0x000fe200078e0210 */
[----:B------:R-:W-:Y:S01]  /*45f0*/  UIADD3.64 UR10, UR4, 0x900, URZ ;  /* 0x00000900040a7897 */ /* 0x000fe2000fffe03f */
[----:B------:R2:W-:Y:S01]  /*4600*/  STL [R1+0x230], R6 ;  /* 0x0002300601007387 */ /* 0x0005e20000100800 */
[----:B------:R-:W-:Y:S01]  /*4610*/  UIADD3.64 UR14, UR4, 0x980, URZ ;  /* 0x00000980040e7897 */ /* 0x000fe2000fffe03f */
[----:B0-----:R-:W-:Y:S01]  /*4620*/  IMAD R14, R12, 0x66, RZ ;  /* 0x000000660c0e7824 */ /* 0x001fe200078e02ff */
[----:B------:R-:W-:Y:S01]  /*4630*/  UIADD3.64 UR10, UR4, 0xa00, URZ ;  /* 0x00000a00040a7897 */ /* 0x000fe2000fffe03f */
[----:B------:R0:W-:Y:S01]  /*4640*/  STL [R1+0x1f4], R5 ;  /* 0x0001f40501007387 */ /* 0x0001e20000100800 */
[----:B------:R-:W-:Y:S01]  /*4650*/  UIADD3.64 UR14, UR4, 0xa80, URZ ;  /* 0x00000a80040e7897 */ /* 0x000fe2000fffe03f */
[----:B-1----:R-:W-:Y:S01]  /*4660*/  LEA R7, P3, R25, R4, 0x1 ;  /* 0x0000000419077211 */ /* 0x002fe200078608ff */
[----:B------:R-:W-:-:S02]  /*4670*/  UIADD3.64 UR10, UR4, 0xb00, URZ ;  /* 0x00000b00040a7897 */ /* 0x000fc4000fffe03f */
[----:B------:R-:W-:Y:S01]  /*4680*/  UIADD3.64 UR14, UR4, 0xb80, URZ ;  /* 0x00000b80040e7897 */ /* 0x000fe2000fffe03f */
[----:B--2---:R-:W-:Y:S01]  /*4690*/  LEA.HI.X.SX32 R6, R17, R8, 0x1, P2 ;  /* 0x0000000811067211 */ /* 0x004fe200010f0eff */
[----:B------:R1:W-:Y:S01]  /*46a0*/  STL [R1+0x238], R7 ;  /* 0x0002380701007387 */ /* 0x0003e20000100800 */
[----:B------:R-:W-:Y:S01]  /*46b0*/  IMAD R17, R12, 0x7c, RZ ;  /* 0x0000007c0c117824 */ /* 0x000fe200078e02ff */
[----:B------:R-:W-:Y:S01]  /*46c0*/  UIADD3.64 UR10, UR4, 0xc00, URZ ;  /* 0x00000c00040a7897 */ /* 0x000fe2000fffe03f */
[----:B0-----:R-:W-:Y:S01]  /*46d0*/  LEA R5, P2, R31, R4, 0x1 ;  /* 0x000000041f057211 */ /* 0x001fe200078408ff */
[----:B------:R0:W-:Y:S01]  /*46e0*/  STL [R1+0x1fc], R6 ;  /* 0x0001fc0601007387 */ /* 0x0001e20000100800 */
[----:B------:R-:W-:Y:S02]  /*46f0*/  UIADD3.64 UR8, UR4, 0x80, URZ ;  /* 0x0000008004087897 */ /* 0x000fe4000fffe03f */
[----:B------:R-:W-:Y:S01]  /*4700*/  UIADD3.64 UR12, UR4, 0x100, URZ ;  /* 0x00000100040c7897 */ /* 0x000fe2000fffe03f */
[----:B------:R2:W-:Y:S01]  /*4710*/  STL [R1+0x240], R5 ;  /* 0x0002400501007387 */ /* 0x0005e20000100800 */
[----:B------:R-:W-:Y:S01]  /*4720*/  UIADD3.64 UR16, UR4, 0x180, URZ ;  /* 0x0000018004107897 */ /* 0x000fe2000fffe03f */
[----:B-1----:R-:W-:-:S02]  /*4730*/  LEA.HI.X.SX32 R7, R27, R8, 0x1, P1 ;  /* 0x000000081b077211 */ /* 0x002fc400008f0eff */
[----:B------:R-:W-:Y:S01]  /*4740*/  CS2R R26, SRZ ;  /* 0x00000000001a7805 */ /* 0x000fe2000001ff00 */
[----:B------:R-:W-:Y:S01]  /*4750*/  UIADD3.64 UR20, UR4, 0x200, URZ ;  /* 0x0000020004147897 */ /* 0x000fe2000fffe03f */
[----:B0-----:R-:W-:Y:S01]  /*4760*/  LEA R6, P1, R33, R4, 0x1 ;  /* 0x0000000421067211 */ /* 0x001fe200078208ff */
[----:B------:R0:W-:Y:S01]  /*4770*/  STL [R1+0x204], R7 ;  /* 0x0002040701007387 */ /* 0x0001e20000100800 */
[----:B------:R-:W-:Y:S01]  /*4780*/  UIADD3.64 UR24, UR4, 0x280, URZ ;  /* 0x0000028004187897 */ /* 0x000fe2000fffe03f */
[----:B--2---:R-:W-:Y:S02]  /*4790*/  LEA.HI.X.SX32 R5, R19, R8, 0x1, P0 ;  /* 0x0000000813057211 */ /* 0x004fe400000f0eff */
[----:B------:R1:W-:Y:S01]  /*47a0*/  STL [R1+0x248], R6 ;  /* 0x0002480601007387 */ /* 0x0003e20000100800 */
[----:B------:R-:W-:Y:S01]  /*47b0*/  LOP3.LUT R19, R10, 0x20, RZ, 0x3c, !PT ;  /* 0x000000200a137812 */ /* 0x000fe200078e3cff */
[----:B------:R-:W-:Y:S02]  /*47c0*/  UIADD3.64 UR28, UR4, 0x300, URZ ;  /* 0x00000300041c7897 */ /* 0x000fe4000fffe03f */
[----:B------:R2:W-:Y:S01]  /*47d0*/  STL [R1+0x20c], R5 ;  /* 0x00020c0501007387 */ /* 0x0005e20000100800 */
[----:B------:R-:W-:Y:S01]  /*47e0*/  UIADD3.64 UR36, UR4, 0xc80, URZ ;  /* 0x00000c8004247897 */ /* 0x000fe2000fffe03f */
[----:B0-----:R-:W-:Y:S01]  /*47f0*/  LEA R7, P0, R35, R4, 0x1 ;  /* 0x0000000423077211 */ /* 0x001fe200078008ff */
[----:B------:R-:W-:Y:S01]  /*4800*/  IMAD.IADD R19, R152, 0x1, R19 ;  /* 0x0000000198137824 */ /* 0x000fe200078e0213 */
[----:B------:R-:W-:Y:S01]  /*4810*/  UIADD3.64 UR40, UR4, 0xd00, URZ ;  /* 0x00000d0004287897 */ /* 0x000fe2000fffe03f */
[----:B-1----:R-:W-:-:S02]  /*4820*/  LEA.HI.X.SX32 R6, R21, R8, 0x1, P4 ;  /* 0x0000000815067211 */ /* 0x002fc400020f0eff */
[----:B------:R0:W-:Y:S01]  /*4830*/  STL [R1+0x250], R7 ;  /* 0x0002500701007387 */ /* 0x0001e20000100800 */
[----:B------:R-:W-:Y:S01]  /*4840*/  IMAD.IADD R21, R152, 0x1, R11 ;  /* 0x0000000198157824 */ /* 0x000fe200078e020b */
[----:B------:R-:W-:Y:S01]  /*4850*/  UIADD3.64 UR44, UR4, 0xd80, URZ ;  /* 0x00000d80042c7897 */ /* 0x000fe2000fffe03f */
[----:B--2---:R-:W-:Y:S01]  /*4860*/  LEA R5, P4, R59, R4, 0x1 ;  /* 0x000000043b057211 */ /* 0x004fe200078808ff */
[----:B------:R1:W-:Y:S01]  /*4870*/  STL [R1+0x214], R6 ;  /* 0x0002140601007387 */ /* 0x0003e20000100800 */
[----:B------:R-:W-:Y:S02]  /*4880*/  UIADD3.64 UR48, UR4, 0xe00, URZ ;  /* 0x00000e0004307897 */ /* 0x000fe4000fffe03f */
[----:B------:R-:W-:Y:S01]  /*4890*/  UIADD3.64 UR52, UR4, 0xe80, URZ ;  /* 0x00000e8004347897 */ /* 0x000fe2000fffe03f */
[----:B------:R2:W-:Y:S01]  /*48a0*/  STL [R1+0x258], R5 ;  /* 0x0002580501007387 */ /* 0x0005e20000100800 */
[----:B------:R-:W-:Y:S01]  /*48b0*/  UIADD3.64 UR56, UR4, 0xf00, URZ ;  /* 0x00000f0004387897 */ /* 0x000fe2000fffe03f */
[----:B0-----:R-:W-:Y:S01]  /*48c0*/  LEA.HI.X.SX32 R7, R23, R8, 0x1, P6 ;  /* 0x0000000817077211 */ /* 0x001fe200030f0eff */
[----:B------:R-:W-:-:S02]  /*48d0*/  UIADD3.64 UR10, UR6, 0x2, URZ ;  /* 0x00000002060a7897 */ /* 0x000fc4000fffe03f */
[----:B------:R-:W-:Y:S01]  /*48e0*/  UIADD3.64 UR14, UR6, 0x4, URZ ;  /* 0x00000004060e7897 */ /* 0x000fe2000fffe03f */
[----:B-1----:R-:W-:Y:S01]  /*48f0*/  LEA R6, P6, R37, R4, 0x1 ;  /* 0x0000000425067211 */ /* 0x002fe200078c08ff */
[----:B------:R0:W-:Y:S01]  /*4900*/  STL [R1+0x21c], R7 ;  /* 0x00021c0701007387 */ /* 0x0001e20000100800 */
[----:B------:R-:W-:Y:S01]  /*4910*/  UIADD3.64 UR18, UR6, 0x1fe, URZ ;  /* 0x000001fe06127897 */ /* 0x000fe2000fffe03f */
[----:B--2---:R-:W-:Y:S02]  /*4920*/  LEA.HI.X.SX32 R5, R29, R8, 0x1, P5 ;  /* 0x000000081d057211 */ /* 0x004fe400028f0eff */
[----:B------:R1:W-:Y:S01]  /*4930*/  STL [R1+0x260], R6 ;  /* 0x0002600601007387 */ /* 0x0003e20000100800 */
[----:B------:R-:W-:Y:S01]  /*4940*/  CS2R R28, SRZ ;  /* 0x00000000001c7805 */ /* 0x000fe2000001ff00 */
[----:B------:R-:W-:Y:S02]  /*4950*/  UIADD3.64 UR22, UR6, 0x200, URZ ;  /* 0x0000020006167897 */ /* 0x000fe4000fffe03f */
[----:B------:R2:W-:Y:S01]  /*4960*/  STL [R1+0x22c], R5 ;  /* 0x00022c0501007387 */ /* 0x0005e20000100800 */
[----:B------:R-:W-:Y:S01]  /*4970*/  UIADD3.64 UR26, UR6, 0x202, URZ ;  /* 0x00000202061a7897 */ /* 0x000fe2000fffe03f */
[----:B0-----:R-:W-:Y:S01]  /*4980*/  LEA R7, P5, R39, R4, 0x1 ;  /* 0x0000000427077211 */ /* 0x001fe200078a08ff */
[----:B------:R-:W-:Y:S01]  /*4990*/  UIADD3.64 UR30, UR6, 0x204, URZ ;  /* 0x00000204061e7897 */ /* 0x000fe2000fffe03f */
[----:B-1----:R-:W-:-:S03]  /*49a0*/  LEA.HI.X.SX32 R6, R25, R8, 0x1, P3 ;  /* 0x0000000819067211 */ /* 0x002fc600018f0eff */
[----:B------:R0:W-:Y:S01]  /*49b0*/  STL [R1+0x268], R7 ;  /* 0x0002680701007387 */ /* 0x0001e20000100800 */
[----:B--2---:R-:W-:-:S03]  /*49c0*/  LEA R5, P3, R41, R4, 0x1 ;  /* 0x0000000429057211 */ /* 0x004fc600078608ff */
[----:B------:R1:W-:Y:S04]  /*49d0*/  STL [R1+0x234], R6 ;  /* 0x0002340601007387 */ /* 0x0003e80000100800 */
[----:B------:R2:W-:Y:S01]  /*49e0*/  STL [R1+0x270], R5 ;  /* 0x0002700501007387 */ /* 0x0005e20000100800 */
[----:B0-----:R-:W-:Y:S02]  /*49f0*/  LEA.HI.X.SX32 R7, R31, R8, 0x1, P2 ;  /* 0x000000081f077211 */ /* 0x001fe400010f0eff */
[----:B------:R-:W-:Y:S02]  /*4a00*/  CS2R R30, SRZ ;  /* 0x00000000001e7805 */ /* 0x000fe4000001ff00 */
[----:B-1----:R-:W-:Y:S01]  /*4a10*/  LEA R6, P2, R61, R4, 0x1 ;  /* 0x000000043d067211 */ /* 0x002fe200078408ff */
[----:B------:R0:W-:Y:S01]  /*4a20*/  STL [R1+0x23c], R7 ;  /* 0x00023c0701007387 */ /* 0x0001e20000100800 */
[----:B--2---:R-:W-:-:S03]  /*4a30*/  LEA.HI.X.SX32 R5, R33, R8, 0x1, P1 ;  /* 0x0000000821057211 */ /* 0x004fc600008f0eff */
[----:B------:R1:W-:Y:S01]  /*4a40*/  STL [R1+0x278], R6 ;  /* 0x0002780601007387 */ /* 0x0003e20000100800 */
[----:B------:R-:W-:-:S03]  /*4a50*/  CS2R R32, SRZ ;  /* 0x0000000000207805 */ /* 0x000fc6000001ff00 */
[----:B------:R2:W-:Y:S01]  /*4a60*/  STL [R1+0x244], R5 ;  /* 0x0002440501007387 */ /* 0x0005e20000100800 */
[----:B0-----:R-:W-:Y:S02]  /*4a70*/  LEA R7, P1, R43, R4, 0x1 ;  /* 0x000000042b077211 */ /* 0x001fe400078208ff */
[----:B-1----:R-:W-:-:S03]  /*4a80*/  LEA.HI.X.SX32 R6, R35, R8, 0x1, P0 ;  /* 0x0000000823067211 */ /* 0x002fc600000f0eff */
[----:B------:R0:W-:Y:S01]  /*4a90*/  STL [R1+0x280], R7 ;  /* 0x0002800701007387 */ /* 0x0001e20000100800 */
[----:B------:R-:W-:Y:S02]  /*4aa0*/  CS2R R34, SRZ ;  /* 0x0000000000227805 */ /* 0x000fe4000001ff00 */
[----:B--2---:R-:W-:Y:S01]  /*4ab0*/  LEA R5, P0, R45, R4, 0x1 ;  /* 0x000000042d057211 */ /* 0x004fe200078008ff */
[----:B------:R1:W-:Y:S04]  /*4ac0*/  STL [R1+0x24c], R6 ;  /* 0x00024c0601007387 */ /* 0x0003e80000100800 */
[----:B------:R2:W-:Y:S01]  /*4ad0*/  STL [R1+0x288], R5 ;  /* 0x0002880501007387 */ /* 0x0005e20000100800 */
[----:B0-----:R-:W-:Y:S02]  /*4ae0*/  LEA.HI.X.SX32 R7, R59, R8, 0x1, P4 ;  /* 0x000000083b077211 */ /* 0x001fe400020f0eff */
[----:B------:R-:W-:-:S02]  /*4af0*/  CS2R R58, SRZ ;  /* 0x00000000003a7805 */ /* 0x000fc4000001ff00 */
        /* <DEDUP_REMOVED lines=214> */
[----:B------:R-:W-:Y:S02]  /*5860*/  LEA R4, P6, R137, R4, 0x1 ;  /* 0x0000000489047211 */ /* 0x000fe400078c08ff */
[----:B------:R-:W-:Y:S02]  /*5870*/  CS2R R122, SRZ ;  /* 0x00000000007a7805 */ /* 0x000fe4000001ff00 */
[-C--:B------:R-:W-:Y:S01]  /*5880*/  LEA.HI.X.SX32 R9, R135, R8.reuse, 0x1, P4 ;  /* 0x0000000887097211 */ /* 0x080fe200020f0eff */
[----:B------:R2:W-:Y:S01]  /*5890*/  STL [R1+0x3b4], R5 ;  /* 0x0003b40501007387 */ /* 0x0005e20000100800 */
[----:B------:R-:W-:Y:S02]  /*58a0*/  CS2R R134, SRZ ;  /* 0x0000000000867805 */ /* 0x000fe4000001ff00 */
[-C--:B0-----:R-:W-:Y:S02]  /*58b0*/  LEA.HI.X.SX32 R7, R131, R8.reuse, 0x1, P1 ;  /* 0x0000000883077211 */ /* 0x081fe400008f0eff */
[----:B------:R-:W-:Y:S01]  /*58c0*/  CS2R R130, SRZ ;  /* 0x0000000000827805 */ /* 0x000fe2000001ff00 */
[----:B------:R0:W-:Y:S01]  /*58d0*/  STL [R1+0x3f0], R4 ;  /* 0x0003f00401007387 */ /* 0x0001e20000100800 */
[----:B-1----:R-:W-:-:S02]  /*58e0*/  LEA.HI.X.SX32 R6, R125, R8, 0x1, P5 ;  /* 0x000000087d067211 */ /* 0x002fc400028f0eff */
[----:B------:R-:W-:Y:S02]  /*58f0*/  CS2R R124, SRZ ;  /* 0x00000000007c7805 */ /* 0x000fe4000001ff00 */
[-C--:B--2---:R-:W-:Y:S01]  /*5900*/  LEA.HI.X.SX32 R5, R127, R8.reuse, 0x1, P3 ;  /* 0x000000087f057211 */ /* 0x084fe200018f0eff */
[----:B------:R1:W-:Y:S01]  /*5910*/  STL [R1+0x3bc], R6 ;  /* 0x0003bc0601007387 */ /* 0x0003e20000100800 */
[----:B------:R-:W-:Y:S02]  /*5920*/  CS2R R126, SRZ ;  /* 0x00000000007e7805 */ /* 0x000fe4000001ff00 */
[----:B0-----:R-:W-:Y:S01]  /*5930*/  LEA.HI.X.SX32 R4, R129, R8, 0x1, P2 ;  /* 0x0000000881047211 */ /* 0x001fe200010f0eff */
[----:B------:R-:W-:Y:S01]  /*5940*/  STL [R1+0x3c4], R5 ;  /* 0x0003c40501007387 */ /* 0x000fe20000100800 */
[----:B------:R-:W-:-:S03]  /*5950*/  CS2R R128, SRZ ;  /* 0x0000000000807805 */ /* 0x000fc6000001ff00 */
[----:B------:R0:W-:Y:S01]  /*5960*/  STL [R1+0x3cc], R4 ;  /* 0x0003cc0401007387 */ /* 0x0001e20000100800 */
[-C--:B-1----:R-:W-:Y:S02]  /*5970*/  LEA.HI.X.SX32 R6, R133, R8.reuse, 0x1, P0 ;  /* 0x0000000885067211 */ /* 0x082fe400000f0eff */
[----:B------:R-:W-:Y:S02]  /*5980*/  CS2R R132, SRZ ;  /* 0x0000000000847805 */ /* 0x000fe4000001ff00 */
[----:B------:R-:W-:Y:S01]  /*5990*/  LEA.HI.X.SX32 R8, R137, R8, 0x1, P6 ;  /* 0x0000000889087211 */ /* 0x000fe200030f0eff */
[----:B------:R-:W-:Y:S01]  /*59a0*/  STL [R1+0x3d4], R7 ;  /* 0x0003d40701007387 */ /* 0x000fe20000100800 */
[----:B------:R-:W-:-:S03]  /*59b0*/  CS2R R136, SRZ ;  /* 0x0000000000887805 */ /* 0x000fc6000001ff00 */
[----:B------:R1:W-:Y:S01]  /*59c0*/  STL [R1+0x3dc], R6 ;  /* 0x0003dc0601007387 */ /* 0x0003e20000100800 */
[----:B0-----:R-:W-:-:S03]  /*59d0*/  IMAD.WIDE R4, R139, 0x2, R190 ;  /* 0x000000028b047825 */ /* 0x001fc600078e02be */
[----:B------:R0:W-:Y:S04]  /*59e0*/  STL [R1+0x3e4], R9 ;  /* 0x0003e40901007387 */ /* 0x0001e80000100800 */
[----:B------:R-:W-:Y:S01]  /*59f0*/  STL [R1+0x3f8], R4 ;  /* 0x0003f80401007387 */ /* 0x000fe20000100800 */
[----:B-1----:R-:W-:Y:S01]  /*5a00*/  IMAD.WIDE R6, R139, 0x2, R188 ;  /* 0x000000028b067825 */ /* 0x002fe200078e02bc */
[----:B------:R-:W-:Y:S02]  /*5a10*/  CS2R R138, SRZ ;  /* 0x00000000008a7805 */ /* 0x000fe4000001ff00 */
[----:B------:R-:W-:Y:S01]  /*5a20*/  STL [R1+0x3ec], R8 ;  /* 0x0003ec0801007387 */ /* 0x000fe20000100800 */
[----:B0-----:R-:W-:-:S03]  /*5a30*/  IMAD R9, R12, 0x7d, RZ ;  /* 0x0000007d0c097824 */ /* 0x001fc600078e02ff */
[----:B------:R0:W-:Y:S04]  /*5a40*/  STL [R1+0x3f4], R5 ;  /* 0x0003f40501007387 */ /* 0x0001e80000100800 */
[----:B------:R-:W-:Y:S04]  /*5a50*/  STL [R1+0x400], R6 ;  /* 0x0004000601007387 */ /* 0x000fe80000100800 */
[----:B------:R1:W-:Y:S01]  /*5a60*/  STL [R1+0x3fc], R7 ;  /* 0x0003fc0701007387 */ /* 0x0003e20000100800 */
[----:B0-----:R-:W-:-:S05]  /*5a70*/  IMAD.WIDE R4, R141, 0x2, R190 ;  /* 0x000000028d047825 */ /* 0x001fca00078e02be */
[----:B------:R-:W-:Y:S01]  /*5a80*/  STL [R1+0x408], R4 ;  /* 0x0004080401007387 */ /* 0x000fe20000100800 */
[----:B-1----:R-:W-:-:S03]  /*5a90*/  IMAD.WIDE R6, R141, 0x2, R188 ;  /* 0x000000028d067825 */ /* 0x002fc600078e02bc */
[----:B------:R0:W-:Y:S01]  /*5aa0*/  STL [R1+0x404], R5 ;  /* 0x0004040501007387 */ /* 0x0001e20000100800 */
[----:B------:R-:W-:-:S03]  /*5ab0*/  CS2R R140, SRZ ;  /* 0x00000000008c7805 */ /* 0x000fc6000001ff00 */
[----:B------:R-:W-:Y:S04]  /*5ac0*/  STL [R1+0x410], R6 ;  /* 0x0004100601007387 */ /* 0x000fe80000100800 */
[----:B------:R1:W-:Y:S01]  /*5ad0*/  STL [R1+0x40c], R7 ;  /* 0x00040c0701007387 */ /* 0x0003e20000100800 */
[----:B0-----:R-:W-:-:S04]  /*5ae0*/  IMAD.WIDE R4, R9, 0x2, R190 ;  /* 0x0000000209047825 */ /* 0x001fc800078e02be */
[--C-:B------:R-:W-:Y:S01]  /*5af0*/  IMAD.WIDE R8, R9, 0x2, R188.reuse ;  /* 0x0000000209087825 */ /* 0x100fe200078e02bc */
[----:B------:R-:W-:Y:S03]  /*5b00*/  STL [R1+0x418], R4 ;  /* 0x0004180401007387 */ /* 0x000fe60000100800 */
[C---:B-1----:R-:W-:Y:S01]  /*5b10*/  IMAD.WIDE R6, R17.reuse, 0x2, R188 ;  /* 0x0000000211067825 */ /* 0x042fe200078e02bc */
[----:B------:R0:W-:Y:S04]  /*5b20*/  STL [R1+0x414], R5 ;  /* 0x0004140501007387 */ /* 0x0001e80000100800 */
[----:B------:R-:W-:Y:S04]  /*5b30*/  STL [R1+0x420], R8 ;  /* 0x0004200801007387 */ /* 0x000fe80000100800 */
[----:B------:R1:W-:Y:S01]  /*5b40*/  STL [R1+0x41c], R9 ;  /* 0x00041c0901007387 */ /* 0x0003e20000100800 */
[----:B0-----:R-:W-:-:S04]  /*5b50*/  IMAD.WIDE R4, R17, 0x2, R190 ;  /* 0x0000000211047825 */ /* 0x001fc800078e02be */
[C---:B------:R-:W-:Y:S01]  /*5b60*/  IMAD R17, R12.reuse, 0x7a, RZ ;  /* 0x0000007a0c117824 */ /* 0x040fe200078e02ff */
[----:B------:R-:W-:Y:S01]  /*5b70*/  STL [R1+0x428], R4 ;  /* 0x0004280401007387 */ /* 0x000fe20000100800 */
[----:B-1----:R-:W-:-:S03]  /*5b80*/  IMAD R9, R12, 0x7b, RZ ;  /* 0x0000007b0c097824 */ /* 0x002fc600078e02ff */
[----:B------:R0:W-:Y:S04]  /*5b90*/  STL [R1+0x424], R5 ;  /* 0x0004240501007387 */ /* 0x0001e80000100800 */
        /* <DEDUP_REMOVED lines=135> */
[----:B0-----:R-:W-:Y:S01]  /*6410*/  IMAD.WIDE R4, R17, 0x2, R190 ;  /* 0x0000000211047825 */ /* 0x001fe200078e02be */
[----:B------:R-:W-:-:S04]  /*6420*/  LOP3.LUT R17, R10, 0x40, RZ, 0x3c, !PT ;  /* 0x000000400a117812 */ /* 0x000fc800078e3cff */
[----:B------:R-:W-:Y:S01]  /*6430*/  STL [R1+0x568], R4 ;  /* 0x0005680401007387 */ /* 0x000fe20000100800 */
[----:B------:R-:W-:Y:S02]  /*6440*/  IMAD.IADD R17, R152, 0x1, R17 ;  /* 0x0000000198117824 */ /* 0x000fe400078e0211 */
[----:B-1----:R-:W-:Y:S01]  /*6450*/  IMAD R9, R12, 0x67, RZ ;  /* 0x000000670c097824 */ /* 0x002fe200078e02ff */
        /* <DEDUP_REMOVED lines=8> */
[----:B------:R1:W-:Y:S04]  /*64e0*/  STL [R1+0x580], R8 ;  /* 0x0005800801007387 */ /* 0x0003e80000100800 */
[----:B------:R-:W-:Y:S01]  /*64f0*/  STL [R1+0x57c], R9 ;  /* 0x00057c0901007387 */ /* 0x000fe20000100800 */
        /* <DEDUP_REMOVED lines=253> */
[C---:B------:R-:W-:Y:S01]  /*74d0*/  IMAD.SHL.U32 R14, R12.reuse, 0x40, RZ ;  /* 0x000000400c0e7824 */ /* 0x040fe200078e00ff */
        /* <DEDUP_REMOVED lines=450> */
[C---:B-1----:R-:W-:Y:S01]  /*9100*/  IMAD.WIDE R8, R12.reuse, 0x2, R190 ;  /* 0x000000020c087825 */ /* 0x042fe200078e02be */
[----:B------:R0:W-:Y:S04]  /*9110*/  STL [R1+0xbc4], R5 ;  /* 0x000bc40501007387 */ /* 0x0001e80000100800 */
[----:B------:R-:W-:Y:S04]  /*9120*/  STL [R1+0xbd0], R6 ;  /* 0x000bd00601007387 */ /* 0x000fe80000100800 */
[----:B------:R1:W-:Y:S01]  /*9130*/  STL [R1+0xbcc], R7 ;  /* 0x000bcc0701007387 */ /* 0x0003e20000100800 */
[----:B0-----:R-:W-:-:S03]  /*9140*/  IMAD.WIDE R4, R12, 0x2, R188 ;  /* 0x000000020c047825 */ /* 0x001fc600078e02bc */
[----:B------:R0:W-:Y:S01]  /*9150*/  STL [R1+0xbd8], R8 ;  /* 0x000bd80801007387 */ /* 0x0001e20000100800 */
[----:B------:R-:W-:-:S03]  /*9160*/  IMAD.SHL.U32 R12, R12, 0x80, RZ ;  /* 0x000000800c0c7824 */ /* 0x000fc600078e00ff */
[----:B------:R2:W-:Y:S01]  /*9170*/  STL [R1+0xbd4], R9 ;  /* 0x000bd40901007387 */ /* 0x0005e20000100800 */
[----:B------:R-:W-:Y:S01]  /*9180*/  IMAD.SHL.U32 R23, R12, 0x2, RZ ;  /* 0x000000020c177824 */ /* 0x000fe200078e00ff */
[----:B-1----:R-:W-:Y:S02]  /*9190*/  SHF.R.S32.HI R7, RZ, 0x1f, R12 ;  /* 0x0000001fff077819 */ /* 0x002fe4000001140c */
[----:B------:R1:W-:Y:S04]  /*91a0*/  STL [R1+0xbe0], R4 ;  /* 0x000be00401007387 */ /* 0x0003e80000100800 */
[----:B------:R3:W-:Y:S01]  /*91b0*/  STL [R1+0xbdc], R5 ;  /* 0x000bdc0501007387 */ /* 0x0007e20000100800 */
[C---:B0-----:R-:W-:Y:S02]  /*91c0*/  LOP3.LUT R8, R11.reuse, 0x60, RZ, 0x3c, !PT ;  /* 0x000000600b087812 */ /* 0x041fe400078e3cff */
[----:B--2---:R-:W-:-:S03]  /*91d0*/  LOP3.LUT R9, R11, 0x50, RZ, 0x3c, !PT ;  /* 0x000000500b097812 */ /* 0x004fc600078e3cff */
[C---:B------:R-:W-:Y:S01]  /*91e0*/  IMAD.IADD R8, R152.reuse, 0x1, R8 ;  /* 0x0000000198087824 */ /* 0x040fe200078e0208 */
[----:B-1----:R-:W-:Y:S01]  /*91f0*/  SHF.R.S32.HI R4, RZ, 0x7, R13 ;  /* 0x00000007ff047819 */ /* 0x002fe2000001140d */
[----:B------:R-:W-:Y:S01]  /*9200*/  IMAD.IADD R9, R152, 0x1, R9 ;  /* 0x0000000198097824 */ /* 0x000fe200078e0209 */
[----:B------:R-:W-:Y:S01]  /*9210*/  LOP3.LUT R13, R11, 0x10, RZ, 0x3c, !PT ;  /* 0x000000100b0d7812 */ /* 0x000fe200078e3cff */
[----:B---3--:R-:W-:Y:S01]  /*9220*/  IMAD.SHL.U32 R5, R15, 0x80, RZ ;  /* 0x000000800f057824 */ /* 0x008fe200078e00ff */
[----:B------:R-:W-:Y:S01]  /*9230*/  LOP3.LUT R15, R10, 0x60, RZ, 0x3c, !PT ;  /* 0x000000600a0f7812 */ /* 0x000fe200078e3cff */
[----:B------:R0:W-:Y:S01]  /*9240*/  STL [R1+0xc08], R4 ;  /* 0x000c080401007387 */ /* 0x0001e20000100800 */
[----:B------:R-:W-:Y:S01]  /*9250*/  LOP3.LUT R10, R11, 0x40, RZ, 0x3c, !PT ;  /* 0x000000400b0a7812 */ /* 0x000fe200078e3cff */
[C---:B------:R-:W-:Y:S01]  /*9260*/  IMAD.IADD R13, R152.reuse, 0x1, R13 ;  /* 0x00000001980d7824 */ /* 0x040fe200078e020d */
[----:B------:R-:W-:Y:S02]  /*9270*/  SHF.R.S32.HI R6, RZ, 0x1f, R5 ;  /* 0x0000001fff067819 */ /* 0x000fe40000011405 */
[C---:B------:R-:W-:Y:S01]  /*9280*/  IADD3 R15, R152.reuse, R15, RZ ;  /* 0x0000000f980f7210 */ /* 0x040fe20007ffe0ff */
[----:B------:R-:W-:Y:S01]  /*9290*/  IMAD.IADD R10, R152, 0x1, R10 ;  /* 0x00000001980a7824 */ /* 0x000fe200078e020a */
[C---:B------:R-:W-:Y:S01]  /*92a0*/  SHF.L.U64.HI R6, R5.reuse, 0x1, R6 ;  /* 0x0000000105067819 */ /* 0x040fe20000010206 */
[----:B------:R-:W-:Y:S01]  /*92b0*/  IMAD.SHL.U32 R5, R5, 0x2, RZ ;  /* 0x0000000205057824 */ /* 0x000fe200078e00ff */
[----:B0-----:R-:W-:-:S02]  /*92c0*/  SHF.L.U64.HI R4, R12, 0x1, R7 ;  /* 0x000000010c047819 */ /* 0x001fc40000010207 */
[C---:B------:R-:W-:Y:S02]  /*92d0*/  LOP3.LUT R7, R11.reuse, 0x30, RZ, 0x3c, !PT ;  /* 0x000000300b077812 */ /* 0x040fe400078e3cff */
[----:B------:R-:W-:-:S03]  /*92e0*/  LOP3.LUT R12, R11, 0x20, RZ, 0x3c, !PT ;  /* 0x000000200b0c7812 */ /* 0x000fc600078e3cff */
[C---:B------:R-:W-:Y:S02]  /*92f0*/  IMAD.IADD R11, R152.reuse, 0x1, R7 ;  /* 0x00000001980b7824 */ /* 0x040fe400078e0207 */
[C---:B------:R-:W-:Y:S01]  /*9300*/  IMAD.IADD R7, R152.reuse, 0x1, R24 ;  /* 0x0000000198077824 */ /* 0x040fe200078e0218 */
[----:B------:R-:W-:Y:S01]  /*9310*/  CS2R R24, SRZ ;  /* 0x0000000000187805 */ /* 0x000fe2000001ff00 */
[----:B------:R-:W-:-:S07]  /*9320*/  IMAD.IADD R12, R152, 0x1, R12 ;  /* 0x00000001980c7824 */ /* 0x000fce00078e020c */
.L_x_1:
[----:B------:R-:W-:Y:S04]  /*9330*/  STL [R1+0xef8], R184 ;  /* 0x000ef8b801007387 */ /* 0x000fe80000100800 */
        /* <DEDUP_REMOVED lines=89> */
[----:B-----5:R-:W-:Y:S04]  /*98d0*/  STL [R1+0xd90], R22 ;  /* 0x000d901601007387 */ /* 0x020fe80000100800 */
        /* <DEDUP_REMOVED lines=13> */
[----:B------:R-:W-:Y:S01]  /*99b0*/  STL [R1+0xcd4], R8 ;  /* 0x000cd40801007387 */ /* 0x000fe20000100800 */
[----:B------:R-:W-:-:S03]  /*99c0*/  MOV R23, UR49 ;  /* 0x0000003100177c02 */ /* 0x000fc60008000f00 */
[----:B------:R-:W-:Y:S04]  /*99d0*/  STL [R1+0xcd0], R7 ;  /* 0x000cd00701007387 */ /* 0x000fe80000100800 */
[----:B0-----:R0:W-:Y:S01]  /*99e0*/  STL [R1+0xccc], R4 ;  /* 0x000ccc0401007387 */ /* 0x0011e20000100800 */
[----:B------:R-:W-:-:S03]  /*99f0*/  MOV R152, UR53 ;  /* 0x0000003500987c02 */ /* 0x000fc60008000f00 */
[----:B------:R-:W2:Y:S04]  /*9a00*/  LDL.LU R5, [R1+0x41c] ;  /* 0x00041c0001057983 */ /* 0x000ea80000300800 */
[----:B------:R1:W-:Y:S01]  /*9a10*/  STL [R1+0xcc0], R6 ;  /* 0x000cc00601007387 */ /* 0x0003e20000100800 */
[----:B0-----:R-:W-:-:S03]  /*9a20*/  MOV R4, UR48 ;  /* 0x0000003000047c02 */ /* 0x001fc60008000f00 */
[----:B-1----:R-:W3:Y:S01]  /*9a30*/  LDL.LU R6, [R1+0x3fc] ;  /* 0x0003fc0001067983 */ /* 0x002ee20000300800 */
[----:B------:R-:W-:Y:S02]  /*9a40*/  PRMT R184, RZ, 0x7610, R184 ;  /* 0x00007610ffb87816 */ /* 0x000fe400000000b8 */
[----:B------:R-:W-:Y:S01]  /*9a50*/  PRMT R159, RZ, 0x7610, R159 ;  /* 0x00007610ff9f7816 */ /* 0x000fe2000000009f */
[----:B------:R-:W-:Y:S04]  /*9a60*/  STL [R1+0xc18], R3 ;  /* 0x000c180301007387 */ /* 0x000fe80000100800 */
[----:B------:R-:W-:Y:S04]  /*9a70*/  STL [R1+0xc14], R2 ;  /* 0x000c140201007387 */ /* 0x000fe80000100800 */
[----:B------:R-:W-:Y:S04]  /*9a80*/  STL [R1+0xc10], R0 ;  /* 0x000c100001007387 */ /* 0x000fe80000100800 */
[----:B------:R0:W-:Y:S04]  /*9a90*/  STL [R1+0xc00], R23 ;  /* 0x000c001701007387 */ /* 0x0001e80000100800 */
[----:B------:R1:W-:Y:S04]  /*9aa0*/  STL [R1+0xbfc], R4 ;  /* 0x000bfc0401007387 */ /* 0x0003e80000100800 */
[----:B------:R4:W-:Y:S01]  /*9ab0*/  STL [R1+0xbf8], R152 ;  /* 0x000bf89801007387 */ /* 0x0009e20000100800 */
[----:B0-----:R-:W-:-:S02]  /*9ac0*/  MOV R23, UR52 ;  /* 0x0000003400177c02 */ /* 0x001fc40008000f00 */
[----:B-1----:R-:W-:Y:S01]  /*9ad0*/  MOV R4, UR57 ;  /* 0x0000003900047c02 */ /* 0x002fe20008000f00 */
[----:B----4-:R-:W0:Y:S04]  /*9ae0*/  LDC R152, c[0x0][0x230] ;  /* 0x00008c00ff987b82 */ /* 0x010e280000000800 */
[----:B------:R-:W-:Y:S04]  /*9af0*/  STL [R1+0xcf0], R4 ;  /* 0x000cf00401007387 */ /* 0x000fe80000100800 */
[----:B------:R1:W-:Y:S02]  /*9b00*/  STL [R1+0xbf4], R23 ;  /* 0x000bf41701007387 */ /* 0x0003e40000100800 */
[----:B-1----:R-:W-:-:S05]  /*9b10*/  MOV R23, UR56 ;  /* 0x0000003800177c02 */ /* 0x002fca0008000f00 */
[----:B------:R-:W-:Y:S01]  /*9b20*/  STL [R1+0xcf4], R23 ;  /* 0x000cf41701007387 */ /* 0x000fe20000100800 */
[----:B0-----:R-:W-:-:S03]  /*9b30*/  IMAD R152, R195, -0x80, R152 ;  /* 0xffffff80c3987824 */ /* 0x001fc600078e0298 */
[----:B------:R-:W-:Y:S02]  /*9b40*/  STL [R1+0xcf8], R195 ;  /* 0x000cf8c301007387 */ /* 0x000fe40000100800 */
[C---:B------:R-:W-:Y:S02]  /*9b50*/  ISETP.GT.AND P0, PT, R152.reuse, RZ, PT ;  /* 0x000000ff9800720c */ /* 0x040fe40003f04270 */
[----:B------:R-:W-:Y:S01]  /*9b60*/  STL [R1+0xd00], R188 ;  /* 0x000d00bc01007387 */ /* 0x000fe20000100800 */
[----:B------:R-:W-:-:S03]  /*9b70*/  ISETP.GT.AND P1, PT, R152, 0x1, PT ;  /* 0x000000019800780c */ /* 0x000fc60003f24270 */
[----:B------:R-:W-:Y:S07]  /*9b80*/  STL [R1+0xcfc], R189 ;  /* 0x000cfcbd01007387 */ /* 0x000fee0000100800 */
[----:B------:R-:W-:Y:S02]  /*9b90*/  @P0 IMAD.MOV.U32 R154, RZ, RZ, R188 ;  /* 0x000000ffff9a0224 */ /* 0x000fe400078e00bc */
[----:B------:R-:W-:-:S05]  /*9ba0*/  @P0 IMAD.MOV.U32 R155, RZ, RZ, R189 ;  /* 0x000000ffff9b0224 */ /* 0x000fca00078e00bd */
[----:B------:R0:W4:Y:S02]  /*9bb0*/  @P0 LDG.E.U16 R184, desc[UR60][R154.64] ;  /* 0x0000003c9ab80981 */ /* 0x000124000c1e1500 */
[----:B0-----:R-:W-:Y:S02]  /*9bc0*/  @P0 IMAD.MOV.U32 R154, RZ, RZ, R190 ;  /* 0x000000ffff9a0224 */ /* 0x001fe400078e00be */
[----:B------:R-:W-:-:S05]  /*9bd0*/  @P0 IMAD.MOV.U32 R155, RZ, RZ, R191 ;  /* 0x000000ffff9b0224 */ /* 0x000fca00078e00bf */
[----:B------:R-:W2:Y:S04]  /*9be0*/  @P0 LDG.E.U16 R159, desc[UR60][R154.64] ;  /* 0x0000003c9a9f0981 */ /* 0x000ea8000c1e1500 */
[----:B----4-:R0:W-:Y:S04]  /*9bf0*/  STL [R1+0x1a0], R184 ;  /* 0x0001a0b801007387 */ /* 0x0101e80000100800 */
[----:B0-----:R-:W4:Y:S01]  /*9c00*/  LDL.LU R184, [R1+0xef8] ;  /* 0x000ef80001b87983 */ /* 0x001f220000300800 */
[----:B------:R-:W-:Y:S02]  /*9c10*/  PRMT R185, RZ, 0x7610, R185 ;  /* 0x00007610ffb97816 */ /* 0x000fe400000000b9 */
[----:B------:R-:W-:Y:S01]  /*9c20*/  PRMT R162, RZ, 0x7610, R162 ;  /* 0x00007610ffa27816 */ /* 0x000fe200000000a2 */
[----:B------:R-:W-:Y:S01]  /*9c30*/  STL [R1+0xd08], R190 ;  /* 0x000d08be01007387 */ /* 0x000fe20000100800 */
[----:B------:R-:W-:-:S03]  /*9c40*/  ISETP.GT.AND P2, PT, R152, 0x2, PT ;  /* 0x000000029800780c */ /* 0x000fc60003f44270 */
[----:B------:R-:W-:Y:S04]  /*9c50*/  STL [R1+0xd04], R191 ;  /* 0x000d04bf01007387 */ /* 0x000fe80000100800 */
[----:B--2---:R0:W-:Y:S04]  /*9c60*/  STL [R1+0x19c], R159 ;  /* 0x00019c9f01007387 */ /* 0x0041e80000100800 */
[----:B0-----:R-:W2:Y:S04]  /*9c70*/  LDL.LU R159, [R1+0xef4] ;  /* 0x000ef400019f7983 */ /* 0x001ea80000300800 */
[----:B------:R-:W3:Y:S04]  /*9c80*/  LDL R154, [R1+0xbdc] ;  /* 0x000bdc00019a7983 */ /* 0x000ee80000100800 */
[----:B------:R-:W3:Y:S02]  /*9c90*/  LDL R155, [R1+0xbe0] ;  /* 0x000be000019b7983 */ /* 0x000ee40000100800 */
[----:B---3--:R-:W-:-:S04]  /*9ca0*/  @P1 LOP3.LUT R155, R155, R154, RZ, 0x3c, !PT ;  /* 0x0000009a9b9b1212 */ /* 0x008fc800078e3cff */
[----:B------:R-:W-:-:S04]  /*9cb0*/  @P1 LOP3.LUT R154, R155, R154, RZ, 0x3c, !PT ;  /* 0x0000009a9b9a1212 */ /* 0x000fc800078e3cff */
[----:B------:R-:W-:-:S05]  /*9cc0*/  @P1 LOP3.LUT R155, R155, R154, RZ, 0x3c, !PT ;  /* 0x0000009a9b9b1212 */ /* 0x000fca00078e3cff */
[----:B------:R-:W3:Y:S04]  /*9cd0*/  @P1 LDG.E.U16 R185, desc[UR60][R154.64] ;  /* 0x0000003c9ab91981 */ /* 0x000ee8000c1e1500 */
[----:B---3--:R0:W-:Y:S04]  /*9ce0*/  STL [R1+0x198], R185 ;  /* 0x000198b901007387 */ /* 0x0081e80000100800 */
[----:B0-----:R-:W3:Y:S04]  /*9cf0*/  LDL.LU R185, [R1+0xef0] ;  /* 0x000ef00001b97983 */ /* 0x001ee80000300800 */
[----:B------:R-:W4:Y:S04]  /*9d00*/  LDL R154, [R1+0xbd4] ;  /* 0x000bd400019a7983 */ /* 0x000f280000100800 */
[----:B------:R-:W4:Y:S02]  /*9d10*/  LDL R155, [R1+0xbd8] ;  /* 0x000bd800019b7983 */ /* 0x000f240000100800 */
[----:B----4-:R-:W-:-:S04]  /*9d20*/  @P1 LOP3.LUT R155, R155, R154, RZ, 0x3c, !PT ;  /* 0x0000009a9b9b1212 */ /* 0x010fc800078e3cff */
[----:B------:R-:W-:-:S04]  /*9d30*/  @P1 LOP3.LUT R154, R155, R154, RZ, 0x3c, !PT ;  /* 0x0000009a9b9a1212 */ /* 0x000fc800078e3cff */
[----:B------:R-:W-:-:S05]  /*9d40*/  @P1 LOP3.LUT R155, R155, R154, RZ, 0x3c, !PT ;  /* 0x0000009a9b9b1212 */ /* 0x000fca00078e3cff */
[----:B------:R-:W4:Y:S04]  /*9d50*/  @P1 LDG.E.U16 R162, desc[UR60][R154.64] ;  /* 0x0000003c9aa21981 */ /* 0x000f28000c1e1500 */
[----:B----4-:R0:W-:Y:S04]  /*9d60*/  STL [R1+0x194], R162 ;  /* 0x000194a201007387 */ /* 0x0101e80000100800 */
[----:B0-----:R-:W4:Y:S04]  /*9d70*/  LDL.LU R162, [R1+0xeec] ;  /* 0x000eec0001a27983 */ /* 0x001f280000300800 */
[----:B------:R-:W2:Y:S04]  /*9d80*/  LDL R154, [R1+0xbcc] ;  /* 0x000bcc00019a7983 */ /* 0x000ea80000100800 */
[----:B------:R-:W2:Y:S01]  /*9d90*/  LDL R155, [R1+0xbd0] ;  /* 0x000bd000019b7983 */ /* 0x000ea20000100800 */
[----:B------:R-:W-:-:S02]  /*9da0*/  PRMT R183, RZ, 0x7610, R183 ;  /* 0x00007610ffb77816 */ /* 0x000fc400000000b7 */
[----:B--2---:R-:W-:-:S04]  /*9db0*/  @P2 LOP3.LUT R155, R155, R154, RZ, 0x3c, !PT ;  /* 0x0000009a9b9b2212 */ /* 0x004fc800078e3cff */
[----:B------:R-:W-:-:S04]  /*9dc0*/  @P2 LOP3.LUT R154, R155, R154, RZ, 0x3c, !PT ;  /* 0x0000009a9b9a2212 */ /* 0x000fc800078e3cff */
[----:B------:R-:W-:-:S05]  /*9dd0*/  @P2 LOP3.LUT R155, R155, R154, RZ, 0x3c, !PT ;  /* 0x0000009a9b9b2212 */ /* 0x000fca00078e3cff */
[----:B------:R-:W2:Y:S04]  /*9de0*/  @P2 LDG.E.U16 R183, desc[UR60][R154.64] ;  /* 0x0000003c9ab72981 */ /* 0x000ea8000c1e1500 */
[----:B--2---:R0:W-:Y:S04]  /*9df0*/  STL [R1+0x190], R183 ;  /* 0x000190b701007387 */ /* 0x0041e80000100800 */
[----:B0-----:R-:W2:Y:S04]  /*9e00*/  LDL.LU R183, [R1+0xee8] ;  /* 0x000ee80001b77983 */ /* 0x001ea80000300800 */
[----:B------:R-:W3:Y:S04]  /*9e10*/  LDL R154, [R1+0xbc4] ;  /* 0x000bc400019a7983 */ /* 0x000ee80000100800 */
[----:B------:R-:W3:Y:S01]  /*9e20*/  LDL R155, [R1+0xbc8] ;  /* 0x000bc800019b7983 */ /* 0x000ee20000100800 */
[----:B------:R-:W-:-:S02]  /*9e30*/  PRMT R156, RZ, 0x7610, R156 ;  /* 0x00007610ff9c7816 */ /* 0x000fc4000000009c */
[----:B---3--:R-:W-:-:S04]  /*9e40*/  @P2 LOP3.LUT R155, R155, R154, RZ, 0x3c, !PT ;  /* 0x0000009a9b9b2212 */ /* 0x008fc800078e3cff */
[----:B------:R-:W-:-:S04]  /*9e50*/  @P2 LOP3.LUT R154, R155, R154, RZ, 0x3c, !PT ;  /* 0x0000009a9b9a2212 */ /* 0x000fc800078e3cff */
[----:B------:R-:W-:-:S05]  /*9e60*/  @P2 LOP3.LUT R155, R155, R154, RZ, 0x3c, !PT ;  /* 0x0000009a9b9b2212 */ /* 0x000fca00078e3cff */
[----:B------:R-:W3:Y:S01]  /*9e70*/  @P2 LDG.E.U16 R156, desc[UR60][R154.64] ;  /* 0x0000003c9a9c2981 */ /* 0x000ee2000c1e1500 */
[----:B------:R-:W-:-:S03]  /*9e80*/  ISETP.GT.AND P0, PT, R152, 0x3, PT ;  /* 0x000000039800780c */ /* 0x000fc60003f04270 */
[----:B---3--:R0:W-:Y:S04]  /*9e90*/  STL [R1+0x18c], R156 ;  /* 0x00018c9c01007387 */ /* 0x0081e80000100800 */
[----:B0-----:R-:W3:Y:S04]  /*9ea0*/  LDL.LU R156, [R1+0xee4] ;  /* 0x000ee400019c7983 */ /* 0x001ee80000300800 */
[----:B------:R-:W4:Y:S04]  /*9eb0*/  LDL R154, [R1+0xbbc] ;  /* 0x000bbc00019a7983 */ /* 0x000f280000100800 */
[----:B------:R-:W4:Y:S01]  /*9ec0*/  LDL R155, [R1+0xbc0] ;  /* 0x000bc000019b7983 */ /* 0x000f220000100800 */
[----:B------:R-:W-:-:S02]  /*9ed0*/  PRMT R192, RZ, 0x7610, R192 ;  /* 0x00007610ffc07816 */ /* 0x000fc400000000c0 */
        /* <DEDUP_REMOVED lines=12> */
[----:B------:R-:W2:Y:S01]  /*9fa0*/  @P0 LDG.E.U16 R161, desc[UR60][R154.64] ;  /* 0x0000003c9aa10981 */ /* 0x000ea2000c1e1500 */
[----:B------:R-:W-:-:S03]  /*9fb0*/  ISETP.GT.AND P1, PT, R152, 0x4, PT ;  /* 0x000000049800780c */ /* 0x000fc60003f24270 */
        /* <DEDUP_REMOVED lines=8> */
[----:B------:R-:W3:Y:S04]  /*a040*/  @P1 LDG.E.U16 R182, desc[UR60][R154.64] ;  /* 0x0000003c9ab61981 */ /* 0x000ee8000c1e1500 */
        /* <DEDUP_REMOVED lines=8> */
[----:B------:R-:W4:Y:S01]  /*a0d0*/  @P1 LDG.E.U16 R178, desc[UR60][R154.64] ;  /* 0x0000003c9ab21981 */ /* 0x000f22000c1e1500 */
[----:B------:R-:W-:-:S03]  /*a0e0*/  ISETP.GT.AND P2, PT, R152, 0x5, PT ;  /* 0x000000059800780c */ /* 0x000fc60003f44270 */
        /* <DEDUP_REMOVED lines=340> */
[----:B------:R0:W4:Y:S04]  /*b630*/  @P1 LDG.E.U16 R3, desc[UR60][R154.64] ;  /* 0x0000003c9a031981 */ /* 0x000128000c1e1500 */
[----:B------:R-:W0:Y:S04]  /*b640*/  LDL R154, [R1+0xa7c] ;  /* 0x000a7c00019a7983 */ /* 0x000e280000100800 */
[----:B------:R-:W0:Y:S01]  /*b650*/  LDL R155, [R1+0xa80] ;  /* 0x000a8000019b7983 */ /* 0x000e220000100800 */
[----:B------:R-:W-:Y:S02]  /*b660*/  ISETP.GT.AND P2, PT, R152, 0x17, PT ;  /* 0x000000179800780c */ /* 0x000fe40003f44270 */
[----:B------:R-:W-:-:S11]  /*b670*/  PRMT R226, RZ, 0x7610, R226 ;  /* 0x00007610ffe27816 */ /* 0x000fd600000000e2 */
[----:B0-----:R-:W-:-:S04]  /*b680*/  @P2 LOP3.LUT R155, R155, R154, RZ, 0x3c, !PT ;  /* 0x0000009a9b9b2212 */ /* 0x001fc800078e3cff */
[----:B------:R-:W-:-:S04]  /*b690*/  @P2 LOP3.LUT R154, R155, R154, RZ, 0x3c, !PT ;  /* 0x0000009a9b9a2212 */ /* 0x000fc800078e3cff */
[----:B------:R-:W-:-:S05]  /*b6a0*/  @P2 LOP3.LUT R155, R155, R154, RZ, 0x3c, !PT ;  /* 0x0000009a9b9b2212 */ /* 0x000fca00078e3cff */
[----:B------:R-:W2:Y:S04]  /*b6b0*/  @P2 LDG.E.U16 R226, desc[UR60][R154.64] ;  /* 0x0000003c9ae22981 */ /* 0x000ea8000c1e1500 */
[----:B----4-:R-:W-:Y:S04]  /*b6c0*/  STL [R1+0xd64], R3 ;  /* 0x000d640301007387 */ /* 0x010fe80000100800 */
[----:B--2---:R0:W-:Y:S04]  /*b6d0*/  STL [R1+0x1e4], R226 ;  /* 0x0001e4e201007387 */ /* 0x0041e80000100800 */
[----:B0-----:R-:W2:Y:S04]  /*b6e0*/  LDL.LU R226, [R1+0xe44] ;  /* 0x000e440001e27983 */ /* 0x001ea80000300800 */
        /* <DEDUP_REMOVED lines=131> */
[----:B------:R-:W2:Y:S04]  /*bf20*/  LDL R154, [R1+0xa04] ;  /* 0x000a0400019a7983 */ /* 0x000ea80000100800 */
[----:B------:R-:W2:Y:S01]  /*bf30*/  LDL R155, [R1+0xa08] ;  /* 0x000a0800019b7983 */ /* 0x000ea20000100800 */
[----:B------:R-:W-:-:S03]  /*bf40*/  PRMT R0, RZ, 0x7610, R0 ;  /* 0x00007610ff007816 */ /* 0x000fc60000000000 */
[----:B---3--:R-:W-:Y:S01]  /*bf50*/  STL [R1+0xd68], R2 ;  /* 0x000d680201007387 */ /* 0x008fe20000100800 */
[----:B--2---:R-:W-:-:S04]  /*bf60*/  @P0 LOP3.LUT R155, R155, R154, RZ, 0x3c, !PT ;  /* 0x0000009a9b9b0212 */ /* 0x004fc800078e3cff */
[----:B------:R-:W-:-:S04]  /*bf70*/  @P0 LOP3.LUT R154, R155, R154, RZ, 0x3c, !PT ;  /* 0x0000009a9b9a0212 */ /* 0x000fc800078e3cff */
[----:B------:R-:W-:-:S05]  /*bf80*/  @P0 LOP3.LUT R155, R155, R154, RZ, 0x3c, !PT ;  /* 0x0000009a9b9b0212 */ /* 0x000fca00078e3cff */
[----:B------:R0:W2:Y:S04]  /*bf90*/  @P0 LDG.E.U16 R0, desc[UR60][R154.64] ;  /* 0x0000003c9a000981 */ /* 0x0000a8000c1e1500 */
[----:B------:R-:W0:Y:S04]  /*bfa0*/  LDL R154, [R1+0x9fc] ;  /* 0x0009fc00019a7983 */ /* 0x000e280000100800 */
[----:B------:R-:W0:Y:S01]  /*bfb0*/  LDL R155, [R1+0xa00] ;  /* 0x000a0000019b7983 */ /* 0x000e220000100800 */
[----:B------:R-:W-:Y:S02]  /*bfc0*/  ISETP.GT.AND P1, PT, R152, 0x1f, PT ;  /* 0x0000001f9800780c */ /* 0x000fe40003f24270 */
[----:B------:R-:W-:-:S11]  /*bfd0*/  PRMT R203, RZ, 0x7610, R203 ;  /* 0x00007610ffcb7816 */ /* 0x000fd600000000cb */
[----:B0-----:R-:W-:-:S04]  /*bfe0*/  @P1 LOP3.LUT R155, R155, R154, RZ, 0x3c, !PT ;  /* 0x0000009a9b9b1212 */ /* 0x001fc800078e3cff */
[----:B------:R-:W-:-:S04]  /*bff0*/  @P1 LOP3.LUT R154, R155, R154, RZ, 0x3c, !PT ;  /* 0x0000009a9b9a1212 */ /* 0x000fc800078e3cff */
[----:B------:R-:W-:-:S05]  /*c000*/  @P1 LOP3.LUT R155, R155, R154, RZ, 0x3c, !PT ;  /* 0x0000009a9b9b1212 */ /* 0x000fca00078e3cff */
[----:B------:R-:W3:Y:S04]  /*c010*/  @P1 LDG.E.U16 R203, desc[UR60][R154.64] ;  /* 0x0000003c9acb1981 */ /* 0x000ee8000c1e1500 */
[----:B--2---:R-:W-:Y:S04]  /*c020*/  STL [R1+0xd6c], R0 ;  /* 0x000d6c0001007387 */ /* 0x004fe80000100800 */
[----:B---3--:R0:W-:Y:S04]  /*c030*/  STL [R1+0x1d8], R203 ;  /* 0x0001d8cb01007387 */ /* 0x0081e80000100800 */
        /* <DEDUP_REMOVED lines=178> */
[----:B------:R0:W3:Y:S04]  /*cb60*/  @P1 LDG.E.U16 R166, desc[UR60][R154.64] ;  /* 0x0000003c9aa61981 */ /* 0x0000e8000c1e1500 */
[----:B------:R-:W0:Y:S04]  /*cb70*/  LDL R154, [R1+0x95c] ;  /* 0x00095c00019a7983 */ /* 0x000e280000100800 */
[----:B------:R-:W0:Y:S01]  /*cb80*/  LDL R155, [R1+0x960] ;  /* 0x00096000019b7983 */ /* 0x000e220000100800 */
[----:B------:R-:W-:Y:S02]  /*cb90*/  ISETP.GT.AND P2, PT, R152, 0x29, PT ;  /* 0x000000299800780c */ /* 0x000fe40003f44270 */
[----:B------:R-:W-:-:S11]  /*cba0*/  PRMT R218, RZ, 0x7610, R218 ;  /* 0x00007610ffda7816 */ /* 0x000fd600000000da */
[----:B0-----:R-:W-:-:S04]  /*cbb0*/  @P2 LOP3.LUT R155, R155, R154, RZ, 0x3c, !PT ;  /* 0x0000009a9b9b2212 */ /* 0x001fc800078e3cff */
[----:B------:R-:W-:-:S04]  /*cbc0*/  @P2 LOP3.LUT R154, R155, R154, RZ, 0x3c, !PT ;  /* 0x0000009a9b9a2212 */ /* 0x000fc800078e3cff */
[----:B------:R-:W-:-:S05]  /*cbd0*/  @P2 LOP3.LUT R155, R155, R154, RZ, 0x3c, !PT ;  /* 0x0000009a9b9b2212 */ /* 0x000fca00078e3cff */
[----:B------:R-:W4:Y:S04]  /*cbe0*/  @P2 LDG.E.U16 R218, desc[UR60][R154.64] ;  /* 0x0000003c9ada2981 */ /* 0x000f28000c1e1500 */
[----:B---3--:R0:W-:Y:S04]  /*cbf0*/  STL [R1+0x7c], R166 ;  /* 0x00007ca601007387 */ /* 0x0081e80000100800 */
[----:B0-----:R-:W3:Y:S04]  /*cc00*/  LDL R166, [R1+0x940] ;  /* 0x0009400001a67983 */ /* 0x001ee80000100800 */
        /* <DEDUP_REMOVED lines=17> */
[----:B--2---:R0:W-:Y:S04]  /*cd20*/  STL [R1+0x74], R193 ;  /* 0x000074c101007387 */ /* 0x0041e80000100800 */
[----:B0-----:R-:W2:Y:S04]  /*cd30*/  LDL R193, [R1+0x930] ;  /* 0x0009300001c17983 */ /* 0x001ea80000100800 */
        /* <DEDUP_REMOVED lines=9> */
[----:B------:R-:W-:Y:S02]  /*cdd0*/  ISETP.GT.AND P1, PT, R152, 0x2b, PT ;  /* 0x0000002b9800780c */ /* 0x000fe40003f24270 */
[----:B------:R-:W-:Y:S01]  /*cde0*/  PRMT R164, RZ, 0x7610, R164 ;  /* 0x00007610ffa47816 */ /* 0x000fe200000000a4 */
[----:B----4-:R0:W-:Y:S04]  /*cdf0*/  STL [R1+0x6c], R222 ;  /* 0x00006cde01007387 */ /* 0x0101e80000100800 */
[----:B0-----:R-:W4:Y:S04]  /*ce00*/  LDL.LU R222, [R1+0xdb8] ;  /* 0x000db80001de7983 */ /* 0x001f280000300800 */
[----:B------:R-:W2:Y:S02]  /*ce10*/  LDL R155, [R1+0x93c] ;  /* 0x00093c00019b7983 */ /* 0x000ea40000100800 */
[----:B------:R-:W-:Y:S01]  /*ce20*/  @P1 IMAD.MOV.U32 R154, RZ, RZ, R166 ;  /* 0x000000ffff9a1224 */ /* 0x000fe200078e00a6 */
[----:B------:R-:W-:Y:S01]  /*ce30*/  PRMT R250, RZ, 0x7610, R250 ;  /* 0x00007610fffa7816 */ /* 0x000fe200000000fa */
[----:B------:R-:W3:Y:S04]  /*ce40*/  LDL R166, [R1+0x914] ;  /* 0x0009140001a67983 */ /* 0x000ee80000100800 */
[----:B--2---:R0:W2:Y:S04]  /*ce50*/  @P1 LDG.E.U16 R164, desc[UR60][R154.64] ;  /* 0x0000003c9aa41981 */ /* 0x0040a8000c1e1500 */
[----:B------:R-:W0:Y:S04]  /*ce60*/  LDL R154, [R1+0x934] ;  /* 0x00093400019a7983 */ /* 0x000e280000100800 */
[----:B------:R-:W0:Y:S02]  /*ce70*/  LDL R155, [R1+0x938] ;  /* 0x00093800019b7983 */ /* 0x000e240000100800 */
[----:B0-----:R-:W-:-:S04]  /*ce80*/  @P1 LOP3.LUT R155, R155, R154, RZ, 0x3c, !PT ;  /* 0x0000009a9b9b1212 */ /* 0x001fc800078e3cff */
[----:B------:R-:W-:-:S04]  /*ce90*/  @P1 LOP3.LUT R154, R155, R154, RZ, 0x3c, !PT ;  /* 0x0000009a9b9a1212 */ /* 0x000fc800078e3cff */
[----:B------:R-:W-:-:S05]  /*cea0*/  @P1 LOP3.LUT R155, R155, R154, RZ, 0x3c, !PT ;  /* 0x0000009a9b9b1212 */ /* 0x000fca00078e3cff */
[----:B------:R-:W4:Y:S04]  /*ceb0*/  @P1 LDG.E.U16 R250, desc[UR60][R154.64] ;  /* 0x0000003c9afa1981 */ /* 0x000f28000c1e1500 */
[----:B--2---:R0:W-:Y:S04]  /*cec0*/  STL [R1+0x68], R164 ;  /* 0x000068a401007387 */ /* 0x0041e80000100800 */
[----:B0-----:R-:W2:Y:S01]  /*ced0*/  LDL R164, [R1+0x918] ;  /* 0x0009180001a47983 */ /* 0x001ea20000100800 */
[----:B------:R-:W-:-:S03]  /*cee0*/  ISETP.GT.AND P2, PT, R152, 0x2c, PT ;  /* 0x0000002c9800780c */ /* 0x000fc60003f44270 */
[----:B----4-:R0:W-:Y:S04]  /*cef0*/  STL [R1+0x64], R250 ;  /* 0x000064fa01007387 */ /* 0x0101e80000100800 */
[----:B0-----:R-:W4:Y:S04]  /*cf00*/  LDL.LU R250, [R1+0xdb4] ;  /* 0x000db40001fa7983 */ /* 0x001f280000300800 */
[----:B------:R-:W3:Y:S01]  /*cf10*/  LDL R155, [R1+0x92c] ;  /* 0x00092c00019b7983 */ /* 0x000ee20000100800 */
[----:B------:R-:W-:Y:S01]  /*cf20*/  PRMT R184, RZ, 0x7610, R184 ;  /* 0x00007610ffb87816 */ /* 0x000fe200000000b8 */
[----:B------:R-:W-:Y:S01]  /*cf30*/  @P2 IMAD.MOV.U32 R154, RZ, RZ, R193 ;  /* 0x000000ffff9a2224 */ /* 0x000fe200078e00c1 */
[----:B------:R-:W-:Y:S01]  /*cf40*/  PRMT R248, RZ, 0x7610, R248 ;  /* 0x00007610fff87816 */ /* 0x000fe200000000f8 */
[----:B------:R-:W4:Y:S04]  /*cf50*/  LDL R193, [R1+0x904] ;  /* 0x0009040001c17983 */ /* 0x000f280000100800 */
[----:B---3--:R0:W3:Y:S04]  /*cf60*/  @P2 LDG.E.U16 R184, desc[UR60][R154.64] ;  /* 0x0000003c9ab82981 */ /* 0x0080e8000c1e1500 */
[----:B------:R-:W0:Y:S04]  /*cf70*/  LDL R154, [R1+0x924] ;  /* 0x00092400019a7983 */ /* 0x000e280000100800 */
[----:B------:R-:W0:Y:S02]  /*cf80*/  LDL R155, [R1+0x928] ;  /* 0x00092800019b7983 */ /* 0x000e240000100800 */
[----:B0-----:R-:W-:-:S04]  /*cf90*/  @P2 LOP3.LUT R155, R155, R154, RZ, 0x3c, !PT ;  /* 0x0000009a9b9b2212 */ /* 0x001fc800078e3cff */
[----:B------:R-:W-:-:S04]  /*cfa0*/  @P2 LOP3.LUT R154, R155, R154, RZ, 0x3c, !PT ;  /* 0x0000009a9b9a2212 */ /* 0x000fc800078e3cff */
[----:B------:R-:W-:-:S05]  /*cfb0*/  @P2 LOP3.LUT R155, R155, R154, RZ, 0x3c, !PT ;  /* 0x0000009a9b9b2212 */ /* 0x000fca00078e3cff */
[----:B------:R-:W2:Y:S04]  /*cfc0*/  @P2 LDG.E.U16 R248, desc[UR60][R154.64] ;  /* 0x0000003c9af82981 */ /* 0x000ea8000c1e1500 */
[----:B---3--:R0:W-:Y:S04]  /*cfd0*/  STL [R1+0x60], R184 ;  /* 0x000060b801007387 */ /* 0x0081e80000100800 */
[----:B0-----:R-:W3:Y:S04]  /*cfe0*/  LDL R184, [R1+0x908] ;  /* 0x0009080001b87983 */ /* 0x001ee80000100800 */
[----:B--2---:R0:W-:Y:S04]  /*cff0*/  STL [R1+0x5c], R248 ;  /* 0x00005cf801007387 */ /* 0x0041e80000100800 */
[----:B0-----:R-:W2:Y:S04]  /*d000*/  LDL.LU R248, [R1+0xdb0] ;  /* 0x000db00001f87983 */ /* 0x001ea80000300800 */
[----:B------:R-:W4:Y:S04]  /*d010*/  LDL R154, [R1+0x91c] ;  /* 0x00091c00019a7983 */ /* 0x000f280000100800 */
[----:B------:R-:W4:Y:S01]  /*d020*/  LDL R155, [R1+0x920] ;  /* 0x00092000019b7983 */ /* 0x000f220000100800 */
[----:B------:R-:W-:-:S02]  /*d030*/  ISETP.GT.AND P0, PT, R152, 0x2d, PT ;  /* 0x0000002d9800780c */ /* 0x000fc40003f04270 */
[----:B------:R-:W-:Y:S02]  /*d040*/  PRMT R247, RZ, 0x7610, R247 ;  /* 0x00007610fff77816 */ /* 0x000fe400000000f7 */
[----:B------:R-:W-:-:S09]  /*d050*/  PRMT R244, RZ, 0x7610, R244 ;  /* 0x00007610fff47816 */ /* 0x000fd200000000f4 */
[----:B----4-:R-:W-:-:S04]  /*d060*/  @P0 LOP3.LUT R155, R155, R154, RZ, 0x3c, !PT ;  /* 0x0000009a9b9b0212 */ /* 0x010fc800078e3cff */
[----:B------:R-:W-:-:S04]  /*d070*/  @P0 LOP3.LUT R154, R155, R154, RZ, 0x3c, !PT ;  /* 0x0000009a9b9a0212 */ /* 0x000fc800078e3cff */
[----:B------:R-:W-:-:S05]  /*d080*/  @P0 LOP3.LUT R155, R155, R154, RZ, 0x3c, !PT ;  /* 0x0000009a9b9b0212 */ /* 0x000fca00078e3cff */
[----:B------:R0:W4:Y:S02]  /*d090*/  @P0 LDG.E.U16 R247, desc[UR60][R154.64] ;  /* 0x0000003c9af70981 */ /* 0x000124000c1e1500 */
[----:B0-----:R-:W-:Y:S02]  /*d0a0*/  @P0 IMAD.MOV.U32 R154, RZ, RZ, R164 ;  /* 0x000000ffff9a0224 */ /* 0x001fe400078e00a4 */
[----:B------:R-:W-:-:S05]  /*d0b0*/  @P0 IMAD.MOV.U32 R155, RZ, RZ, R166 ;  /* 0x000000ffff9b0224 */ /* 0x000fca00078e00a6 */
[----:B------:R-:W3:Y:S04]  /*d0c0*/  @P0 LDG.E.U16 R244, desc[UR60][R154.64] ;  /* 0x0000003c9af40981 */ /* 0x000ee8000c1e1500 */
[----:B----4-:R0:W-:Y:S04]  /*d0d0*/  STL [R1+0x58], R247 ;  /* 0x000058f701007387 */ /* 0x0101e80000100800 */
[----:B0-----:R-:W4:Y:S04]  /*d0e0*/  LDL.LU R247, [R1+0xdac] ;  /* 0x000dac0001f77983 */ /* 0x001f280000300800 */
[----:B------:R-:W2:Y:S04]  /*d0f0*/  LDL R166, [R1+0x8f4] ;  /* 0x0008f40001a67983 */ /* 0x000ea80000100800 */
[----:B------:R-:W4:Y:S04]  /*d100*/  LDL R164, [R1+0x8f8] ;  /* 0x0008f80001a47983 */ /* 0x000f280000100800 */
[----:B---3--:R0:W-:Y:S04]  /*d110*/  STL [R1+0x54], R244 ;  /* 0x000054f401007387 */ /* 0x0081e80000100800 */
[----:B0-----:R-:W3:Y:S04]  /*d120*/  LDL.LU R244, [R1+0xda8] ;  /* 0x000da80001f47983 */ /* 0x001ee80000300800 */
[----:B------:R-:W2:Y:S04]  /*d130*/  LDL R154, [R1+0x90c] ;  /* 0x00090c00019a7983 */ /* 0x000ea80000100800 */
[----:B------:R-:W2:Y:S01]  /*d140*/  LDL R155, [R1+0x910] ;  /* 0x00091000019b7983 */ /* 0x000ea20000100800 */
[----:B------:R-:W-:-:S02]  /*d150*/  ISETP.GT.AND P1, PT, R152, 0x2e, PT ;  /* 0x0000002e9800780c */ /* 0x000fc40003f24270 */
[----:B------:R-:W-:-:S11]  /*d160*/  PRMT R240, RZ, 0x7610, R240 ;  /* 0x00007610fff07816 */ /* 0x000fd600000000f0 */
[----:B--2---:R-:W-:-:S04]  /*d170*/  @P1 LOP3.LUT R155, R155, R154, RZ, 0x3c, !PT ;  /* 0x0000009a9b9b1212 */ /* 0x004fc800078e3cff */
[----:B------:R-:W-:-:S04]  /*d180*/  @P1 LOP3.LUT R154, R155, R154, RZ, 0x3c, !PT ;  /* 0x0000009a9b9a1212 */ /* 0x000fc800078e3cff */
[----:B------:R-:W-:-:S05]  /*d190*/  @P1 LOP3.LUT R155, R155, R154, RZ, 0x3c, !PT ;  /* 0x0000009a9b9b1212 */ /* 0x000fca00078e3cff */
[----:B------:R0:W2:Y:S01]  /*d1a0*/  @P1 LDG.E.U16 R240, desc[UR60][R154.64] ;  /* 0x0000003c9af01981 */ /* 0x0000a2000c1e1500 */
[----:B------:R-:W-:Y:S01]  /*d1b0*/  PRMT R159, RZ, 0x7610, R159 ;  /* 0x00007610ff9f7816 */ /* 0x000fe2000000009f */
[----:B0-----:R-:W-:Y:S02]  /*d1c0*/  @P1 IMAD.MOV.U32 R154, RZ, RZ, R184 ;  /* 0x000000ffff9a1224 */ /* 0x001fe400078e00b8 */
[----:B------:R-:W-:-:S05]  /*d1d0*/  @P1 IMAD.MOV.U32 R155, RZ, RZ, R193 ;  /* 0x000000ffff9b1224 */ /* 0x000fca00078e00c1 */
[----:B------:R0:W3:Y:S04]  /*d1e0*/  @P1 LDG.E.U16 R159, desc[UR60][R154.64] ;  /* 0x0000003c9a9f1981 */ /* 0x0000e8000c1e1500 */
[----:B--2---:R1:W-:Y:S04]  /*d1f0*/  STL [R1+0x1c0], R240 ;  /* 0x0001c0f001007387 */ /* 0x0043e80000100800 */
[----:B-1----:R-:W2:Y:S04]  /*d200*/  LDL.LU R240, [R1+0xda4] ;  /* 0x000da40001f07983 */ /* 0x002ea80000300800 */
[----:B------:R-:W0:Y:S04]  /*d210*/  LDL R154, [R1+0x8fc] ;  /* 0x0008fc00019a7983 */ /* 0x000e280000100800 */
[----:B------:R-:W0:Y:S01]  /*d220*/  LDL R155, [R1+0x900] ;  /* 0x00090000019b7983 */ /* 0x000e220000100800 */
[----:B------:R-:W-:-:S02]  /*d230*/  ISETP.GT.AND P2, PT, R152, 0x2f, PT ;  /* 0x0000002f9800780c */ /* 0x000fc40003f44270 */
[----:B------:R-:W-:Y:S01]  /*d240*/  PRMT R238, RZ, 0x7610, R238 ;  /* 0x00007610ffee7816 */ /* 0x000fe200000000ee */
[----:B------:R-:W2:Y:S01]  /*d250*/  LDL R184, [R1+0x8e8] ;  /* 0x0008e80001b87983 */ /* 0x000ea20000100800 */
[----:B------:R-:W-:-:S03]  /*d260*/  PRMT R234, RZ, 0x7610, R234 ;  /* 0x00007610ffea7816 */ /* 0x000fc600000000ea */
[----:B------:R-:W2:Y:S06]  /*d270*/  LDL R193, [R1+0x8dc] ;  /* 0x0008dc0001c17983 */ /* 0x000eac0000100800 */
[----:B0-----:R-:W-:-:S04]  /*d280*/  @P2 LOP3.LUT R155, R155, R154, RZ, 0x3c, !PT ;  /* 0x0000009a9b9b2212 */ /* 0x001fc800078e3cff */
[----:B------:R-:W-:-:S04]  /*d290*/  @P2 LOP3.LUT R154, R155, R154, RZ, 0x3c, !PT ;  /* 0x0000009a9b9a2212 */ /* 0x000fc800078e3cff */
[----:B------:R-:W-:-:S05]  /*d2a0*/  @P2 LOP3.LUT R155, R155, R154, RZ, 0x3c, !PT ;  /* 0x0000009a9b9b2212 */ /* 0x000fca00078e3cff */
[----:B------:R4:W2:Y:S02]  /*d2b0*/  @P2 LDG.E.U16 R238, desc[UR60][R154.64] ;  /* 0x0000003c9aee2981 */ /* 0x0008a4000c1e1500 */
[----:B----4-:R-:W-:Y:S02]  /*d2c0*/  @P2 IMAD.MOV.U32 R154, RZ, RZ, R164 ;  /* 0x000000ffff9a2224 */ /* 0x010fe400078e00a4 */
[----:B------:R-:W-:-:S05]  /*d2d0*/  @P2 IMAD.MOV.U32 R155, RZ, RZ, R166 ;  /* 0x000000ffff9b2224 */ /* 0x000fca00078e00a6 */
[----:B------:R-:W4:Y:S04]  /*d2e0*/  @P2 LDG.E.U16 R234, desc[UR60][R154.64] ;  /* 0x0000003c9aea2981 */ /* 0x000f28000c1e1500 */
[----:B---3--:R0:W-:Y:S04]  /*d2f0*/  STL [R1+0x1bc], R159 ;  /* 0x0001bc9f01007387 */ /* 0x0081e80000100800 */
[----:B0-----:R-:W3:Y:S04]  /*d300*/  LDL R159, [R1+0x8e0] ;  /* 0x0008e000019f7983 */ /* 0x001ee80000100800 */
[----:B--2---:R0:W-:Y:S04]  /*d310*/  STL [R1+0x1b8], R238 ;  /* 0x0001b8ee01007387 */ /* 0x0041e80000100800 */
[----:B0-----:R-:W2:Y:S04]  /*d320*/  LDL.LU R238, [R1+0xda0] ;  /* 0x000da00001ee7983 */ /* 0x001ea80000300800 */
[----:B------:R-:W2:Y:S04]  /*d330*/  LDL R166, [R1+0x8d4] ;  /* 0x0008d40001a67983 */ /* 0x000ea80000100800 */
[----:B------:R-:W2:Y:S04]  /*d340*/  LDL R164, [R1+0x8d8] ;  /* 0x0008d80001a47983 */ /* 0x000ea80000100800 */
[----:B----4-:R0:W-:Y:S04]  /*d350*/  STL [R1+0x1b4], R234 ;  /* 0x0001b4ea01007387 */ /* 0x0101e80000100800 */
[----:B0-----:R-:W4:Y:S04]  /*d360*/  LDL.LU R234, [R1+0xd9c] ;  /* 0x000d9c0001ea7983 */ /* 0x001f280000300800 */
[----:B------:R-:W3:Y:S04]  /*d370*/  LDL R154, [R1+0x8ec] ;  /* 0x0008ec00019a7983 */ /* 0x000ee80000100800 */
[----:B------:R-:W3:Y:S01]  /*d380*/  LDL R155, [R1+0x8f0] ;  /* 0x0008f000019b7983 */ /* 0x000ee20000100800 */
[----:B------:R-:W-:-:S02]  /*d390*/  ISETP.GT.AND P0, PT, R152, 0x30, PT ;  /* 0x000000309800780c */ /* 0x000fc40003f04270 */
[----:B------:R-:W-:-:S11]  /*d3a0*/  PRMT R231, RZ, 0x7610, R231 ;  /* 0x00007610ffe77816 */ /* 0x000fd600000000e7 */
[----:B---3--:R-:W-:-:S04]  /*d3b0*/  @P0 LOP3.LUT R155, R155, R154, RZ, 0x3c, !PT ;  /* 0x0000009a9b9b0212 */ /* 0x008fc800078e3cff */
[----:B------:R-:W-:-:S04]  /*d3c0*/  @P0 LOP3.LUT R154, R155, R154, RZ, 0x3c, !PT ;  /* 0x0000009a9b9a0212 */ /* 0x000fc800078e3cff */
[----:B------:R-:W-:-:S05]  /*d3d0*/  @P0 LOP3.LUT R155, R155, R154, RZ, 0x3c, !PT ;  /* 0x0000009a9b9b0212 */ /* 0x000fca00078e3cff */
[----:B------:R-:W3:Y:S01]  /*d3e0*/  @P0 LDG.E.U16 R231, desc[UR60][R154.64] ;  /* 0x0000003c9ae70981 */ /* 0x000ee2000c1e1500 */
[----:B------:R-:W-:-:S03]  /*d3f0*/  PRMT R228, RZ, 0x7610, R228 ;  /* 0x00007610ffe47816 */ /* 0x000fc600000000e4 */
[----:B---3--:R0:W-:Y:S04]  /*d400*/  STL [R1+0x50], R231 ;  /* 0x000050e701007387 */ /* 0x0081e80000100800 */
[----:B0-----:R-:W3:Y:S04]  /*d410*/  LDL.LU R231, [R1+0xd98] ;  /* 0x000d980001e77983 */ /* 0x001ee80000300800 */
[----:B------:R-:W2:Y:S01]  /*d420*/  LDL R155, [R1+0x8e4] ;  /* 0x0008e400019b7983 */ /* 0x000ea20000100800 */
[----:B------:R-:W-:Y:S01]  /*d430*/  @P0 IMAD.MOV.U32 R154, RZ, RZ, R184 ;  /* 0x000000ffff9a0224 */ /* 0x000fe200078e00b8 */
[----:B------:R-:W-:-:S02]  /*d440*/  ISETP.GT.AND P1, PT, R152, 0x31, PT ;  /* 0x000000319800780c */ /* 0x000fc40003f24270 */
[----:B------:R-:W-:Y:S01]  /*d450*/  PRMT R185, RZ, 0x7610, R185 ;  /* 0x00007610ffb97816 */ /* 0x000fe200000000b9 */
[----:B------:R-:W4:Y:S04]  /*d460*/  LDL R184, [R1+0x8d0] ;  /* 0x0008d00001b87983 */ /* 0x000f280000100800 */
[----:B--2---:R0:W2:Y:S01]  /*d470*/  @P0 LDG.E.U16 R228, desc[UR60][R154.64] ;  /* 0x0000003c9ae40981 */ /* 0x0040a2000c1e1500 */
[----:B------:R-:W-:-:S05]  /*d480*/  PRMT R162, RZ, 0x7610, R162 ;  /* 0x00007610ffa27816 */ /* 0x000fca00000000a2 */
[----:B0-----:R-:W-:Y:S02]  /*d490*/  @P1 IMAD.MOV.U32 R154, RZ, RZ, R159 ;  /* 0x000000ffff9a1224 */ /* 0x001fe400078e009f */
[----:B------:R-:W-:-:S05]  /*d4a0*/  @P1 IMAD.MOV.U32 R155, RZ, RZ, R193 ;  /* 0x000000ffff9b1224 */ /* 0x000fca00078e00c1 */
[----:B------:R0:W3:Y:S02]  /*d4b0*/  @P1 LDG.E.U16 R185, desc[UR60][R154.64] ;  /* 0x0000003c9ab91981 */ /* 0x0000e4000c1e1500 */
[----:B0-----:R-:W-:Y:S02]  /*d4c0*/  @P1 IMAD.MOV.U32 R154, RZ, RZ, R164 ;  /* 0x000000ffff9a1224 */ /* 0x001fe400078e00a4 */
[----:B------:R-:W-:-:S05]  /*d4d0*/  @P1 IMAD.MOV.U32 R155, RZ, RZ, R166 ;  /* 0x000000ffff9b1224 */ /* 0x000fca00078e00a6 */
[----:B------:R4:W3:Y:S04]  /*d4e0*/  @P1 LDG.E.U16 R162, desc[UR60][R154.64] ;  /* 0x0000003c9aa21981 */ /* 0x0008e8000c1e1500 */
[----:B--2---:R0:W-:Y:S04]  /*d4f0*/  STL [R1+0x4c], R228 ;  /* 0x00004ce401007387 */ /* 0x0041e80000100800 */
[----:B0-----:R-:W2:Y:S04]  /*d500*/  LDL.LU R228, [R1+0xd94] ;  /* 0x000d940001e47983 */ /* 0x001ea80000300800 */
[----:B------:R-:W2:Y:S04]  /*d510*/  LDL R155, [R1+0x8cc] ;  /* 0x0008cc00019b7983 */ /* 0x000ea80000100800 */
[----:B------:R-:W2:Y:S04]  /*d520*/  LDL R193, [R1+0x8c4] ;  /* 0x0008c40001c17983 */ /* 0x000ea80000100800 */
[----:B------:R-:W2:Y:S01]  /*d530*/  LDL R159, [R1+0x8c8] ;  /* 0x0008c800019f7983 */ /* 0x000ea20000100800 */
[----:B------:R-:W-:-:S02]  /*d540*/  ISETP.GT.AND P2, PT, R152, 0x32, PT ;  /* 0x000000329800780c */ /* 0x000fc40003f44270 */
[----:B------:R-:W-:Y:S01]  /*d550*/  PRMT R183, RZ, 0x7610, R183 ;  /* 0x00007610ffb77816 */ /* 0x000fe200000000b7 */
[----:B------:R-:W2:Y:S01]  /*d560*/  LDL R166, [R1+0x8bc] ;  /* 0x0008bc0001a67983 */ /* 0x000ea20000100800 */
[----:B------:R-:W-:-:S03]  /*d570*/  PRMT R156, RZ, 0x7610, R156 ;  /* 0x00007610ff9c7816 */ /* 0x000fc6000000009c */
[----:B------:R-:W2:Y:S06]  /*d580*/  LDL R164, [R1+0x8c0] ;  /* 0x0008c00001a47983 */ /* 0x000eac0000100800 */
[----:B----4-:R-:W-:Y:S01]  /*d590*/  @P2 IMAD.MOV.U32 R154, RZ, RZ, R184 ;  /* 0x000000ffff9a2224 */ /* 0x010fe200078e00b8 */
[----:B---3--:R0:W-:Y:S04]  /*d5a0*/  STL [R1+0x48], R185 ;  /* 0x000048b901007387 */ /* 0x0081e80000100800 */
[----:B0-----:R-:W3:Y:S04]  /*d5b0*/  LDL R185, [R1+0x8b4] ;  /* 0x0008b40001b97983 */ /* 0x001ee80000100800 */
[----:B------:R0:W-:Y:S01]  /*d5c0*/  STL [R1+0x44], R162 ;  /* 0x000044a201007387 */ /* 0x0001e20000100800 */
[----:B------:R-:W-:-:S03]  /*d5d0*/  ISETP.GT.AND P0, PT, R152, 0x33, PT ;  /* 0x000000339800780c */ /* 0x000fc60003f04270 */
[----:B------:R-:W4:Y:S04]  /*d5e0*/  LDL R184, [R1+0x8ac] ;  /* 0x0008ac0001b87983 */ /* 0x000f280000100800 */
[----:B0-----:R-:W4:Y:S04]  /*d5f0*/  LDL R162, [R1+0x8b8] ;  /* 0x0008b80001a27983 */ /* 0x001f280000100800 */
[----:B--2---:R0:W2:Y:S02]  /*d600*/  @P2 LDG.E.U16 R183, desc[UR60][R154.64] ;  /* 0x0000003c9ab72981 */ /* 0x0040a4000c1e1500 */
[----:B0-----:R-:W-:-:S02]  /*d610*/  @P2 IMAD.MOV.U32 R154, RZ, RZ, R159 ;  /* 0x000000ffff9a2224 */ /* 0x001fc400078e009f */
[----:B------:R-:W-:-:S05]  /*d620*/  @P2 IMAD.MOV.U32 R155, RZ, RZ, R193 ;  /* 0x000000ffff9b2224 */ /* 0x000fca00078e00c1 */
[----:B------:R0:W2:Y:S01]  /*d630*/  @P2 LDG.E.U16 R156, desc[UR60][R154.64] ;  /* 0x0000003c9a9c2981 */ /* 0x0000a2000c1e1500 */
[----:B------:R-:W-:Y:S02]  /*d640*/  PRMT R192, RZ, 0x7610, R192 ;  /* 0x00007610ffc07816 */ /* 0x000fe400000000c0 */
[----:B------:R-:W-:Y:S01]  /*d650*/  PRMT R161, RZ, 0x7610, R161 ;  /* 0x00007610ffa17816 */ /* 0x000fe200000000a1 */
[----:B0-----:R-:W-:Y:S02]  /*d660*/  @P0 IMAD.MOV.U32 R154, RZ, RZ, R164 ;  /* 0x000000ffff9a0224 */ /* 0x001fe400078e00a4 */
[----:B------:R-:W-:-:S05]  /*d670*/  @P0 IMAD.MOV.U32 R155, RZ, RZ, R166 ;  /* 0x000000ffff9b0224 */ /* 0x000fca00078e00a6 */
[----:B------:R3:W2:Y:S02]  /*d680*/  @P0 LDG.E.U16 R192, desc[UR60][R154.64] ;  /* 0x0000003c9ac00981 */ /* 0x0006a4000c1e1500 */
[----:B---3--:R-:W-:Y:S02]  /*d690*/  @P0 IMAD.MOV.U32 R155, RZ, RZ, R185 ;  /* 0x000000ffff9b0224 */ /* 0x008fe400078e00b9 */
[----:B----4-:R-:W-:-:S05]  /*d6a0*/  @P0 IMAD.MOV.U32 R154, RZ, RZ, R162 ;  /* 0x000000ffff9a0224 */ /* 0x010fca00078e00a2 */
[----:B------:R0:W3:Y:S04]  /*d6b0*/  @P0 LDG.E.U16 R161, desc[UR60][R154.64] ;  /* 0x0000003c9aa10981 */ /* 0x0000e8000c1e1500 */
[----:B--2---:R1:W-:Y:S04]  /*d6c0*/  STL [R1+0x40], R183 ;  /* 0x000040b701007387 */ /* 0x0043e80000100800 */
[----:B------:R-:W2:Y:S04]  /*d6d0*/  LDL R159, [R1+0x8a4] ;  /* 0x0008a400019f7983 */ /* 0x000ea80000100800 */
[----:B-1----:R-:W4:Y:S04]  /*d6e0*/  LDL R183, [R1+0x8b0] ;  /* 0x0008b00001b77983 */ /* 0x002f280000100800 */
[----:B------:R1:W-:Y:S04]  /*d6f0*/  STL [R1+0x3c], R156 ;  /* 0x00003c9c01007387 */ /* 0x0003e80000100800 */
[----:B------:R-:W2:Y:S04]  /*d700*/  LDL R166, [R1+0x89c] ;  /* 0x00089c0001a67983 */ /* 0x000ea80000100800 */
[----:B------:R-:W2:Y:S04]  /*d710*/  LDL R164, [R1+0x8a0] ;  /* 0x0008a00001a47983 */ /* 0x000ea80000100800 */
[----:B-1----:R-:W2:Y:S01]  /*d720*/  LDL R156, [R1+0x8a8] ;  /* 0x0008a800019c7983 */ /* 0x002ea20000100800 */
[----:B------:R-:W-:-:S02]  /*d730*/  ISETP.GT.AND P1, PT, R152, 0x34, PT ;  /* 0x000000349800780c */ /* 0x000fc40003f24270 */
[----:B------:R-:W-:Y:S01]  /*d740*/  ISETP.GT.AND P2, PT, R152, 0x35, PT ;  /* 0x000000359800780c */ /* 0x000fe20003f44270 */
[----:B------:R-:W2:Y:S01]  /*d750*/  LDL R162, [R1+0x894] ;  /* 0x0008940001a27983 */ /* 0x000ea20000100800 */
[----:B------:R-:W-:Y:S02]  /*d760*/  PRMT R182, RZ, 0x7610, R182 ;  /* 0x00007610ffb67816 */ /* 0x000fe400000000b6 */
[----:B------:R-:W-:-:S07]  /*d770*/  PRMT R178, RZ, 0x7610, R178 ;  /* 0x00007610ffb27816 */ /* 0x000fce00000000b2 */
[----:B0-----:R-:W-:Y:S01]  /*d780*/  @P1 IMAD.MOV.U32 R155, RZ, RZ, R184 ;  /* 0x000000ffff9b1224 */ /* 0x001fe200078e00b8 */
[----:B------:R-:W-:Y:S01]  /*d790*/  PRMT R174, RZ, 0x7610, R174 ;  /* 0x00007610ffae7816 */ /* 0x000fe200000000ae */
[----:B---3--:R0:W-:Y:S04]  /*d7a0*/  STL [R1+0x34], R161 ;  /* 0x000034a101007387 */ /* 0x0081e80000100800 */
[----:B0-----:R-:W3:Y:S01]  /*d7b0*/  LDL R161, [R1+0x898] ;  /* 0x0008980001a17983 */ /* 0x001ee20000100800 */
[----:B----4-:R-:W-:-:S05]  /*d7c0*/  @P1 IMAD.MOV.U32 R154, RZ, RZ, R183 ;  /* 0x000000ffff9a1224 */ /* 0x010fca00078e00b7 */
[----:B------:R2:W4:Y:S02]  /*d7d0*/  @P1 LDG.E.U16 R182, desc[UR60][R154.64] ;  /* 0x0000003c9ab61981 */ /* 0x000524000c1e1500 */
[----:B--2---:R-:W-:Y:S02]  /*d7e0*/  @P1 IMAD.MOV.U32 R155, RZ, RZ, R159 ;  /* 0x000000ffff9b1224 */ /* 0x004fe400078e009f */
[----:B------:R-:W2:Y:S01]  /*d7f0*/  LDL R159, [R1+0x88c] ;  /* 0x00088c00019f7983 */ /* 0x000ea20000100800 */
[----:B------:R-:W-:-:S03]  /*d800*/  @P1 IMAD.MOV.U32 R154, RZ, RZ, R156 ;  /* 0x000000ffff9a1224 */ /* 0x000fc600078e009c */
[----:B------:R-:W4:Y:S04]  /*d810*/  LDL R156, [R1+0x890] ;  /* 0x00089000019c7983 */ /* 0x000f280000100800 */
[----:B------:R0:W2:Y:S02]  /*d820*/  @P1 LDG.E.U16 R178, desc[UR60][R154.64] ;  /* 0x0000003c9ab21981 */ /* 0x0000a4000c1e1500 */
[----:B0-----:R-:W-:Y:S02]  /*d830*/  @P2 IMAD.MOV.U32 R154, RZ, RZ, R164 ;  /* 0x000000ffff9a2224 */ /* 0x001fe400078e00a4 */
[----:B------:R-:W-:Y:S01]  /*d840*/  @P2 IMAD.MOV.U32 R155, RZ, RZ, R166 ;  /* 0x000000ffff9b2224 */ /* 0x000fe200078e00a6 */
[----:B------:R-:W4:Y:S04]  /*d850*/  LDL R164, [R1+0x888] ;  /* 0x0008880001a47983 */ /* 0x000f280000100800 */
[----:B------:R3:W4:Y:S04]  /*d860*/  @P2 LDG.E.U16 R174, desc[UR60][R154.64] ;  /* 0x0000003c9aae2981 */ /* 0x000728000c1e1500 */
[----:B------:R-:W4:Y:S01]  /*d870*/  LDL R166, [R1+0x884] ;  /* 0x0008840001a67983 */ /* 0x000f220000100800 */
[----:B------:R-:W-:-:S02]  /*d880*/  ISETP.GT.AND P0, PT, R152, 0x36, PT ;  /* 0x000000369800780c */ /* 0x000fc40003f04270 */
[----:B------:R-:W-:Y:S01]  /*d890*/  PRMT R181, RZ, 0x7610, R181 ;  /* 0x00007610ffb57816 */ /* 0x000fe200000000b5 */
[----:B---3--:R-:W-:Y:S02]  /*d8a0*/  @P2 IMAD.MOV.U32 R154, RZ, RZ, R161 ;  /* 0x000000ffff9a2224 */ /* 0x008fe400078e00a1 */
[----:B------:R-:W-:-:S05]  /*d8b0*/  @P2 IMAD.MOV.U32 R155, RZ, RZ, R162 ;  /* 0x000000ffff9b2224 */ /* 0x000fca00078e00a2 */
[----:B------:R0:W3:Y:S04]  /*d8c0*/  @P2 LDG.E.U16 R181, desc[UR60][R154.64] ;  /* 0x0000003c9ab52981 */ /* 0x0000e8000c1e1500 */
[----:B--2---:R1:W-:Y:S04]  /*d8d0*/  STL [R1+0x2c], R178 ;  /* 0x00002cb201007387 */ /* 0x0043e80000100800 */
[----:B-1----:R-:W2:Y:S04]  /*d8e0*/  LDL R178, [R1+0x87c] ;  /* 0x00087c0001b27983 */ /* 0x002ea80000100800 */
[----:B----4-:R1:W-:Y:S04]  /*d8f0*/  STL [R1+0x28], R174 ;  /* 0x000028ae01007387 */ /* 0x0103e80000100800 */
[----:B------:R-:W4:Y:S04]  /*d900*/  LDL R162, [R1+0x874] ;  /* 0x0008740001a27983 */ /* 0x000f280000100800 */
[----:B------:R-:W3:Y:S04]  /*d910*/  LDL R161, [R1+0x878] ;  /* 0x0008780001a17983 */ /* 0x000ee80000100800 */
[----:B-1----:R-:W4:Y:S01]  /*d920*/  LDL R174, [R1+0x880] ;  /* 0x0008800001ae7983 */ /* 0x002f220000100800 */
[----:B0-----:R-:W-:-:S02]  /*d930*/  @P0 IMAD.MOV.U32 R154, RZ, RZ, R156 ;  /* 0x000000ffff9a0224 */ /* 0x001fc400078e009c */
[----:B------:R-:W-:Y:S01]  /*d940*/  @P0 IMAD.MOV.U32 R155, RZ, RZ, R159 ;  /* 0x000000ffff9b0224 */ /* 0x000fe200078e009f */
[----:B------:R-:W-:Y:S04]  /*d950*/  STL [R1+0x38], R192 ;  /* 0x000038c001007387 */ /* 0x000fe80000100800 */
[----:B------:R-:W3:Y:S04]  /*d960*/  LDL R159, [R1+0x86c] ;  /* 0x00086c00019f7983 */ /* 0x000ee80000100800 */
[----:B------:R-:W3:Y:S01]  /*d970*/  LDL R156, [R1+0x870] ;  /* 0x00087000019c7983 */ /* 0x000ee20000100800 */
[----:B------:R-:W-:-:S02]  /*d980*/  ISETP.GT.AND P1, PT, R152, 0x37, PT ;  /* 0x000000379800780c */ /* 0x000fc40003f24270 */
[----:B------:R-:W-:Y:S02]  /*d990*/  PRMT R180, RZ, 0x7610, R180 ;  /* 0x00007610ffb47816 */ /* 0x000fe400000000b4 */
[----:B------:R-:W-:-:S04]  /*d9a0*/  PRMT R179, RZ, 0x7610, R179 ;  /* 0x00007610ffb37816 */ /* 0x000fc800000000b3 */
[----:B------:R0:W3:Y:S01]  /*d9b0*/  @P0 LDG.E.U16 R180, desc[UR60][R154.64] ;  /* 0x0000003c9ab40981 */ /* 0x0000e2000c1e1500 */
[----:B------:R-:W-:Y:S02]  /*d9c0*/  ISETP.GT.AND P2, PT, R152, 0x38, PT ;  /* 0x000000389800780c */ /* 0x000fe40003f44270 */
[----:B------:R-:W-:Y:S01]  /*d9d0*/  PRMT R190, RZ, 0x7610, R190 ;  /* 0x00007610ffbe7816 */ /* 0x000fe200000000be */
[----:B0-----:R-:W-:Y:S02]  /*d9e0*/  @P0 IMAD.MOV.U32 R154, RZ, RZ, R164 ;  /* 0x000000ffff9a0224 */ /* 0x001fe400078e00a4 */
[----:B------:R-:W-:Y:S01]  /*d9f0*/  @P0 IMAD.MOV.U32 R155, RZ, RZ, R166 ;  /* 0x000000ffff9b0224 */ /* 0x000fe200078e00a6 */
[----:B------:R-:W-:Y:S01]  /*da00*/  PRMT R191, RZ, 0x7610, R191 ;  /* 0x00007610ffbf7816 */ /* 0x000fe200000000bf */
[----:B------:R-:W3:Y:S04]  /*da10*/  LDL R166, [R1+0x864] ;  /* 0x0008640001a67983 */ /* 0x000ee80000100800 */
[----:B------:R2:W3:Y:S01]  /*da20*/  @P0 LDG.E.U16 R179, desc[UR60][R154.64] ;  /* 0x0000003c9ab30981 */ /* 0x0004e2000c1e1500 */
[----:B------:R-:W-:-:S03]  /*da30*/  PRMT R172, RZ, 0x7610, R172 ;  /* 0x00007610ffac7816 */ /* 0x000fc600000000ac */
[----:B------:R-:W3:Y:S01]  /*da40*/  LDL R164, [R1+0x868] ;  /* 0x0008680001a47983 */ /* 0x000ee20000100800 */
[----:B--2---:R-:W-:Y:S02]  /*da50*/  @P1 IMAD.MOV.U32 R155, RZ, RZ, R178 ;  /* 0x000000ffff9b1224 */ /* 0x004fe400078e00b2 */
[----:B----4-:R-:W-:-:S05]  /*da60*/  @P1 IMAD.MOV.U32 R154, RZ, RZ, R174 ;  /* 0x000000ffff9a1224 */ /* 0x010fca00078e00ae */
[----:B------:R3:W2:Y:S02]  /*da70*/  @P1 LDG.E.U16 R190, desc[UR60][R154.64] ;  /* 0x0000003c9abe1981 */ /* 0x0006a4000c1e1500 */
[----:B---3--:R-:W-:Y:S02]  /*da80*/  @P1 IMAD.MOV.U32 R154, RZ, RZ, R161 ;  /* 0x000000ffff9a1224 */ /* 0x008fe400078e00a1 */
[----:B------:R-:W-:-:S05]  /*da90*/  @P1 IMAD.MOV.U32 R155, RZ, RZ, R162 ;  /* 0x000000ffff9b1224 */ /* 0x000fca00078e00a2 */
[----:B------:R0:W3:Y:S02]  /*daa0*/  @P1 LDG.E.U16 R191, desc[UR60][R154.64] ;  /* 0x0000003c9abf1981 */ /* 0x0000e4000c1e1500 */
[----:B0-----:R-:W-:Y:S02]  /*dab0*/  @P2 IMAD.MOV.U32 R154, RZ, RZ, R156 ;  /* 0x000000ffff9a2224 */ /* 0x001fe400078e009c */
[----:B------:R-:W-:-:S05]  /*dac0*/  @P2 IMAD.MOV.U32 R155, RZ, RZ, R159 ;  /* 0x000000ffff9b2224 */ /* 0x000fca00078e009f */
[----:B------:R-:W4:Y:S04]  /*dad0*/  @P2 LDG.E.U16 R172, desc[UR60][R154.64] ;  /* 0x0000003c9aac2981 */ /* 0x000f28000c1e1500 */
[----:B------:R-:W-:Y:S04]  /*dae0*/  STL [R1+0x30], R182 ;  /* 0x000030b601007387 */ /* 0x000fe80000100800 */
[----:B--2---:R-:W-:Y:S04]  /*daf0*/  STL [R1+0xd0c], R190 ;  /* 0x000d0cbe01007387 */ /* 0x004fe80000100800 */
[----:B------:R-:W2:Y:S04]  /*db00*/  LDL R162, [R1+0x85c] ;  /* 0x00085c0001a27983 */ /* 0x000ea80000100800 */
[----:B------:R-:W2:Y:S04]  /*db10*/  LDL R161, [R1+0x860] ;  /* 0x0008600001a17983 */ /* 0x000ea80000100800 */
[----:B---3--:R-:W-:Y:S04]  /*db20*/  STL [R1+0xd10], R191 ;  /* 0x000d10bf01007387 */ /* 0x008fe80000100800 */
[----:B------:R-:W3:Y:S04]  /*db30*/  LDL R159, [R1+0x854] ;  /* 0x00085400019f7983 */ /* 0x000ee80000100800 */
[----:B------:R-:W3:Y:S04]  /*db40*/  LDL R156, [R1+0x858] ;  /* 0x00085800019c7983 */ /* 0x000ee80000100800 */
[----:B------:R-:W3:Y:S04]  /*db50*/  LDL R174, [R1+0x84c] ;  /* 0x00084c0001ae7983 */ /* 0x000ee80000100800 */
[----:B------:R-:W-:Y:S04]  /*db60*/  STL [R1+0x24], R181 ;  /* 0x000024b501007387 */ /* 0x000fe80000100800 */
[----:B----4-:R0:W-:Y:S04]  /*db70*/  STL [R1+0x20], R172 ;  /* 0x000020ac01007387 */ /* 0x0101e80000100800 */
[----:B0-----:R-:W4:Y:S01]  /*db80*/  LDL R172, [R1+0x850] ;  /* 0x0008500001ac7983 */ /* 0x001f220000100800 */
[----:B------:R-:W-:-:S02]  /*db90*/  @P2 IMAD.MOV.U32 R154, RZ, RZ, R164 ;  /* 0x000000ffff9a2224 */ /* 0x000fc400078e00a4 */
[----:B------:R-:W-:Y:S01]  /*dba0*/  @P2 IMAD.MOV.U32 R155, RZ, RZ, R166 ;  /* 0x000000ffff9b2224 */ /* 0x000fe200078e00a6 */
[----:B------:R-:W4:Y:S04]  /*dbb0*/  LDL R164, [R1+0x848] ;  /* 0x0008480001a47983 */ /* 0x000f280000100800 */
[----:B------:R-:W4:Y:S01]  /*dbc0*/  LDL R166, [R1+0x844] ;  /* 0x0008440001a67983 */ /* 0x000f220000100800 */
[C---:B------:R-:W-:Y:S02]  /*dbd0*/  ISETP.GT.AND P0, PT, R152.reuse, 0x39, PT ;  /* 0x000000399800780c */ /* 0x040fe40003f04270 */
[----:B------:R-:W-:Y:S02]  /*dbe0*/  PRMT R177, RZ, 0x7610, R177 ;  /* 0x00007610ffb17816 */ /* 0x000fe400000000b1 */
[----:B------:R-:W-:-:S02]  /*dbf0*/  ISETP.GT.AND P1, PT, R152, 0x3a, PT ;  /* 0x0000003a9800780c */ /* 0x000fc40003f24270 */
[----:B------:R-:W-:Y:S02]  /*dc00*/  PRMT R176, RZ, 0x7610, R176 ;  /* 0x00007610ffb07816 */ /* 0x000fe400000000b0 */
[----:B------:R2:W4:Y:S01]  /*dc10*/  @P2 LDG.E.U16 R177, desc[UR60][R154.64] ;  /* 0x0000003c9ab12981 */ /* 0x000522000c1e1500 */
[----:B------:R-:W-:Y:S02]  /*dc20*/  PRMT R175, RZ, 0x7610, R175 ;  /* 0x00007610ffaf7816 */ /* 0x000fe400000000af */
[----:B------:R-:W-:Y:S02]  /*dc30*/  PRMT R167, RZ, 0x7610, R167 ;  /* 0x00007610ffa77816 */ /* 0x000fe400000000a7 */
[----:B--2---:R-:W-:Y:S02]  /*dc40*/  @P0 IMAD.MOV.U32 R155, RZ, RZ, R162 ;  /* 0x000000ffff9b0224 */ /* 0x004fe400078e00a2 */
[----:B------:R-:W-:-:S05]  /*dc50*/  @P0 IMAD.MOV.U32 R154, RZ, RZ, R161 ;  /* 0x000000ffff9a0224 */ /* 0x000fca00078e00a1 */
[----:B------:R3:W2:Y:S02]  /*dc60*/  @P0 LDG.E.U16 R176, desc[UR60][R154.64] ;  /* 0x0000003c9ab00981 */ /* 0x0006a4000c1e1500 */
[----:B---3--:R-:W-:Y:S02]  /*dc70*/  @P0 IMAD.MOV.U32 R155, RZ, RZ, R159 ;  /* 0x000000ffff9b0224 */ /* 0x008fe400078e009f */
[----:B------:R-:W-:-:S05]  /*dc80*/  @P0 IMAD.MOV.U32 R154, RZ, RZ, R156 ;  /* 0x000000ffff9a0224 */ /* 0x000fca00078e009c */
[----:B------:R0:W3:Y:S02]  /*dc90*/  @P0 LDG.E.U16 R175, desc[UR60][R154.64] ;  /* 0x0000003c9aaf0981 */ /* 0x0000e4000c1e1500 */
[----:B0-----:R-:W-:Y:S02]  /*dca0*/  @P1 IMAD.MOV.U32 R155, RZ, RZ, R174 ;  /* 0x000000ffff9b1224 */ /* 0x001fe400078e00ae */
[----:B----4-:R-:W-:-:S05]  /*dcb0*/  @P1 IMAD.MOV.U32 R154, RZ, RZ, R172 ;  /* 0x000000ffff9a1224 */ /* 0x010fca00078e00ac */
[----:B------:R0:W4:Y:S01]  /*dcc0*/  @P1 LDG.E.U16 R167, desc[UR60][R154.64] ;  /* 0x0000003c9aa71981 */ /* 0x000122000c1e1500 */
[----:B------:R-:W-:-:S03]  /*dcd0*/  PRMT R163, RZ, 0x7610, R163 ;  /* 0x00007610ffa37816 */ /* 0x000fc600000000a3 */
[----:B------:R-:W-:Y:S04]  /*dce0*/  STL [R1+0x1b0], R180 ;  /* 0x0001b0b401007387 */ /* 0x000fe80000100800 */
[----:B------:R-:W2:Y:S01]  /*dcf0*/  LDL R162, [R1+0x83c] ;  /* 0x00083c0001a27983 */ /* 0x000ea20000100800 */
[----:B0-----:R-:W-:Y:S02]  /*dd00*/  @P1 IMAD.MOV.U32 R154, RZ, RZ, R164 ;  /* 0x000000ffff9a1224 */ /* 0x001fe400078e00a4 */
[----:B------:R-:W-:Y:S01]  /*dd10*/  @P1 IMAD.MOV.U32 R155, RZ, RZ, R166 ;  /* 0x000000ffff9b1224 */ /* 0x000fe200078e00a6 */
[----:B------:R-:W3:Y:S04]  /*dd20*/  LDL R161, [R1+0x840] ;  /* 0x0008400001a17983 */ /* 0x000ee80000100800 */
[----:B------:R2:W3:Y:S04]  /*dd30*/  @P1 LDG.E.U16 R163, desc[UR60][R154.64] ;  /* 0x0000003c9aa31981 */ /* 0x0004e8000c1e1500 */
[----:B------:R-:W-:Y:S04]  /*dd40*/  STL [R1+0x1ac], R179 ;  /* 0x0001acb301007387 */ /* 0x000fe80000100800 */
[----:B------:R-:W3:Y:S04]  /*dd50*/  LDL R159, [R1+0x834] ;  /* 0x00083400019f7983 */ /* 0x000ee80000100800 */
[----:B------:R-:W3:Y:S04]  /*dd60*/  LDL R156, [R1+0x838] ;  /* 0x00083800019c7983 */ /* 0x000ee80000100800 */
[----:B------:R-:W3:Y:S04]  /*dd70*/  LDL R172, [R1+0x82c] ;  /* 0x00082c0001ac7983 */ /* 0x000ee80000100800 */
[----:B------:R-:W3:Y:S04]  /*dd80*/  LDL R164, [R1+0x830] ;  /* 0x0008300001a47983 */ /* 0x000ee80000100800 */
[----:B------:R-:W3:Y:S01]  /*dd90*/  LDL R166, [R1+0x828] ;  /* 0x0008280001a67983 */ /* 0x000ee20000100800 */
[----:B------:R-:W-:-:S03]  /*dda0*/  ISETP.GT.AND P2, PT, R152, 0x3b, PT ;  /* 0x0000003b9800780c */ /* 0x000fc60003f44270 */
[----:B----4-:R0:W-:Y:S04]  /*ddb0*/  STL [R1+0x10], R167 ;  /* 0x000010a701007387 */ /* 0x0101e80000100800 */
[----:B0-----:R-:W4:Y:S01]  /*ddc0*/  LDL R167, [R1+0x824] ;  /* 0x0008240001a77983 */ /* 0x001f220000100800 */
[----:B------:R-:W-:-:S05]  /*ddd0*/  PRMT R160, RZ, 0x7610, R160 ;  /* 0x00007610ffa07816 */ /* 0x000fca00000000a0 */
[----:B--2---:R-:W-:Y:S02]  /*dde0*/  @P2 IMAD.MOV.U32 R155, RZ, RZ, R162 ;  /* 0x000000ffff9b2224 */ /* 0x004fe400078e00a2 */
[----:B---3--:R-:W-:Y:S01]  /*ddf0*/  @P2 IMAD.MOV.U32 R154, RZ, RZ, R161 ;  /* 0x000000ffff9a2224 */ /* 0x008fe200078e00a1 */
[----:B------:R0:W-:Y:S04]  /*de00*/  STL [R1+0xc], R163 ;  /* 0x00000ca301007387 */ /* 0x0001e80000100800 */
[----:B------:R-:W2:Y:S04]  /*de10*/  LDL R162, [R1+0x820] ;  /* 0x0008200001a27983 */ /* 0x000ea80000100800 */
[----:B------:R1:W3:Y:S04]  /*de20*/  @P2 LDG.E.U16 R160, desc[UR60][R154.64] ;  /* 0x0000003c9aa02981 */ /* 0x0002e8000c1e1500 */
[----:B0-----:R-:W3:Y:S01]  /*de30*/  LDL R163, [R1+0x81c] ;  /* 0x00081c0001a37983 */ /* 0x001ee20000100800 */
[----:B------:R-:W-:-:S02]  /*de40*/  ISETP.GT.AND P0, PT, R152, 0x3c, PT ;  /* 0x0000003c9800780c */ /* 0x000fc40003f04270 */
[----:B------:R-:W-:Y:S01]  /*de50*/  PRMT R173, RZ, 0x7610, R173 ;  /* 0x00007610ffad7816 */ /* 0x000fe200000000ad */
[----:B-1----:R-:W-:Y:S02]  /*de60*/  @P2 IMAD.MOV.U32 R154, RZ, RZ, R156 ;  /* 0x000000ffff9a2224 */ /* 0x002fe400078e009c */
[----:B------:R-:W-:Y:S01]  /*de70*/  @P2 IMAD.MOV.U32 R155, RZ, RZ, R159 ;  /* 0x000000ffff9b2224 */ /* 0x000fe200078e009f */
[----:B------:R-:W-:-:S04]  /*de80*/  PRMT R168, RZ, 0x7610, R168 ;  /* 0x00007610ffa87816 */ /* 0x000fc800000000a8 */
[----:B------:R0:W3:Y:S01]  /*de90*/  @P2 LDG.E.U16 R173, desc[UR60][R154.64] ;  /* 0x0000003c9aad2981 */ /* 0x0000e2000c1e1500 */
[----:B------:R-:W-:Y:S02]  /*dea0*/  PRMT R191, RZ, 0x7610, R191 ;  /* 0x00007610ffbf7816 */ /* 0x000fe400000000bf */
[----:B0-----:R-:W-:Y:S02]  /*deb0*/  @P0 IMAD.MOV.U32 R154, RZ, RZ, R164 ;  /* 0x000000ffff9a0224 */ /* 0x001fe400078e00a4 */
[----:B------:R-:W-:-:S05]  /*dec0*/  @P0 IMAD.MOV.U32 R155, RZ, RZ, R172 ;  /* 0x000000ffff9b0224 */ /* 0x000fca00078e00ac */
[----:B------:R0:W3:Y:S02]  /*ded0*/  @P0 LDG.E.U16 R168, desc[UR60][R154.64] ;  /* 0x0000003c9aa80981 */ /* 0x0000e4000c1e1500 */
[----:B0-----:R-:W-:Y:S02]  /*dee0*/  @P0 IMAD.MOV.U32 R154, RZ, RZ, R166 ;  /* 0x000000ffff9a0224 */ /* 0x001fe400078e00a6 */
[----:B----4-:R-:W-:-:S05]  /*def0*/  @P0 IMAD.MOV.U32 R155, RZ, RZ, R167 ;  /* 0x000000ffff9b0224 */ /* 0x010fca00078e00a7 */
[----:B------:R2:W4:Y:S01]  /*df00*/  @P0 LDG.E.U16 R191, desc[UR60][R154.64] ;  /* 0x0000003c9abf0981 */ /* 0x000522000c1e1500 */
[----:B------:R-:W-:Y:S02]  /*df10*/  ISETP.GT.AND P1, PT, R152, 0x3d, PT ;  /* 0x0000003d9800780c */ /* 0x000fe40003f24270 */
[----:B------:R-:W-:Y:S01]  /*df20*/  PRMT R0, RZ, 0x7610, R0 ;  /* 0x00007610ff007816 */ /* 0x000fe20000000000 */
[----:B------:R-:W-:Y:S04]  /*df30*/  STL [R1+0x1c], R177 ;  /* 0x00001cb101007387 */ /* 0x000fe80000100800 */
[----:B------:R-:W4:Y:S06]  /*df40*/  LDL R161, [R1+0x814] ;  /* 0x0008140001a17983 */ /* 0x000f2c0000100800 */
[----:B--2---:R-:W-:-:S02]  /*df50*/  @P1 IMAD.MOV.U32 R154, RZ, RZ, R162 ;  /* 0x000000ffff9a1224 */ /* 0x004fc400078e00a2 */
[----:B---3--:R-:W-:Y:S01]  /*df60*/  @P1 IMAD.MOV.U32 R155, RZ, RZ, R163 ;  /* 0x000000ffff9b1224 */ /* 0x008fe200078e00a3 */
[----:B------:R0:W-:Y:S04]  /*df70*/  STL [R1+0x8], R160 ;  /* 0x000008a001007387 */ /* 0x0001e80000100800 */
[----:B------:R1:W2:Y:S04]  /*df80*/  @P1 LDG.E.U16 R0, desc[UR60][R154.64] ;  /* 0x0000003c9a001981 */ /* 0x0002a8000c1e1500 */
[----:B------:R-:W3:Y:S04]  /*df90*/  LDL R159, [R1+0x80c] ;  /* 0x00080c00019f7983 */ /* 0x000ee80000100800 */
[----:B0-----:R-:W3:Y:S04]  /*dfa0*/  LDL R160, [R1+0x818] ;  /* 0x0008180001a07983 */ /* 0x001ee80000100800 */
[----:B------:R-:W-:Y:S04]  /*dfb0*/  STL [R1+0x18], R176 ;  /* 0x000018b001007387 */ /* 0x000fe80000100800 */
[----:B------:R-:W3:Y:S04]  /*dfc0*/  LDL R156, [R1+0x810] ;  /* 0x00081000019c7983 */ /* 0x000ee80000100800 */
[----:B------:R-:W3:Y:S04]  /*dfd0*/  LDL R164, [R1+0x808] ;  /* 0x0008080001a47983 */ /* 0x000ee80000100800 */
[----:B------:R-:W-:Y:S04]  /*dfe0*/  STL [R1+0x14], R175 ;  /* 0x000014af01007387 */ /* 0x000fe80000100800 */
[----:B------:R0:W-:Y:S04]  /*dff0*/  STL [R1], R168 ;  /* 0x000000a801007387 */ /* 0x0001e80000100800 */
[----:B0-----:R-:W3:Y:S04]  /*e000*/  LDL R168, [R1+0x804] ;  /* 0x0008040001a87983 */ /* 0x001ee80000100800 */
[----:B----4-:R-:W-:Y:S04]  /*e010*/  STL [R1+0xd80], R191 ;  /* 0x000d80bf01007387 */ /* 0x010fe80000100800 */
[----:B------:R-:W4:Y:S04]  /*e020*/  LDL R167, [R1+0x7fc] ;  /* 0x0007fc0001a77983 */ /* 0x000f280000100800 */
[----:B------:R-:W4:Y:S01]  /*e030*/  LDL R166, [R1+0x800] ;  /* 0x0008000001a67983 */ /* 0x000f220000100800 */
[----:B------:R-:W-:Y:S01]  /*e040*/  PRMT R2, RZ, 0x7610, R2 ;  /* 0x00007610ff027816 */ /* 0x000fe20000000002 */
[----:B-1----:R-:W-:-:S02]  /*e050*/  @P1 IMAD.MOV.U32 R155, RZ, RZ, R161 ;  /* 0x000000ffff9b1224 */ /* 0x002fc400078e00a1 */
[----:B--2---:R0:W-:Y:S04]  /*e060*/  STL [R1+0xd88], R0 ;  /* 0x000d880001007387 */ /* 0x0041e80000100800 */
[----:B------:R-:W2:Y:S01]  /*e070*/  LDL R162, [R1+0x7f4] ;  /* 0x0007f40001a27983 */ /* 0x000ea20000100800 */
[----:B---3--:R-:W-:-:S03]  /*e080*/  @P1 IMAD.MOV.U32 R154, RZ, RZ, R160 ;  /* 0x000000ffff9a1224 */ /* 0x008fc600078e00a0 */
[----:B------:R-:W3:Y:S04]  /*e090*/  LDL R160, [R1+0x7f8] ;  /* 0x0007f80001a07983 */ /* 0x000ee80000100800 */
[----:B------:R1:W3:Y:S01]  /*e0a0*/  @P1 LDG.E.U16 R2, desc[UR60][R154.64] ;  /* 0x0000003c9a021981 */ /* 0x0002e2000c1e1500 */
[C---:B------:R-:W-:Y:S02]  /*e0b0*/  ISETP.GT.AND P2, PT, R152.reuse, 0x3e, PT ;  /* 0x0000003e9800780c */ /* 0x040fe40003f44270 */
[----:B------:R-:W-:Y:S02]  /*e0c0*/  ISETP.GT.AND P0, PT, R152, 0x3f, PT ;  /* 0x0000003f9800780c */ /* 0x000fe40003f04270 */
[----:B------:R-:W-:Y:S02]  /*e0d0*/  PRMT R171, RZ, 0x7610, R171 ;  /* 0x00007610ffab7816 */ /* 0x000fe400000000ab */
[----:B------:R-:W-:-:S07]  /*e0e0*/  PRMT R170, RZ, 0x7610, R170 ;  /* 0x00007610ffaa7816 */ /* 0x000fce00000000aa */
[----:B-1----:R-:W-:Y:S02]  /*e0f0*/  @P2 IMAD.MOV.U32 R154, RZ, RZ, R156 ;  /* 0x000000ffff9a2224 */ /* 0x002fe400078e009c */
[----:B------:R-:W-:-:S05]  /*e100*/  @P2 IMAD.MOV.U32 R155, RZ, RZ, R159 ;  /* 0x000000ffff9b2224 */ /* 0x000fca00078e009f */
[----:B------:R1:W3:Y:S01]  /*e110*/  @P2 LDG.E.U16 R171, desc[UR60][R154.64] ;  /* 0x0000003c9aab2981 */ /* 0x0002e2000c1e1500 */
[----:B------:R-:W-:Y:S01]  /*e120*/  PRMT R188, RZ, 0x7610, R188 ;  /* 0x00007610ffbc7816 */ /* 0x000fe200000000bc */
[----:B-1----:R-:W-:Y:S02]  /*e130*/  @P2 IMAD.MOV.U32 R154, RZ, RZ, R164 ;  /* 0x000000ffff9a2224 */ /* 0x002fe400078e00a4 */
[----:B------:R-:W-:-:S05]  /*e140*/  @P2 IMAD.MOV.U32 R155, RZ, RZ, R168 ;  /* 0x000000ffff9b2224 */ /* 0x000fca00078e00a8 */
[----:B------:R4:W3:Y:S02]  /*e150*/  @P2 LDG.E.U16 R170, desc[UR60][R154.64] ;  /* 0x0000003c9aaa2981 */ /* 0x0008e4000c1e1500 */
[----:B----4-:R-:W-:Y:S02]  /*e160*/  @P0 IMAD.MOV.U32 R155, RZ, RZ, R167 ;  /* 0x000000ffff9b0224 */ /* 0x010fe400078e00a7 */
[----:B------:R-:W-:-:S05]  /*e170*/  @P0 IMAD.MOV.U32 R154, RZ, RZ, R166 ;  /* 0x000000ffff9a0224 */ /* 0x000fca00078e00a6 */
[----:B------:R2:W4:Y:S01]  /*e180*/  @P0 LDG.E.U16 R188, desc[UR60][R154.64] ;  /* 0x0000003c9abc0981 */ /* 0x000522000c1e1500 */
[----:B------:R-:W-:Y:S01]  /*e190*/  PRMT R189, RZ, 0x7610, R189 ;  /* 0x00007610ffbd7816 */ /* 0x000fe200000000bd */
[----:B--2---:R-:W-:Y:S02]  /*e1a0*/  @P0 IMAD.MOV.U32 R155, RZ, RZ, R162 ;  /* 0x000000ffff9b0224 */ /* 0x004fe400078e00a2 */
[----:B---3--:R-:W-:Y:S01]  /*e1b0*/  @P0 IMAD.MOV.U32 R154, RZ, RZ, R160 ;  /* 0x000000ffff9a0224 */ /* 0x008fe200078e00a0 */
[----:B------:R-:W-:Y:S04]  /*e1c0*/  STL [R1+0xd8c], R2 ;  /* 0x000d8c0201007387 */ /* 0x000fe80000100800 */
[----:B------:R-:W2:Y:S04]  /*e1d0*/  LDL R159, [R1+0x7ec] ;  /* 0x0007ec00019f7983 */ /* 0x000ea80000100800 */
[----:B------:R-:W3:Y:S04]  /*e1e0*/  LDL R156, [R1+0x7f0] ;  /* 0x0007f000019c7983 */ /* 0x000ee80000100800 */
[----:B------:R2:W3:Y:S04]  /*e1f0*/  @P0 LDG.E.U16 R189, desc[UR60][R154.64] ;  /* 0x0000003c9abd0981 */ /* 0x0004e8000c1e1500 */
[----:B------:R-:W3:Y:S04]  /*e200*/  LDL R163, [R1+0x7e4] ;  /* 0x0007e40001a37983 */ /* 0x000ee80000100800 */
[----:B------:R-:W3:Y:S04]  /*e210*/  LDL R161, [R1+0x7e8] ;  /* 0x0007e80001a17983 */ /* 0x000ee80000100800 */
[----:B------:R-:W-:Y:S04]  /*e220*/  STL [R1+0x4], R173 ;  /* 0x000004ad01007387 */ /* 0x000fe80000100800 */
[----:B------:R-:W3:Y:S04]  /*e230*/  LDL R168, [R1+0x7dc] ;  /* 0x0007dc0001a87983 */ /* 0x000ee80000100800 */
[----:B------:R-:W3:Y:S04]  /*e240*/  LDL R164, [R1+0x7e0] ;  /* 0x0007e00001a47983 */ /* 0x000ee80000100800 */
[----:B------:R-:W3:Y:S04]  /*e250*/  LDL R167, [R1+0x7d4] ;  /* 0x0007d40001a77983 */ /* 0x000ee80000100800 */
[----:B------:R-:W3:Y:S04]  /*e260*/  LDL R166, [R1+0x7d8] ;  /* 0x0007d80001a67983 */ /* 0x000ee80000100800 */
[----:B----4-:R-:W-:Y:S04]  /*e270*/  STL [R1+0xd14], R188 ;  /* 0x000d14bc01007387 */ /* 0x010fe80000100800 */
[----:B------:R-:W4:Y:S04]  /*e280*/  LDL R162, [R1+0x7cc] ;  /* 0x0007cc0001a27983 */ /* 0x000f280000100800 */
[----:B------:R-:W4:Y:S01]  /*e290*/  LDL R160, [R1+0x7d0] ;  /* 0x0007d00001a07983 */ /* 0x000f220000100800 */
[----:B------:R-:W-:-:S02]  /*e2a0*/  ISETP.GT.AND P1, PT, R152, 0x40, PT ;  /* 0x000000409800780c */ /* 0x000fc40003f24270 */
[----:B0-----:R-:W-:-:S11]  /*e2b0*/  PRMT R0, RZ, 0x7610, R0 ;  /* 0x00007610ff007816 */ /* 0x001fd60000000000 */
[----:B--2---:R-:W-:Y:S02]  /*e2c0*/  @P1 IMAD.MOV.U32 R155, RZ, RZ, R159 ;  /* 0x000000ffff9b1224 */ /* 0x004fe400078e009f */
[----:B---3--:R-:W-:Y:S01]  /*e2d0*/  @P1 IMAD.MOV.U32 R154, RZ, RZ, R156 ;  /* 0x000000ffff9a1224 */ /* 0x008fe200078e009c */
[----:B------:R-:W-:Y:S04]  /*e2e0*/  STL [R1+0xd18], R189 ;  /* 0x000d18bd01007387 */ /* 0x000fe80000100800 */
[----:B------:R-:W2:Y:S04]  /*e2f0*/  LDL R159, [R1+0x7c4] ;  /* 0x0007c400019f7983 */ /* 0x000ea80000100800 */
[----:B------:R-:W3:Y:S04]  /*e300*/  LDL R156, [R1+0x7c8] ;  /* 0x0007c800019c7983 */ /* 0x000ee80000100800 */
[----:B------:R0:W3:Y:S02]  /*e310*/  @P1 LDG.E.U16 R0, desc[UR60][R154.64] ;  /* 0x0000003c9a001981 */ /* 0x0000e4000c1e1500 */
[----:B0-----:R-:W-:-:S02]  /*e320*/  @P1 IMAD.MOV.U32 R155, RZ, RZ, R163 ;  /* 0x000000ffff9b1224 */ /* 0x001fc400078e00a3 */
[----:B------:R-:W3:Y:S01]  /*e330*/  LDL R163, [R1+0x7bc] ;  /* 0x0007bc0001a37983 */ /* 0x000ee20000100800 */
[C---:B------:R-:W-:Y:S02]  /*e340*/  ISETP.GT.AND P2, PT, R152.reuse, 0x41, PT ;  /* 0x000000419800780c */ /* 0x040fe40003f44270 */
[----:B------:R-:W-:Y:S02]  /*e350*/  PRMT R20, RZ, 0x7610, R20 ;  /* 0x00007610ff147816 */ /* 0x000fe40000000014 */
[----:B------:R-:W-:Y:S02]  /*e360*/  @P1 MOV R154, R161 ;  /* 0x000000a1009a1202 */ /* 0x000fe40000000f00 */
[----:B------:R-:W3:Y:S01]  /*e370*/  LDL R161, [R1+0x7c0] ;  /* 0x0007c00001a17983 */ /* 0x000ee20000100800 */
[----:B------:R-:W-:Y:S02]  /*e380*/  ISETP.GT.AND P0, PT, R152, 0x42, PT ;  /* 0x000000429800780c */ /* 0x000fe40003f04270 */
[----:B------:R-:W-:Y:S01]  /*e390*/  PRMT R191, RZ, 0x7610, R191 ;  /* 0x00007610ffbf7816 */ /* 0x000fe200000000bf */
[----:B------:R0:W3:Y:S04]  /*e3a0*/  @P1 LDG.E.U16 R20, desc[UR60][R154.64] ;  /* 0x0000003c9a141981 */ /* 0x0000e8000c1e1500 */
[----:B------:R-:W-:Y:S04]  /*e3b0*/  STL [R1+0x1a8], R171 ;  /* 0x0001a8ab01007387 */ /* 0x000fe80000100800 */
[----:B------:R1:W-:Y:S01]  /*e3c0*/  STL [R1+0x1a4], R170 ;  /* 0x0001a4aa01007387 */ /* 0x0003e20000100800 */
[----:B0-----:R-:W-:-:S02]  /*e3d0*/  @P2 IMAD.MOV.U32 R154, RZ, RZ, R164 ;  /* 0x000000ffff9a2224 */ /* 0x001fc400078e00a4 */
[----:B------:R-:W-:Y:S01]  /*e3e0*/  @P2 IMAD.MOV.U32 R155, RZ, RZ, R168 ;  /* 0x000000ffff9b2224 */ /* 0x000fe200078e00a8 */
[----:B------:R-:W3:Y:S01]  /*e3f0*/  LDL R164, [R1+0x7b8] ;  /* 0x0007b80001a47983 */ /* 0x000ee20000100800 */
[----:B------:R-:W-:-:S03]  /*e400*/  PRMT R19, RZ, 0x7610, R19 ;  /* 0x00007610ff137816 */ /* 0x000fc60000000013 */
[----:B------:R0:W3:Y:S04]  /*e410*/  @P2 LDG.E.U16 R191, desc[UR60][R154.64] ;  /* 0x0000003c9abf2981 */ /* 0x0000e8000c1e1500 */
[----:B-1----:R-:W3:Y:S04]  /*e420*/  LDL R170, [R1+0x7b4] ;  /* 0x0007b40001aa7983 */ /* 0x002ee80000100800 */
[----:B------:R-:W3:Y:S01]  /*e430*/  LDL R168, [R1+0x7ac] ;  /* 0x0007ac0001a87983 */ /* 0x000ee20000100800 */
[----:B0-----:R-:W-:Y:S02]  /*e440*/  @P2 IMAD.MOV.U32 R154, RZ, RZ, R166 ;  /* 0x000000ffff9a2224 */ /* 0x001fe400078e00a6 */
[----:B------:R-:W-:Y:S01]  /*e450*/  @P2 IMAD.MOV.U32 R155, RZ, RZ, R167 ;  /* 0x000000ffff9b2224 */ /* 0x000fe200078e00a7 */
[----:B------:R-:W-:Y:S01]  /*e460*/  ISETP.GT.AND P1, PT, R152, 0x43, PT ;  /* 0x000000439800780c */ /* 0x000fe20003f24270 */
[----:B------:R-:W3:Y:S04]  /*e470*/  LDL R167, [R1+0x7b0] ;  /* 0x0007b00001a77983 */ /* 0x000ee80000100800 */
[----:B------:R4:W3:Y:S01]  /*e480*/  @P2 LDG.E.U16 R19, desc[UR60][R154.64] ;  /* 0x0000003c9a132981 */ /* 0x0008e2000c1e1500 */
[----:B------:R-:W-:-:S02]  /*e490*/  PRMT R18, RZ, 0x7610, R18 ;  /* 0x00007610ff127816 */ /* 0x000fc40000000012 */
[----:B------:R-:W-:Y:S01]  /*e4a0*/  PRMT R189, RZ, 0x7610, R189 ;  /* 0x00007610ffbd7816 */ /* 0x000fe200000000bd */
[----:B------:R-:W3:Y:S01]  /*e4b0*/  LDL R166, [R1+0x79c] ;  /* 0x00079c0001a67983 */ /* 0x000ee20000100800 */
[----:B----4-:R-:W-:-:S03]  /*e4c0*/  @P0 IMAD.MOV.U32 R155, RZ, RZ, R162 ;  /* 0x000000ffff9b0224 */ /* 0x010fc600078e00a2 */
[----:B------:R-:W4:Y:S01]  /*e4d0*/  LDL R162, [R1+0x7a4] ;  /* 0x0007a40001a27983 */ /* 0x000f220000100800 */
[----:B------:R-:W-:-:S03]  /*e4e0*/  @P0 IMAD.MOV.U32 R154, RZ, RZ, R160 ;  /* 0x000000ffff9a0224 */ /* 0x000fc600078e00a0 */
[----:B------:R-:W4:Y:S04]  /*e4f0*/  LDL R160, [R1+0x7a8] ;  /* 0x0007a80001a07983 */ /* 0x000f280000100800 */
[----:B------:R2:W4:Y:S02]  /*e500*/  @P0 LDG.E.U16 R18, desc[UR60][R154.64] ;  /* 0x0000003c9a120981 */ /* 0x000524000c1e1500 */
[----:B--2---:R-:W-:Y:S02]  /*e510*/  @P0 IMAD.MOV.U32 R155, RZ, RZ, R159 ;  /* 0x000000ffff9b0224 */ /* 0x004fe400078e009f */
[----:B------:R-:W2:Y:S01]  /*e520*/  LDL R159, [R1+0x7a0] ;  /* 0x0007a000019f7983 */ /* 0x000ea20000100800 */
[----:B---3--:R-:W-:Y:S01]  /*e530*/  @P0 IMAD.MOV.U32 R154, RZ, RZ, R156 ;  /* 0x000000ffff9a0224 */ /* 0x008fe200078e009c */
[----:B------:R-:W-:-:S02]  /*e540*/  ISETP.GT.AND P2, PT, R152, 0x44, PT ;  /* 0x000000449800780c */ /* 0x000fc40003f44270 */
[----:B------:R-:W3:Y:S04]  /*e550*/  LDL R156, [R1+0x798] ;  /* 0x00079800019c7983 */ /* 0x000ee80000100800 */
[----:B------:R0:W3:Y:S02]  /*e560*/  @P0 LDG.E.U16 R189, desc[UR60][R154.64] ;  /* 0x0000003c9abd0981 */ /* 0x0000e4000c1e1500 */
[----:B0-----:R-:W-:Y:S02]  /*e570*/  @P1 IMAD.MOV.U32 R155, RZ, RZ, R163 ;  /* 0x000000ffff9b1224 */ /* 0x001fe400078e00a3 */
[----:B------:R-:W3:Y:S01]  /*e580*/  LDL R163, [R1+0x794] ;  /* 0x0007940001a37983 */ /* 0x000ee20000100800 */
[----:B------:R-:W-:Y:S01]  /*e590*/  PRMT R188, RZ, 0x7610, R188 ;  /* 0x00007610ffbc7816 */ /* 0x000fe200000000bc */
[----:B------:R-:W-:Y:S01]  /*e5a0*/  @P1 IMAD.MOV.U32 R154, RZ, RZ, R161 ;  /* 0x000000ffff9a1224 */ /* 0x000fe200078e00a1 */
[----:B------:R-:W-:Y:S01]  /*e5b0*/  PRMT R17, RZ, 0x7610, R17 ;  /* 0x00007610ff117816 */ /* 0x000fe20000000011 */
[----:B------:R-:W3:Y:S04]  /*e5c0*/  LDL R161, [R1+0x790] ;  /* 0x0007900001a17983 */ /* 0x000ee80000100800 */
[----:B------:R0:W3:Y:S01]  /*e5d0*/  @P1 LDG.E.U16 R188, desc[UR60][R154.64] ;  /* 0x0000003c9abc1981 */ /* 0x0000e2000c1e1500 */
[----:B------:R-:W-:Y:S01]  /*e5e0*/  PRMT R190, RZ, 0x7610, R190 ;  /* 0x00007610ffbe7816 */ /* 0x000fe200000000be */
[----:B0-----:R-:W-:-:S02]  /*e5f0*/  @P1 IMAD.MOV.U32 R154, RZ, RZ, R164 ;  /* 0x000000ffff9a1224 */ /* 0x001fc400078e00a4 */
[----:B------:R-:W3:Y:S01]  /*e600*/  LDL R164, [R1+0x78c] ;  /* 0x00078c0001a47983 */ /* 0x000ee20000100800 */
[----:B------:R-:W-:-:S05]  /*e610*/  @P1 IMAD.MOV.U32 R155, RZ, RZ, R170 ;  /* 0x000000ffff9b1224 */ /* 0x000fca00078e00aa */
[----:B------:R0:W3:Y:S02]  /*e620*/  @P1 LDG.E.U16 R17, desc[UR60][R154.64] ;  /* 0x0000003c9a111981 */ /* 0x0000e4000c1e1500 */
[----:B0-----:R-:W-:Y:S02]  /*e630*/  @P2 IMAD.MOV.U32 R154, RZ, RZ, R167 ;  /* 0x000000ffff9a2224 */ /* 0x001fe400078e00a7 */
[----:B------:R-:W-:Y:S01]  /*e640*/  @P2 IMAD.MOV.U32 R155, RZ, RZ, R168 ;  /* 0x000000ffff9b2224 */ /* 0x000fe200078e00a8 */
[----:B------:R-:W3:Y:S04]  /*e650*/  LDL R167, [R1+0x788] ;  /* 0x0007880001a77983 */ /* 0x000ee80000100800 */
[----:B------:R-:W3:Y:S04]  /*e660*/  LDL R168, [R1+0x784] ;  /* 0x0007840001a87983 */ /* 0x000ee80000100800 */
[----:B------:R4:W3:Y:S02]  /*e670*/  @P2 LDG.E.U16 R190, desc[UR60][R154.64] ;  /* 0x0000003c9abe2981 */ /* 0x0008e4000c1e1500 */
[----:B----4-:R-:W-:-:S02]  /*e680*/  @P2 IMAD.MOV.U32 R155, RZ, RZ, R162 ;  /* 0x000000ffff9b2224 */ /* 0x010fc400078e00a2 */
[----:B------:R-:W4:Y:S01]  /*e690*/  LDL R162, [R1+0x77c] ;  /* 0x00077c0001a27983 */ /* 0x000f220000100800 */
[----:B------:R-:W-:-:S03]  /*e6a0*/  @P2 IMAD.MOV.U32 R154, RZ, RZ, R160 ;  /* 0x000000ffff9a2224 */ /* 0x000fc600078e00a0 */
[----:B------:R-:W4:Y:S01]  /*e6b0*/  LDL R160, [R1+0x780] ;  /* 0x0007800001a07983 */ /* 0x000f220000100800 */
[----:B------:R-:W-:Y:S02]  /*e6c0*/  ISETP.GT.AND P0, PT, R152, 0x45, PT ;  /* 0x000000459800780c */ /* 0x000fe40003f04270 */
[----:B------:R-:W-:Y:S02]  /*e6d0*/  PRMT R16, RZ, 0x7610, R16 ;  /* 0x00007610ff107816 */ /* 0x000fe40000000010 */
[----:B------:R-:W-:-:S04]  /*e6e0*/  PRMT R3, RZ, 0x7610, R3 ;  /* 0x00007610ff037816 */ /* 0x000fc80000000003 */
[----:B------:R0:W4:Y:S05]  /*e6f0*/  @P2 LDG.E.U16 R16, desc[UR60][R154.64] ;  /* 0x0000003c9a102981 */ /* 0x00012a000c1e1500 */
[----:B0-----:R-:W-:Y:S02]  /*e700*/  @P0 IMAD.MOV.U32 R155, RZ, RZ, R166 ;  /* 0x000000ffff9b0224 */ /* 0x001fe400078e00a6 */
[----:B--2---:R-:W-:Y:S01]  /*e710*/  @P0 IMAD.MOV.U32 R154, RZ, RZ, R159 ;  /* 0x000000ffff9a0224 */ /* 0x004fe200078e009f */
[----:B------:R-:W-:Y:S01]  /*e720*/  ISETP.GT.AND P1, PT, R152, 0x46, PT ;  /* 0x000000469800780c */ /* 0x000fe20003f24270 */
[----:B------:R-:W2:Y:S04]  /*e730*/  LDL R159, [R1+0x778] ;  /* 0x00077800019f7983 */ /* 0x000ea80000100800 */
[----:B------:R3:W2:Y:S01]  /*e740*/  @P0 LDG.E.U16 R3, desc[UR60][R154.64] ;  /* 0x0000003c9a030981 */ /* 0x0006a2000c1e1500 */
[----:B------:R-:W-:-:S02]  /*e750*/  PRMT R15, RZ, 0x7610, R15 ;  /* 0x00007610ff0f7816 */ /* 0x000fc4000000000f */
[----:B------:R-:W-:Y:S01]  /*e760*/  ISETP.GT.AND P2, PT, R152, 0x47, PT ;  /* 0x000000479800780c */ /* 0x000fe20003f44270 */
[----:B------:R-:W2:Y:S01]  /*e770*/  LDL R166, [R1+0x764] ;  /* 0x0007640001a67983 */ /* 0x000ea20000100800 */
[----:B---3--:R-:W-:-:S03]  /*e780*/  @P0 IMAD.MOV.U32 R155, RZ, RZ, R163 ;  /* 0x000000ffff9b0224 */ /* 0x008fc600078e00a3 */
[----:B------:R-:W3:Y:S01]  /*e790*/  LDL R163, [R1+0x774] ;  /* 0x0007740001a37983 */ /* 0x000ee20000100800 */
[----:B------:R-:W-:Y:S01]  /*e7a0*/  @P0 IMAD.MOV.U32 R154, RZ, RZ, R156 ;  /* 0x000000ffff9a0224 */ /* 0x000fe200078e009c */
[----:B------:R-:W-:Y:S02]  /*e7b0*/  PRMT R169, RZ, 0x7610, R169 ;  /* 0x00007610ffa97816 */ /* 0x000fe400000000a9 */
[----:B------:R-:W-:Y:S01]  /*e7c0*/  PRMT R165, RZ, 0x7610, R165 ;  /* 0x00007610ffa57816 */ /* 0x000fe200000000a5 */
[----:B------:R-:W3:Y:S04]  /*e7d0*/  LDL R156, [R1+0x770] ;  /* 0x00077000019c7983 */ /* 0x000ee80000100800 */
[----:B------:R0:W3:Y:S02]  /*e7e0*/  @P0 LDG.E.U16 R15, desc[UR60][R154.64] ;  /* 0x0000003c9a0f0981 */ /* 0x0000e4000c1e1500 */
[----:B0-----:R-:W-:Y:S01]  /*e7f0*/  @P1 IMAD.MOV.U32 R154, RZ, RZ, R161 ;  /* 0x000000ffff9a1224 */ /* 0x001fe200078e00a1 */
[----:B------:R-:W-:Y:S01]  /*e800*/  PRMT R195, RZ, 0x7610, R195 ;  /* 0x00007610ffc37816 */ /* 0x000fe200000000c3 */
[----:B------:R-:W3:Y:S01]  /*e810*/  LDL R161, [R1+0x76c] ;  /* 0x00076c0001a17983 */ /* 0x000ee20000100800 */
[----:B------:R-:W-:Y:S01]  /*e820*/  @P1 IMAD.MOV.U32 R155, RZ, RZ, R164 ;  /* 0x000000ffff9b1224 */ /* 0x000fe200078e00a4 */
[----:B------:R-:W-:-:S02]  /*e830*/  PRMT R23, RZ, 0x7610, R23 ;  /* 0x00007610ff177816 */ /* 0x000fc40000000017 */
[----:B------:R-:W3:Y:S04]  /*e840*/  LDL R164, [R1+0x768] ;  /* 0x0007680001a47983 */ /* 0x000ee80000100800 */
[----:B------:R0:W3:Y:S02]  /*e850*/  @P1 LDG.E.U16 R169, desc[UR60][R154.64] ;  /* 0x0000003c9aa91981 */ /* 0x0000e4000c1e1500 */
[----:B0-----:R-:W-:Y:S02]  /*e860*/  @P1 IMAD.MOV.U32 R154, RZ, RZ, R167 ;  /* 0x000000ffff9a1224 */ /* 0x001fe400078e00a7 */
[----:B------:R-:W3:Y:S01]  /*e870*/  LDL R167, [R1+0x760] ;  /* 0x0007600001a77983 */ /* 0x000ee20000100800 */
[----:B------:R-:W-:-:S03]  /*e880*/  @P1 IMAD.MOV.U32 R155, RZ, RZ, R168 ;  /* 0x000000ffff9b1224 */ /* 0x000fc600078e00a8 */
[----:B------:R-:W3:Y:S04]  /*e890*/  LDL R168, [R1+0x75c] ;  /* 0x00075c0001a87983 */ /* 0x000ee80000100800 */
[----:B------:R4:W3:Y:S02]  /*e8a0*/  @P1 LDG.E.U16 R165, desc[UR60][R154.64] ;  /* 0x0000003c9aa51981 */ /* 0x0008e4000c1e1500 */
[----:B----4-:R-:W-:Y:S02]  /*e8b0*/  @P2 IMAD.MOV.U32 R155, RZ, RZ, R162 ;  /* 0x000000ffff9b2224 */ /* 0x010fe400078e00a2 */
[----:B------:R-:W-:-:S05]  /*e8c0*/  @P2 IMAD.MOV.U32 R154, RZ, RZ, R160 ;  /* 0x000000ffff9a2224 */ /* 0x000fca00078e00a0 */
[----:B------:R2:W4:Y:S02]  /*e8d0*/  @P2 LDG.E.U16 R195, desc[UR60][R154.64] ;  /* 0x0000003c9ac32981 */ /* 0x000524000c1e1500 */
[----:B--2---:R-:W-:Y:S02]  /*e8e0*/  @P2 IMAD.MOV.U32 R154, RZ, RZ, R159 ;  /* 0x000000ffff9a2224 */ /* 0x004fe400078e009f */
[----:B---3--:R-:W-:-:S05]  /*e8f0*/  @P2 IMAD.MOV.U32 R155, RZ, RZ, R163 ;  /* 0x000000ffff9b2224 */ /* 0x008fca00078e00a3 */
[----:B------:R0:W2:Y:S04]  /*e900*/  @P2 LDG.E.U16 R23, desc[UR60][R154.64] ;  /* 0x0000003c9a172981 */ /* 0x0000a8000c1e1500 */
[----:B------:R1:W-:Y:S04]  /*e910*/  STL [R1+0x178], R165 ;  /* 0x000178a501007387 */ /* 0x0003e80000100800 */
[----:B------:R-:W3:Y:S04]  /*e920*/  LDL R162, [R1+0x758] ;  /* 0x0007580001a27983 */ /* 0x000ee80000100800 */
[----:B------:R-:W3:Y:S04]  /*e930*/  LDL R160, [R1+0x750] ;  /* 0x0007500001a07983 */ /* 0x000ee80000100800 */
[----:B-1----:R-:W3:Y:S04]  /*e940*/  LDL R165, [R1+0x754] ;  /* 0x0007540001a57983 */ /* 0x002ee80000100800 */
[----:B----4-:R-:W-:Y:S04]  /*e950*/  STL [R1+0xd1c], R195 ;  /* 0x000d1cc301007387 */ /* 0x010fe80000100800 */
[----:B------:R-:W4:Y:S01]  /*e960*/  LDL R163, [R1+0x74c] ;  /* 0x00074c0001a37983 */ /* 0x000f220000100800 */
[----:B------:R-:W-:-:S02]  /*e970*/  ISETP.GT.AND P0, PT, R152, 0x48, PT ;  /* 0x000000489800780c */ /* 0x000fc40003f04270 */
[----:B------:R-:W-:Y:S01]  /*e980*/  PRMT R252, RZ, 0x7610, R252 ;  /* 0x00007610fffc7816 */ /* 0x000fe200000000fc */
[----:B------:R-:W4:Y:S01]  /*e990*/  LDL R159, [R1+0x748] ;  /* 0x00074800019f7983 */ /* 0x000f220000100800 */
[----:B------:R-:W-:-:S09]  /*e9a0*/  ISETP.GT.AND P1, PT, R152, 0x49, PT ;  /* 0x000000499800780c */ /* 0x000fd20003f24270 */
[----:B0-----:R-:W-:Y:S02]  /*e9b0*/  @P0 IMAD.MOV.U32 R154, RZ, RZ, R156 ;  /* 0x000000ffff9a0224 */ /* 0x001fe400078e009c */
[----:B------:R-:W-:-:S05]  /*e9c0*/  @P0 IMAD.MOV.U32 R155, RZ, RZ, R161 ;  /* 0x000000ffff9b0224 */ /* 0x000fca00078e00a1 */
[----:B------:R0:W4:Y:S01]  /*e9d0*/  @P0 LDG.E.U16 R252, desc[UR60][R154.64] ;  /* 0x0000003c9afc0981 */ /* 0x000122000c1e1500 */
[----:B------:R-:W-:Y:S01]  /*e9e0*/  PRMT R251, RZ, 0x7610, R251 ;  /* 0x00007610fffb7816 */ /* 0x000fe200000000fb */
[----:B0-----:R-:W-:Y:S02]  /*e9f0*/  @P0 IMAD.MOV.U32 R155, RZ, RZ, R166 ;  /* 0x000000ffff9b0224 */ /* 0x001fe400078e00a6 */
[----:B------:R-:W-:-:S05]  /*ea00*/  @P0 IMAD.MOV.U32 R154, RZ, RZ, R164 ;  /* 0x000000ffff9a0224 */ /* 0x000fca00078e00a4 */
[----:B------:R0:W4:Y:S04]  /*ea10*/  @P0 LDG.E.U16 R251, desc[UR60][R154.64] ;  /* 0x0000003c9afb0981 */ /* 0x000128000c1e1500 */
[----:B--2---:R-:W-:Y:S04]  /*ea20*/  STL [R1+0xd20], R23 ;  /* 0x000d201701007387 */ /* 0x004fe80000100800 */
[----:B------:R-:W2:Y:S04]  /*ea30*/  LDL R161, [R1+0x744] ;  /* 0x0007440001a17983 */ /* 0x000ea80000100800 */
[----:B------:R-:W2:Y:S04]  /*ea40*/  LDL R156, [R1+0x740] ;  /* 0x00074000019c7983 */ /* 0x000ea80000100800 */
[----:B------:R-:W2:Y:S04]  /*ea50*/  LDL R166, [R1+0x73c] ;  /* 0x00073c0001a67983 */ /* 0x000ea80000100800 */
[----:B------:R-:W2:Y:S04]  /*ea60*/  LDL R164, [R1+0x738] ;  /* 0x0007380001a47983 */ /* 0x000ea80000100800 */
[----:B------:R1:W-:Y:S01]  /*ea70*/  STL [R1+0x180], R169 ;  /* 0x000180a901007387 */ /* 0x0003e20000100800 */
[----:B0-----:R-:W-:-:S03]  /*ea80*/  @P1 IMAD.MOV.U32 R154, RZ, RZ, R167 ;  /* 0x000000ffff9a1224 */ /* 0x001fc600078e00a7 */
[----:B------:R-:W2:Y:S04]  /*ea90*/  LDL R167, [R1+0x730] ;  /* 0x0007300001a77983 */ /* 0x000ea80000100800 */
[----:B-1----:R-:W2:Y:S01]  /*eaa0*/  LDL R169, [R1+0x734] ;  /* 0x0007340001a97983 */ /* 0x002ea20000100800 */
[----:B------:R-:W-:Y:S01]  /*eab0*/  ISETP.GT.AND P2, PT, R152, 0x4a, PT ;  /* 0x0000004a9800780c */ /* 0x000fe20003f44270 */
[----:B------:R-:W-:Y:S01]  /*eac0*/  @P1 IMAD.MOV.U32 R155, RZ, RZ, R168 ;  /* 0x000000ffff9b1224 */ /* 0x000fe200078e00a8 */
[----:B------:R-:W-:Y:S01]  /*ead0*/  PRMT R249, RZ, 0x7610, R249 ;  /* 0x00007610fff97816 */ /* 0x000fe200000000f9 */
[----:B------:R-:W2:Y:S01]  /*eae0*/  LDL R168, [R1+0x72c] ;  /* 0x00072c0001a87983 */ /* 0x000ea20000100800 */
[----:B------:R-:W-:-:S04]  /*eaf0*/  PRMT R246, RZ, 0x7610, R246 ;  /* 0x00007610fff67816 */ /* 0x000fc800000000f6 */
[----:B------:R3:W2:Y:S02]  /*eb00*/  @P1 LDG.E.U16 R249, desc[UR60][R154.64] ;  /* 0x0000003c9af91981 */ /* 0x0006a4000c1e1500 */
[----:B---3--:R-:W-:Y:S02]  /*eb10*/  @P1 IMAD.MOV.U32 R154, RZ, RZ, R162 ;  /* 0x000000ffff9a1224 */ /* 0x008fe400078e00a2 */
[----:B------:R-:W3:Y:S01]  /*eb20*/  LDL R162, [R1+0x728] ;  /* 0x0007280001a27983 */ /* 0x000ee20000100800 */
[----:B------:R-:W-:-:S03]  /*eb30*/  @P1 IMAD.MOV.U32 R155, RZ, RZ, R165 ;  /* 0x000000ffff9b1224 */ /* 0x000fc600078e00a5 */
[----:B------:R-:W3:Y:S04]  /*eb40*/  LDL R165, [R1+0x724] ;  /* 0x0007240001a57983 */ /* 0x000ee80000100800 */
[----:B------:R0:W3:Y:S02]  /*eb50*/  @P1 LDG.E.U16 R246, desc[UR60][R154.64] ;  /* 0x0000003c9af61981 */ /* 0x0000e4000c1e1500 */
[----:B0-----:R-:W-:Y:S02]  /*eb60*/  @P2 IMAD.MOV.U32 R154, RZ, RZ, R160 ;  /* 0x000000ffff9a2224 */ /* 0x001fe400078e00a0 */
[----:B------:R-:W3:Y:S01]  /*eb70*/  LDL R160, [R1+0x720] ;  /* 0x0007200001a07983 */ /* 0x000ee20000100800 */
[----:B----4-:R-:W-:-:S03]  /*eb80*/  @P2 IMAD.MOV.U32 R155, RZ, RZ, R163 ;  /* 0x000000ffff9b2224 */ /* 0x010fc600078e00a3 */
[----:B------:R-:W4:Y:S01]  /*eb90*/  LDL R163, [R1+0x71c] ;  /* 0x00071c0001a37983 */ /* 0x000f220000100800 */
[----:B------:R-:W-:Y:S02]  /*eba0*/  ISETP.GT.AND P0, PT, R152, 0x4b, PT ;  /* 0x0000004b9800780c */ /* 0x000fe40003f04270 */
[----:B------:R-:W-:Y:S02]  /*ebb0*/  PRMT R245, RZ, 0x7610, R245 ;  /* 0x00007610fff57816 */ /* 0x000fe400000000f5 */
[----:B------:R-:W-:-:S04]  /*ebc0*/  PRMT R243, RZ, 0x7610, R243 ;  /* 0x00007610fff37816 */ /* 0x000fc800000000f3 */
[----:B------:R0:W4:Y:S01]  /*ebd0*/  @P2 LDG.E.U16 R245, desc[UR60][R154.64] ;  /* 0x0000003c9af52981 */ /* 0x000122000c1e1500 */
[----:B------:R-:W-:Y:S02]  /*ebe0*/  ISETP.GT.AND P1, PT, R152, 0x4c, PT ;  /* 0x0000004c9800780c */ /* 0x000fe40003f24270 */
[----:B------:R-:W-:Y:S01]  /*ebf0*/  PRMT R242, RZ, 0x7610, R242 ;  /* 0x00007610fff27816 */ /* 0x000fe200000000f2 */
[----:B0-----:R-:W-:Y:S02]  /*ec00*/  @P2 IMAD.MOV.U32 R154, RZ, RZ, R159 ;  /* 0x000000ffff9a2224 */ /* 0x001fe400078e009f */
[----:B------:R-:W4:Y:S01]  /*ec10*/  LDL R159, [R1+0x718] ;  /* 0x00071800019f7983 */ /* 0x000f220000100800 */
[----:B------:R-:W-:Y:S02]  /*ec20*/  PRMT R241, RZ, 0x7610, R241 ;  /* 0x00007610fff17816 */ /* 0x000fe400000000f1 */
[----:B------:R-:W-:Y:S01]  /*ec30*/  PRMT R239, RZ, 0x7610, R239 ;  /* 0x00007610ffef7816 */ /* 0x000fe200000000ef */
[----:B--2---:R-:W-:-:S02]  /*ec40*/  @P2 IMAD.MOV.U32 R155, RZ, RZ, R161 ;  /* 0x000000ffff9b2224 */ /* 0x004fc400078e00a1 */
[----:B------:R-:W2:Y:S04]  /*ec50*/  LDL R161, [R1+0x714] ;  /* 0x0007140001a17983 */ /* 0x000ea80000100800 */
[----:B------:R0:W2:Y:S02]  /*ec60*/  @P2 LDG.E.U16 R243, desc[UR60][R154.64] ;  /* 0x0000003c9af32981 */ /* 0x0000a4000c1e1500 */
[----:B0-----:R-:W-:Y:S02]  /*ec70*/  @P0 IMAD.MOV.U32 R154, RZ, RZ, R156 ;  /* 0x000000ffff9a0224 */ /* 0x001fe400078e009c */
[----:B------:R-:W-:Y:S01]  /*ec80*/  @P0 IMAD.MOV.U32 R155, RZ, RZ, R166 ;  /* 0x000000ffff9b0224 */ /* 0x000fe200078e00a6 */
[----:B------:R-:W2:Y:S04]  /*ec90*/  LDL R156, [R1+0x710] ;  /* 0x00071000019c7983 */ /* 0x000ea80000100800 */
[----:B------:R0:W2:Y:S04]  /*eca0*/  @P0 LDG.E.U16 R242, desc[UR60][R154.64] ;  /* 0x0000003c9af20981 */ /* 0x0000a8000c1e1500 */
[----:B------:R-:W2:Y:S01]  /*ecb0*/  LDL R166, [R1+0x70c] ;  /* 0x00070c0001a67983 */ /* 0x000ea20000100800 */
[----:B0-----:R-:W-:-:S02]  /*ecc0*/  @P0 IMAD.MOV.U32 R154, RZ, RZ, R164 ;  /* 0x000000ffff9a0224 */ /* 0x001fc400078e00a4 */
[----:B------:R-:W-:Y:S01]  /*ecd0*/  @P0 IMAD.MOV.U32 R155, RZ, RZ, R169 ;  /* 0x000000ffff9b0224 */ /* 0x000fe200078e00a9 */
[----:B------:R-:W2:Y:S04]  /*ece0*/  LDL R164, [R1+0x708] ;  /* 0x0007080001a47983 */ /* 0x000ea80000100800 */
[----:B------:R0:W2:Y:S01]  /*ecf0*/  @P0 LDG.E.U16 R241, desc[UR60][R154.64] ;  /* 0x0000003c9af10981 */ /* 0x0000a2000c1e1500 */
[----:B------:R-:W-:Y:S01]  /*ed00*/  ISETP.GT.AND P2, PT, R152, 0x4d, PT ;  /* 0x0000004d9800780c */ /* 0x000fe20003f44270 */
[----:B0-----:R-:W-:Y:S02]  /*ed10*/  @P1 IMAD.MOV.U32 R154, RZ, RZ, R167 ;  /* 0x000000ffff9a1224 */ /* 0x001fe400078e00a7 */
[----:B------:R-:W2:Y:S01]  /*ed20*/  LDL R167, [R1+0x704] ;  /* 0x0007040001a77983 */ /* 0x000ea20000100800 */
[----:B------:R-:W-:Y:S01]  /*ed30*/  @P1 IMAD.MOV.U32 R155, RZ, RZ, R168 ;  /* 0x000000ffff9b1224 */ /* 0x000fe200078e00a8 */
[----:B------:R-:W-:-:S04]  /*ed40*/  PRMT R237, RZ, 0x7610, R237 ;  /* 0x00007610ffed7816 */ /* 0x000fc800000000ed */
[----:B------:R3:W2:Y:S02]  /*ed50*/  @P1 LDG.E.U16 R239, desc[UR60][R154.64] ;  /* 0x0000003c9aef1981 */ /* 0x0006a4000c1e1500 */
[----:B---3--:R-:W-:Y:S02]  /*ed60*/  @P1 IMAD.MOV.U32 R154, RZ, RZ, R162 ;  /* 0x000000ffff9a1224 */ /* 0x008fe400078e00a2 */
[----:B------:R-:W-:Y:S01]  /*ed70*/  @P1 IMAD.MOV.U32 R155, RZ, RZ, R165 ;  /* 0x000000ffff9b1224 */ /* 0x000fe200078e00a5 */
[----:B------:R-:W3:Y:S04]  /*ed80*/  LDL R162, [R1+0x700] ;  /* 0x0007000001a27983 */ /* 0x000ee80000100800 */
[----:B------:R-:W3:Y:S04]  /*ed90*/  LDL R165, [R1+0x6fc] ;  /* 0x0006fc0001a57983 */ /* 0x000ee80000100800 */
[----:B------:R0:W3:Y:S02]  /*eda0*/  @P1 LDG.E.U16 R237, desc[UR60][R154.64] ;  /* 0x0000003c9aed1981 */ /* 0x0000e4000c1e1500 */
[----:B0-----:R-:W-:-:S02]  /*edb0*/  @P2 IMAD.MOV.U32 R154, RZ, RZ, R160 ;  /* 0x000000ffff9a2224 */ /* 0x001fc400078e00a0 */
[----:B------:R-:W3:Y:S01]  /*edc0*/  LDL R160, [R1+0x6f8] ;  /* 0x0006f80001a07983 */ /* 0x000ee20000100800 */
[----:B----4-:R-:W-:-:S03]  /*edd0*/  @P2 IMAD.MOV.U32 R155, RZ, RZ, R163 ;  /* 0x000000ffff9b2224 */ /* 0x010fc600078e00a3 */
[----:B------:R-:W4:Y:S01]  /*ede0*/  LDL R163, [R1+0x6f4] ;  /* 0x0006f40001a37983 */ /* 0x000f220000100800 */
[----:B------:R-:W-:Y:S02]  /*edf0*/  ISETP.GT.AND P0, PT, R152, 0x4e, PT ;  /* 0x0000004e9800780c */ /* 0x000fe40003f04270 */
[----:B------:R-:W-:Y:S02]  /*ee00*/  PRMT R236, RZ, 0x7610, R236 ;  /* 0x00007610ffec7816 */ /* 0x000fe400000000ec */
[----:B------:R-:W-:-:S04]  /*ee10*/  PRMT R235, RZ, 0x7610, R235 ;  /* 0x00007610ffeb7816 */ /* 0x000fc800000000eb */
[----:B------:R0:W4:Y:S01]  /*ee20*/  @P2 LDG.E.U16 R236, desc[UR60][R154.64] ;  /* 0x0000003c9aec2981 */ /* 0x000122000c1e1500 */
[----:B------:R-:W-:Y:S01]  /*ee30*/  PRMT R23, RZ, 0x7610, R23 ;  /* 0x00007610ff177816 */ /* 0x000fe20000000017 */
[----:B0-----:R-:W-:Y:S01]  /*ee40*/  @P2 IMAD.MOV.U32 R154, RZ, RZ, R159 ;  /* 0x000000ffff9a2224 */ /* 0x001fe200078e009f */
[----:B------:R-:W-:Y:S01]  /*ee50*/  PRMT R158, RZ, 0x7610, R158 ;  /* 0x00007610ff9e7816 */ /* 0x000fe2000000009e */
[----:B------:R-:W4:Y:S01]  /*ee60*/  LDL R159, [R1+0x6f0] ;  /* 0x0006f000019f7983 */ /* 0x000f220000100800 */
[----:B------:R-:W-:Y:S02]  /*ee70*/  ISETP.GT.AND P1, PT, R152, 0x4f, PT ;  /* 0x0000004f9800780c */ /* 0x000fe40003f24270 */
[----:B------:R-:W-:Y:S01]  /*ee80*/  PRMT R4, RZ, 0x7610, R4 ;  /* 0x00007610ff047816 */ /* 0x000fe20000000004 */
[----:B--2---:R-:W-:Y:S01]  /*ee90*/  @P2 IMAD.MOV.U32 R155, RZ, RZ, R161 ;  /* 0x000000ffff9b2224 */ /* 0x004fe200078e00a1 */
[----:B------:R-:W-:Y:S01]  /*eea0*/  PRMT R21, RZ, 0x7610, R21 ;  /* 0x00007610ff157816 */ /* 0x000fe20000000015 */
[----:B------:R-:W2:Y:S04]  /*eeb0*/  LDL R161, [R1+0x6ec] ;  /* 0x0006ec0001a17983 */ /* 0x000ea80000100800 */
[----:B------:R0:W2:Y:S02]  /*eec0*/  @P2 LDG.E.U16 R235, desc[UR60][R154.64] ;  /* 0x0000003c9aeb2981 */ /* 0x0000a4000c1e1500 */
[----:B0-----:R-:W-:-:S02]  /*eed0*/  @P0 IMAD.MOV.U32 R154, RZ, RZ, R156 ;  /* 0x000000ffff9a0224 */ /* 0x001fc400078e009c */
[----:B------:R-:W2:Y:S01]  /*eee0*/  LDL R156, [R1+0x6e8] ;  /* 0x0006e800019c7983 */ /* 0x000ea20000100800 */
[----:B------:R-:W-:-:S03]  /*eef0*/  @P0 IMAD.MOV.U32 R155, RZ, RZ, R166 ;  /* 0x000000ffff9b0224 */ /* 0x000fc600078e00a6 */
[----:B------:R-:W2:Y:S04]  /*ef00*/  LDL R166, [R1+0x6e4] ;  /* 0x0006e40001a67983 */ /* 0x000ea80000100800 */
[----:B------:R0:W2:Y:S02]  /*ef10*/  @P0 LDG.E.U16 R23, desc[UR60][R154.64] ;  /* 0x0000003c9a170981 */ /* 0x0000a4000c1e1500 */
[----:B0-----:R-:W-:Y:S02]  /*ef20*/  @P0 IMAD.MOV.U32 R154, RZ, RZ, R164 ;  /* 0x000000ffff9a0224 */ /* 0x001fe400078e00a4 */
        /* <DEDUP_REMOVED lines=8> */
[----:B------:R-:W-:Y:S02]  /*efb0*/  ISETP.GT.AND P2, PT, R152, 0x50, PT ;  /* 0x000000509800780c */ /* 0x000fe40003f44270 */
[----:B------:R-:W-:-:S11]  /*efc0*/  PRMT R233, RZ, 0x7610, R233 ;  /* 0x00007610ffe97816 */ /* 0x000fd600000000e9 */
[----:B0-----:R-:W-:Y:S02]  /*efd0*/  @P2 IMAD.MOV.U32 R154, RZ, RZ, R159 ;  /* 0x000000ffff9a2224 */ /* 0x001fe400078e009f */
[----:B--2---:R-:W-:-:S05]  /*efe0*/  @P2 IMAD.MOV.U32 R155, RZ, RZ, R161 ;  /* 0x000000ffff9b2224 */ /* 0x004fca00078e00a1 */
[----:B------:R0:W2:Y:S04]  /*eff0*/  @P2 LDG.E.U16 R233, desc[UR60][R154.64] ;  /* 0x0000003c9ae92981 */ /* 0x0000a8000c1e1500 */
[----:B------:R1:W-:Y:S04]  /*f000*/  STL [R1+0x138], R23 ;  /* 0x0001381701007387 */ /* 0x0003e80000100800 */
[----:B------:R-:W2:Y:S04]  /*f010*/  LDL R167, [R1+0x6dc] ;  /* 0x0006dc0001a77983 */ /* 0x000ea80000100800 */
[----:B------:R-:W2:Y:S04]  /*f020*/  LDL R164, [R1+0x6d4] ;  /* 0x0006d40001a47983 */ /* 0x000ea80000100800 */
[----:B-1----:R-:W2:Y:S04]  /*f030*/  LDL R23, [R1+0x6e0] ;  /* 0x0006e00001177983 */ /* 0x002ea80000100800 */
[----:B------:R1:W-:Y:S04]  /*f040*/  STL [R1+0x12c], R158 ;  /* 0x00012c9e01007387 */ /* 0x0003e80000100800 */
[----:B------:R-:W2:Y:S04]  /*f050*/  LDL R165, [R1+0x6cc] ;  /* 0x0006cc0001a57983 */ /* 0x000ea80000100800 */
[----:B------:R-:W2:Y:S04]  /*f060*/  LDL R162, [R1+0x6d0] ;  /* 0x0006d00001a27983 */ /* 0x000ea80000100800 */
[----:B-1----:R-:W2:Y:S04]  /*f070*/  LDL R158, [R1+0x6d8] ;  /* 0x0006d800019e7983 */ /* 0x002ea80000100800 */
[----:B---3--:R-:W-:Y:S04]  /*f080*/  STL [R1+0xd28], R4 ;  /* 0x000d280401007387 */ /* 0x008fe80000100800 */
[----:B------:R-:W3:Y:S04]  /*f090*/  LDL R163, [R1+0x6c4] ;  /* 0x0006c40001a37983 */ /* 0x000ee80000100800 */
[----:B------:R-:W3:Y:S01]  /*f0a0*/  LDL R160, [R1+0x6c8] ;  /* 0x0006c80001a07983 */ /* 0x000ee20000100800 */
[----:B0-----:R-:W-:-:S02]  /*f0b0*/  @P2 IMAD.MOV.U32 R154, RZ, RZ, R156 ;  /* 0x000000ffff9a2224 */ /* 0x001fc400078e009c */
[----:B------:R-:W-:Y:S01]  /*f0c0*/  @P2 IMAD.MOV.U32 R155, RZ, RZ, R166 ;  /* 0x000000ffff9b2224 */ /* 0x000fe200078e00a6 */
[----:B----4-:R-:W-:Y:S04]  /*f0d0*/  STL [R1+0xd2c], R21 ;  /* 0x000d2c1501007387 */ /* 0x010fe80000100800 */
[----:B------:R-:W4:Y:S04]  /*f0e0*/  LDL R161, [R1+0x6bc] ;  /* 0x0006bc0001a17983 */ /* 0x000f280000100800 */
[----:B------:R-:W4:Y:S04]  /*f0f0*/  LDL R159, [R1+0x6c0] ;  /* 0x0006c000019f7983 */ /* 0x000f280000100800 */
[----:B------:R-:W4:Y:S04]  /*f100*/  LDL R166, [R1+0x6b4] ;  /* 0x0006b40001a67983 */ /* 0x000f280000100800 */
[----:B------:R-:W4:Y:S01]  /*f110*/  LDL R156, [R1+0x6b8] ;  /* 0x0006b800019c7983 */ /* 0x000f220000100800 */
[----:B------:R-:W-:-:S02]  /*f120*/  ISETP.GT.AND P0, PT, R152, 0x51, PT ;  /* 0x000000519800780c */ /* 0x000fc40003f04270 */
[----:B------:R-:W-:Y:S02]  /*f130*/  PRMT R232, RZ, 0x7610, R232 ;  /* 0x00007610ffe87816 */ /* 0x000fe400000000e8 */
[C---:B------:R-:W-:Y:S02]  /*f140*/  ISETP.GT.AND P1, PT, R152.reuse, 0x52, PT ;  /* 0x000000529800780c */ /* 0x040fe40003f24270 */
[----:B------:R-:W-:Y:S02]  /*f150*/  PRMT R230, RZ, 0x7610, R230 ;  /* 0x00007610ffe67816 */ /* 0x000fe400000000e6 */
[----:B------:R2:W4:Y:S01]  /*f160*/  @P2 LDG.E.U16 R232, desc[UR60][R154.64] ;  /* 0x0000003c9ae82981 */ /* 0x000522000c1e1500 */
[----:B------:R-:W-:Y:S02]  /*f170*/  PRMT R229, RZ, 0x7610, R229 ;  /* 0x00007610ffe57816 */ /* 0x000fe400000000e5 */
[----:B------:R-:W-:Y:S02]  /*f180*/  ISETP.GT.AND P2, PT, R152, 0x53, PT ;  /* 0x000000539800780c */ /* 0x000fe40003f44270 */
[----:B------:R-:W-:-:S02]  /*f190*/  PRMT R227, RZ, 0x7610, R227 ;  /* 0x00007610ffe37816 */ /* 0x000fc400000000e3 */
[----:B------:R-:W-:Y:S02]  /*f1a0*/  PRMT R226, RZ, 0x7610, R226 ;  /* 0x00007610ffe27816 */ /* 0x000fe400000000e2 */
[----:B------:R-:W-:Y:S01]  /*f1b0*/  PRMT R225, RZ, 0x7610, R225 ;  /* 0x00007610ffe17816 */ /* 0x000fe200000000e1 */
[----:B--2---:R-:W-:Y:S02]  /*f1c0*/  @P0 IMAD.MOV.U32 R155, RZ, RZ, R167 ;  /* 0x000000ffff9b0224 */ /* 0x004fe400078e00a7 */
[----:B------:R-:W2:Y:S01]  /*f1d0*/  LDL R167, [R1+0x6ac] ;  /* 0x0006ac0001a77983 */ /* 0x000ea20000100800 */
[----:B------:R-:W-:-:S03]  /*f1e0*/  @P0 IMAD.MOV.U32 R154, RZ, RZ, R23 ;  /* 0x000000ffff9a0224 */ /* 0x000fc600078e0017 */
[----:B------:R-:W2:Y:S04]  /*f1f0*/  LDL R23, [R1+0x6b0] ;  /* 0x0006b00001177983 */ /* 0x000ea80000100800 */
[----:B------:R0:W2:Y:S02]  /*f200*/  @P0 LDG.E.U16 R230, desc[UR60][R154.64] ;  /* 0x0000003c9ae60981 */ /* 0x0000a4000c1e1500 */
[----:B0-----:R-:W-:Y:S02]  /*f210*/  @P0 IMAD.MOV.U32 R155, RZ, RZ, R164 ;  /* 0x000000ffff9b0224 */ /* 0x001fe400078e00a4 */
[----:B------:R-:W2:Y:S01]  /*f220*/  LDL R164, [R1+0x6a4] ;  /* 0x0006a40001a47983 */ /* 0x000ea20000100800 */
[----:B------:R-:W-:-:S03]  /*f230*/  @P0 IMAD.MOV.U32 R154, RZ, RZ, R158 ;  /* 0x000000ffff9a0224 */ /* 0x000fc600078e009e */
[----:B------:R-:W2:Y:S04]  /*f240*/  LDL R158, [R1+0x6a8] ;  /* 0x0006a800019e7983 */ /* 0x000ea80000100800 */
[----:B------:R0:W2:Y:S02]  /*f250*/  @P0 LDG.E.U16 R229, desc[UR60][R154.64] ;  /* 0x0000003c9ae50981 */ /* 0x0000a4000c1e1500 */
[----:B0-----:R-:W-:Y:S02]  /*f260*/  @P1 IMAD.MOV.U32 R155, RZ, RZ, R165 ;  /* 0x000000ffff9b1224 */ /* 0x001fe400078e00a5 */
[----:B------:R-:W-:Y:S01]  /*f270*/  @P1 IMAD.MOV.U32 R154, RZ, RZ, R162 ;  /* 0x000000ffff9a1224 */ /* 0x000fe200078e00a2 */
[----:B------:R-:W2:Y:S04]  /*f280*/  LDL R165, [R1+0x69c] ;  /* 0x00069c0001a57983 */ /* 0x000ea80000100800 */
[----:B------:R-:W2:Y:S04]  /*f290*/  LDL R162, [R1+0x6a0] ;  /* 0x0006a00001a27983 */ /* 0x000ea80000100800 */
[----:B------:R3:W2:Y:S02]  /*f2a0*/  @P1 LDG.E.U16 R227, desc[UR60][R154.64] ;  /* 0x0000003c9ae31981 */ /* 0x0006a4000c1e1500 */
[----:B---3--:R-:W-:-:S02]  /*f2b0*/  @P1 IMAD.MOV.U32 R154, RZ, RZ, R160 ;  /* 0x000000ffff9a1224 */ /* 0x008fc400078e00a0 */
[----:B------:R-:W-:Y:S01]  /*f2c0*/  @P1 IMAD.MOV.U32 R155, RZ, RZ, R163 ;  /* 0x000000ffff9b1224 */ /* 0x000fe200078e00a3 */
[----:B------:R-:W3:Y:S04]  /*f2d0*/  LDL R160, [R1+0x698] ;  /* 0x0006980001a07983 */ /* 0x000ee80000100800 */
[----:B------:R-:W3:Y:S04]  /*f2e0*/  LDL R163, [R1+0x694] ;  /* 0x0006940001a37983 */ /* 0x000ee80000100800 */
[----:B------:R4:W3:Y:S02]  /*f2f0*/  @P1 LDG.E.U16 R226, desc[UR60][R154.64] ;  /* 0x0000003c9ae21981 */ /* 0x0008e4000c1e1500 */
[----:B----4-:R-:W-:-:S02]  /*f300*/  @P2 IMAD.MOV.U32 R155, RZ, RZ, R161 ;  /* 0x000000ffff9b2224 */ /* 0x010fc400078e00a1 */
[----:B------:R-:W4:Y:S01]  /*f310*/  LDL R161, [R1+0x68c] ;  /* 0x00068c0001a17983 */ /* 0x000f220000100800 */
[----:B------:R-:W-:-:S03]  /*f320*/  @P2 IMAD.MOV.U32 R154, RZ, RZ, R159 ;  /* 0x000000ffff9a2224 */ /* 0x000fc600078e009f */
[----:B------:R-:W4:Y:S04]  /*f330*/  LDL R159, [R1+0x690] ;  /* 0x00069000019f7983 */ /* 0x000f280000100800 */
[----:B------:R0:W4:Y:S02]  /*f340*/  @P2 LDG.E.U16 R225, desc[UR60][R154.64] ;  /* 0x0000003c9ae12981 */ /* 0x000124000c1e1500 */
[----:B0-----:R-:W-:Y:S02]  /*f350*/  @P2 IMAD.MOV.U32 R154, RZ, RZ, R156 ;  /* 0x000000ffff9a2224 */ /* 0x001fe400078e009c */
[----:B------:R-:W-:Y:S01]  /*f360*/  @P2 IMAD.MOV.U32 R155, RZ, RZ, R166 ;  /* 0x000000ffff9b2224 */ /* 0x000fe200078e00a6 */
        /* <DEDUP_REMOVED lines=13> */
[----:B------:R-:W-:Y:S02]  /*f440*/  @P0 IMAD.MOV.U32 R154, RZ, RZ, R23 ;  /* 0x000000ffff9a0224 */ /* 0x000fe400078e0017 */
[----:B------:R-:W2:Y:S04]  /*f450*/  LDL R23, [R1+0x680] ;  /* 0x0006800001177983 */ /* 0x000ea80000100800 */
[----:B------:R0:W2:Y:S02]  /*f460*/  @P0 LDG.E.U16 R223, desc[UR60][R154.64] ;  /* 0x0000003c9adf0981 */ /* 0x0000a4000c1e1500 */
[----:B0-----:R-:W-:-:S02]  /*f470*/  @P0 IMAD.MOV.U32 R155, RZ, RZ, R164 ;  /* 0x000000ffff9b0224 */ /* 0x001fc400078e00a4 */
[----:B------:R-:W2:Y:S01]  /*f480*/  LDL R164, [R1+0x678] ;  /* 0x0006780001a47983 */ /* 0x000ea20000100800 */
[----:B------:R-:W-:-:S03]  /*f490*/  @P0 IMAD.MOV.U32 R154, RZ, RZ, R158 ;  /* 0x000000ffff9a0224 */ /* 0x000fc600078e009e */
[----:B------:R-:W2:Y:S04]  /*f4a0*/  LDL R158, [R1+0x67c] ;  /* 0x00067c00019e7983 */ /* 0x000ea80000100800 */
[----:B------:R0:W2:Y:S02]  /*f4b0*/  @P0 LDG.E.U16 R221, desc[UR60][R154.64] ;  /* 0x0000003c9add0981 */ /* 0x0000a4000c1e1500 */
[----:B0-----:R-:W-:Y:S02]  /*f4c0*/  @P1 MOV R155, R165 ;  /* 0x000000a5009b1202 */ /* 0x001fe40000000f00 */
[----:B------:R-:W2:Y:S01]  /*f4d0*/  LDL R165, [R1+0x674] ;  /* 0x0006740001a57983 */ /* 0x000ea20000100800 */
[----:B------:R-:W-:Y:S01]  /*f4e0*/  @P1 IMAD.MOV.U32 R154, RZ, RZ, R162 ;  /* 0x000000ffff9a1224 */ /* 0x000fe200078e00a2 */
[----:B------:R-:W-:-:S02]  /*f4f0*/  PRMT R2, RZ, 0x7610, R2 ;  /* 0x00007610ff027816 */ /* 0x000fc40000000002 */
[----:B------:R-:W2:Y:S04]  /*f500*/  LDL R162, [R1+0x670] ;  /* 0x0006700001a27983 */ /* 0x000ea80000100800 */
[----:B------:R3:W2:Y:S02]  /*f510*/  @P1 LDG.E.U16 R219, desc[UR60][R154.64] ;  /* 0x0000003c9adb1981 */ /* 0x0006a4000c1e1500 */
[----:B---3--:R-:W-:Y:S01]  /*f520*/  @P1 IMAD.MOV.U32 R154, RZ, RZ, R160 ;  /* 0x000000ffff9a1224 */ /* 0x008fe200078e00a0 */
[----:B------:R-:W-:Y:S01]  /*f530*/  ISETP.GT.AND P0, PT, R152, 0x57, PT ;  /* 0x000000579800780c */ /* 0x000fe20003f04270 */
[----:B------:R-:W3:Y:S01]  /*f540*/  LDL R160, [R1+0x668] ;  /* 0x0006680001a07983 */ /* 0x000ee20000100800 */
[----:B------:R-:W-:Y:S01]  /*f550*/  @P1 IMAD.MOV.U32 R155, RZ, RZ, R163 ;  /* 0x000000ffff9b1224 */ /* 0x000fe200078e00a3 */
[----:B------:R-:W-:-:S02]  /*f560*/  PRMT R13, RZ, 0x7610, R13 ;  /* 0x00007610ff0d7816 */ /* 0x000fc4000000000d */
[----:B------:R-:W3:Y:S04]  /*f570*/  LDL R163, [R1+0x66c] ;  /* 0x00066c0001a37983 */ /* 0x000ee80000100800 */
[----:B------:R4:W3:Y:S02]  /*f580*/  @P1 LDG.E.U16 R217, desc[UR60][R154.64] ;  /* 0x0000003c9ad91981 */ /* 0x0008e4000c1e1500 */
[----:B----4-:R-:W-:Y:S01]  /*f590*/  @P2 IMAD.MOV.U32 R155, RZ, RZ, R161 ;  /* 0x000000ffff9b2224 */ /* 0x010fe200078e00a1 */
[----:B------:R-:W-:Y:S01]  /*f5a0*/  PRMT R12, RZ, 0x7610, R12 ;  /* 0x00007610ff0c7816 */ /* 0x000fe2000000000c */
[----:B------:R-:W4:Y:S01]  /*f5b0*/  LDL R161, [R1+0x664] ;  /* 0x0006640001a17983 */ /* 0x000f220000100800 */
[----:B------:R-:W-:-:S03]  /*f5c0*/  @P2 IMAD.MOV.U32 R154, RZ, RZ, R159 ;  /* 0x000000ffff9a2224 */ /* 0x000fc600078e009f */
[----:B------:R-:W4:Y:S04]  /*f5d0*/  LDL R159, [R1+0x65c] ;  /* 0x00065c00019f7983 */ /* 0x000f280000100800 */
[----:B------:R0:W3:Y:S02]  /*f5e0*/  @P2 LDG.E.U16 R157, desc[UR60][R154.64] ;  /* 0x0000003c9a9d2981 */ /* 0x0000e4000c1e1500 */
[----:B0-----:R-:W-:Y:S02]  /*f5f0*/  @P2 IMAD.MOV.U32 R154, RZ, RZ, R156 ;  /* 0x000000ffff9a2224 */ /* 0x001fe400078e009c */
[----:B------:R-:W-:-:S05]  /*f600*/  @P2 IMAD.MOV.U32 R155, RZ, RZ, R166 ;  /* 0x000000ffff9b2224 */ /* 0x000fca00078e00a6 */
[----:B------:R2:W4:Y:S02]  /*f610*/  @P2 LDG.E.U16 R2, desc[UR60][R154.64] ;  /* 0x0000003c9a022981 */ /* 0x000524000c1e1500 */
[----:B--2---:R-:W-:Y:S02]  /*f620*/  @P0 IMAD.MOV.U32 R154, RZ, RZ, R23 ;  /* 0x000000ffff9a0224 */ /* 0x004fe400078e0017 */
[----:B------:R-:W-:-:S05]  /*f630*/  @P0 IMAD.MOV.U32 R155, RZ, RZ, R158 ;  /* 0x000000ffff9b0224 */ /* 0x000fca00078e009e */
[----:B------:R0:W2:Y:S02]  /*f640*/  @P0 LDG.E.U16 R13, desc[UR60][R154.64] ;  /* 0x0000003c9a0d0981 */ /* 0x0000a4000c1e1500 */
[----:B0-----:R-:W-:Y:S02]  /*f650*/  @P0 IMAD.MOV.U32 R154, RZ, RZ, R164 ;  /* 0x000000ffff9a0224 */ /* 0x001fe400078e00a4 */
[----:B------:R-:W-:-:S05]  /*f660*/  @P0 IMAD.MOV.U32 R155, RZ, RZ, R165 ;  /* 0x000000ffff9b0224 */ /* 0x000fca00078e00a5 */
[----:B------:R0:W2:Y:S04]  /*f670*/  @P0 LDG.E.U16 R12, desc[UR60][R154.64] ;  /* 0x0000003c9a0c0981 */ /* 0x0000a8000c1e1500 */
[----:B---3--:R1:W-:Y:S04]  /*f680*/  STL [R1+0xec], R157 ;  /* 0x0000ec9d01007387 */ /* 0x0083e80000100800 */
[----:B------:R-:W3:Y:S04]  /*f690*/  LDL R156, [R1+0x654] ;  /* 0x00065400019c7983 */ /* 0x000ee80000100800 */
[----:B-1----:R-:W3:Y:S04]  /*f6a0*/  LDL R157, [R1+0x660] ;  /* 0x00066000019d7983 */ /* 0x002ee80000100800 */
[----:B----4-:R1:W-:Y:S01]  /*f6b0*/  STL [R1+0xdc], R2 ;  /* 0x0000dc0201007387 */ /* 0x0103e20000100800 */
[----:B------:R-:W-:-:S03]  /*f6c0*/  ISETP.GT.AND P1, PT, R152, 0x58, PT ;  /* 0x000000589800780c */ /* 0x000fc60003f24270 */
[----:B------:R-:W4:Y:S04]  /*f6d0*/  LDL R158, [R1+0x64c] ;  /* 0x00064c00019e7983 */ /* 0x000f280000100800 */
[----:B------:R-:W4:Y:S04]  /*f6e0*/  LDL R23, [R1+0x650] ;  /* 0x0006500001177983 */ /* 0x000f280000100800 */
[----:B-1----:R-:W4:Y:S01]  /*f6f0*/  LDL R2, [R1+0x658] ;  /* 0x0006580001027983 */ /* 0x002f220000100800 */
[----:B------:R-:W-:Y:S01]  /*f700*/  ISETP.GT.AND P2, PT, R152, 0x59, PT ;  /* 0x000000599800780c */ /* 0x000fe20003f44270 */
[----:B0-----:R-:W-:Y:S01]  /*f710*/  @P1 IMAD.MOV.U32 R155, RZ, RZ, R163 ;  /* 0x000000ffff9b1224 */ /* 0x001fe200078e00a3 */
[----:B------:R-:W-:Y:S01]  /*f720*/  PRMT R215, RZ, 0x7610, R215 ;  /* 0x00007610ffd77816 */ /* 0x000fe200000000d7 */
[----:B------:R-:W-:Y:S01]  /*f730*/  @P1 IMAD.MOV.U32 R154, RZ, RZ, R162 ;  /* 0x000000ffff9a1224 */ /* 0x000fe200078e00a2 */
[----:B------:R-:W-:-:S04]  /*f740*/  PRMT R213, RZ, 0x7610, R213 ;  /* 0x00007610ffd57816 */ /* 0x000fc800000000d5 */
[----:B------:R0:W4:Y:S01]  /*f750*/  @P1 LDG.E.U16 R215, desc[UR60][R154.64] ;  /* 0x0000003c9ad71981 */ /* 0x000122000c1e1500 */
[----:B------:R-:W-:Y:S01]  /*f760*/  PRMT R211, RZ, 0x7610, R211 ;  /* 0x00007610ffd37816 */ /* 0x000fe200000000d3 */
[----:B0-----:R-:W-:Y:S02]  /*f770*/  @P1 IMAD.MOV.U32 R154, RZ, RZ, R160 ;  /* 0x000000ffff9a1224 */ /* 0x001fe400078e00a0 */
[----:B------:R-:W-:-:S05]  /*f780*/  @P1 IMAD.MOV.U32 R155, RZ, RZ, R161 ;  /* 0x000000ffff9b1224 */ /* 0x000fca00078e00a1 */
[----:B------:R0:W4:Y:S02]  /*f790*/  @P1 LDG.E.U16 R213, desc[UR60][R154.64] ;  /* 0x0000003c9ad51981 */ /* 0x000124000c1e1500 */
[----:B0-----:R-:W-:Y:S02]  /*f7a0*/  @P2 IMAD.MOV.U32 R155, RZ, RZ, R159 ;  /* 0x000000ffff9b2224 */ /* 0x001fe400078e009f */
[----:B--2---:R-:W-:Y:S04]  /*f7b0*/  STL [R1+0xd30], R13 ;  /* 0x000d300d01007387 */ /* 0x004fe80000100800 */
[----:B------:R-:W2:Y:S04]  /*f7c0*/  LDL R167, [R1+0x644] ;  /* 0x0006440001a77983 */ /* 0x000ea80000100800 */
[----:B------:R-:W2:Y:S04]  /*f7d0*/  LDL R166, [R1+0x648] ;  /* 0x0006480001a67983 */ /* 0x000ea80000100800 */
[----:B------:R0:W-:Y:S04]  /*f7e0*/  STL [R1+0xd34], R12 ;  /* 0x000d340c01007387 */ /* 0x0001e80000100800 */
[----:B------:R-:W2:Y:S04]  /*f7f0*/  LDL R164, [R1+0x63c] ;  /* 0x00063c0001a47983 */ /* 0x000ea80000100800 */
[----:B------:R-:W2:Y:S04]  /*f800*/  LDL R163, [R1+0x640] ;  /* 0x0006400001a37983 */ /* 0x000ea80000100800 */
[----:B------:R-:W2:Y:S04]  /*f810*/  LDL R161, [R1+0x634] ;  /* 0x0006340001a17983 */ /* 0x000ea80000100800 */
[----:B------:R-:W2:Y:S04]  /*f820*/  LDL R160, [R1+0x638] ;  /* 0x0006380001a07983 */ /* 0x000ea80000100800 */
[----:B------:R-:W2:Y:S01]  /*f830*/  LDL R162, [R1+0x62c] ;  /* 0x00062c0001a27983 */ /* 0x000ea20000100800 */
[----:B---3--:R-:W-:Y:S01]  /*f840*/  @P2 IMAD.MOV.U32 R154, RZ, RZ, R157 ;  /* 0x000000ffff9a2224 */ /* 0x008fe200078e009d */
[----:B------:R-:W-:-:S02]  /*f850*/  ISETP.GT.AND P0, PT, R152, 0x5a, PT ;  /* 0x0000005a9800780c */ /* 0x000fc40003f04270 */
[----:B------:R-:W3:Y:S04]  /*f860*/  LDL R157, [R1+0x630] ;  /* 0x00063000019d7983 */ /* 0x000ee80000100800 */
[----:B------:R1:W3:Y:S01]  /*f870*/  @P2 LDG.E.U16 R211, desc[UR60][R154.64] ;  /* 0x0000003c9ad32981 */ /* 0x0002e2000c1e1500 */
[----:B------:R-:W-:Y:S02]  /*f880*/  PRMT R209, RZ, 0x7610, R209 ;  /* 0x00007610ffd17816 */ /* 0x000fe400000000d1 */
[----:B------:R-:W-:Y:S01]  /*f890*/  ISETP.GT.AND P1, PT, R152, 0x5b, PT ;  /* 0x0000005b9800780c */ /* 0x000fe20003f24270 */
[----:B------:R-:W3:Y:S01]  /*f8a0*/  LDL R159, [R1+0x620] ;  /* 0x00062000019f7983 */ /* 0x000ee20000100800 */
[----:B------:R-:W-:-:S03]  /*f8b0*/  PRMT R207, RZ, 0x7610, R207 ;  /* 0x00007610ffcf7816 */ /* 0x000fc600000000cf */
[----:B------:R-:W3:Y:S01]  /*f8c0*/  LDL R165, [R1+0x61c] ;  /* 0x00061c0001a57983 */ /* 0x000ee20000100800 */
[----:B-1----:R-:W-:-:S03]  /*f8d0*/  @P2 IMAD.MOV.U32 R155, RZ, RZ, R156 ;  /* 0x000000ffff9b2224 */ /* 0x002fc600078e009c */
[----:B------:R-:W3:Y:S01]  /*f8e0*/  LDL R156, [R1+0x624] ;  /* 0x00062400019c7983 */ /* 0x000ee20000100800 */
[----:B----4-:R-:W-:-:S03]  /*f8f0*/  @P2 IMAD.MOV.U32 R154, RZ, RZ, R2 ;  /* 0x000000ffff9a2224 */ /* 0x010fc600078e0002 */
[----:B------:R-:W4:Y:S04]  /*f900*/  LDL R2, [R1+0x628] ;  /* 0x0006280001027983 */ /* 0x000f280000100800 */
[----:B------:R1:W4:Y:S01]  /*f910*/  @P2 LDG.E.U16 R209, desc[UR60][R154.64] ;  /* 0x0000003c9ad12981 */ /* 0x000322000c1e1500 */
[----:B------:R-:W-:Y:S01]  /*f920*/  PRMT R205, RZ, 0x7610, R205 ;  /* 0x00007610ffcd7816 */ /* 0x000fe200000000cd */
[----:B-1----:R-:W-:Y:S02]  /*f930*/  @P0 IMAD.MOV.U32 R154, RZ, RZ, R23 ;  /* 0x000000ffff9a0224 */ /* 0x002fe400078e0017 */
[----:B------:R-:W-:Y:S01]  /*f940*/  @P0 IMAD.MOV.U32 R155, RZ, RZ, R158 ;  /* 0x000000ffff9b0224 */ /* 0x000fe200078e009e */
[----:B------:R-:W4:Y:S04]  /*f950*/  LDL R23, [R1+0x618] ;  /* 0x0006180001177983 */ /* 0x000f280000100800 */
[----:B------:R2:W4:Y:S04]  /*f960*/  @P0 LDG.E.U16 R207, desc[UR60][R154.64] ;  /* 0x0000003c9acf0981 */ /* 0x000528000c1e1500 */
[----:B------:R-:W4:Y:S01]  /*f970*/  LDL R158, [R1+0x614] ;  /* 0x00061400019e7983 */ /* 0x000f220000100800 */
[----:B------:R-:W-:-:S02]  /*f980*/  ISETP.GT.AND P2, PT, R152, 0x5c, PT ;  /* 0x0000005c9800780c */ /* 0x000fc40003f44270 */
[----:B------:R-:W-:Y:S02]  /*f990*/  PRMT R203, RZ, 0x7610, R203 ;  /* 0x00007610ffcb7816 */ /* 0x000fe400000000cb */
[----:B------:R-:W-:Y:S02]  /*f9a0*/  PRMT R201, RZ, 0x7610, R201 ;  /* 0x00007610ffc97816 */ /* 0x000fe400000000c9 */
[----:B------:R-:W-:Y:S01]  /*f9b0*/  PRMT R199, RZ, 0x7610, R199 ;  /* 0x00007610ffc77816 */ /* 0x000fe200000000c7 */
[----:B--2---:R-:W-:Y:S02]  /*f9c0*/  @P0 IMAD.MOV.U32 R155, RZ, RZ, R167 ;  /* 0x000000ffff9b0224 */ /* 0x004fe400078e00a7 */
[----:B------:R-:W-:-:S05]  /*f9d0*/  @P0 IMAD.MOV.U32 R154, RZ, RZ, R166 ;  /* 0x000000ffff9a0224 */ /* 0x000fca00078e00a6 */
[----:B------:R1:W2:Y:S02]  /*f9e0*/  @P0 LDG.E.U16 R205, desc[UR60][R154.64] ;  /* 0x0000003c9acd0981 */ /* 0x0002a4000c1e1500 */
[----:B-1----:R-:W-:Y:S02]  /*f9f0*/  @P1 IMAD.MOV.U32 R155, RZ, RZ, R164 ;  /* 0x000000ffff9b1224 */ /* 0x002fe400078e00a4 */
[----:B------:R-:W-:Y:S01]  /*fa00*/  @P1 IMAD.MOV.U32 R154, RZ, RZ, R163 ;  /* 0x000000ffff9a1224 */ /* 0x000fe200078e00a3 */
[----:B------:R-:W2:Y:S04]  /*fa10*/  LDL R164, [R1+0x60c] ;  /* 0x00060c0001a47983 */ /* 0x000ea80000100800 */
[----:B------:R-:W2:Y:S04]  /*fa20*/  LDL R163, [R1+0x610] ;  /* 0x0006100001a37983 */ /* 0x000ea80000100800 */
[----:B------:R1:W2:Y:S02]  /*fa30*/  @P1 LDG.E.U16 R203, desc[UR60][R154.64] ;  /* 0x0000003c9acb1981 */ /* 0x0002a4000c1e1500 */
[----:B-1----:R-:W-:-:S02]  /*fa40*/  @P1 IMAD.MOV.U32 R154, RZ, RZ, R160 ;  /* 0x000000ffff9a1224 */ /* 0x002fc400078e00a0 */
[----:B------:R-:W-:Y:S01]  /*fa50*/  @P1 IMAD.MOV.U32 R155, RZ, RZ, R161 ;  /* 0x000000ffff9b1224 */ /* 0x000fe200078e00a1 */
[----:B------:R-:W2:Y:S04]  /*fa60*/  LDL R160, [R1+0x608] ;  /* 0x0006080001a07983 */ /* 0x000ea80000100800 */
[----:B------:R-:W2:Y:S04]  /*fa70*/  LDL R161, [R1+0x604] ;  /* 0x0006040001a17983 */ /* 0x000ea80000100800 */
[----:B------:R1:W2:Y:S02]  /*fa80*/  @P1 LDG.E.U16 R201, desc[UR60][R154.64] ;  /* 0x0000003c9ac91981 */ /* 0x0002a4000c1e1500 */
[----:B-1----:R-:W-:-:S02]  /*fa90*/  @P2 IMAD.MOV.U32 R155, RZ, RZ, R162 ;  /* 0x000000ffff9b2224 */ /* 0x002fc400078e00a2 */
[----:B------:R-:W2:Y:S01]  /*faa0*/  LDL R162, [R1+0x5fc] ;  /* 0x0005fc0001a27983 */ /* 0x000ea20000100800 */
[----:B---3--:R-:W-:-:S03]  /*fab0*/  @P2 IMAD.MOV.U32 R154, RZ, RZ, R157 ;  /* 0x000000ffff9a2224 */ /* 0x008fc600078e009d */
[----:B------:R-:W3:Y:S04]  /*fac0*/  LDL R157, [R1+0x600] ;  /* 0x00060000019d7983 */ /* 0x000ee80000100800 */
[----:B------:R1:W3:Y:S02]  /*fad0*/  @P2 LDG.E.U16 R199, desc[UR60][R154.64] ;  /* 0x0000003c9ac72981 */ /* 0x0002e4000c1e1500 */
[----:B-1----:R-:W-:Y:S02]  /*fae0*/  @P2 IMAD.MOV.U32 R155, RZ, RZ, R156 ;  /* 0x000000ffff9b2224 */ /* 0x002fe400078e009c */
[----:B------:R-:W3:Y:S01]  /*faf0*/  LDL R156, [R1+0x5f4] ;  /* 0x0005f400019c7983 */ /* 0x000ee20000100800 */
[----:B----4-:R-:W-:-:S03]  /*fb00*/  @P2 IMAD.MOV.U32 R154, RZ, RZ, R2 ;  /* 0x000000ffff9a2224 */ /* 0x010fc600078e0002 */
[----:B------:R-:W4:Y:S01]  /*fb10*/  LDL R2, [R1+0x5f8] ;  /* 0x0005f80001027983 */ /* 0x000f220000100800 */
[C---:B------:R-:W-:Y:S02]  /*fb20*/  ISETP.GT.AND P0, PT, R152.reuse, 0x5d, PT ;  /* 0x0000005d9800780c */ /* 0x040fe40003f04270 */
[----:B------:R-:W-:Y:S02]  /*fb30*/  PRMT R197, RZ, 0x7610, R197 ;  /* 0x00007610ffc57816 */ /* 0x000fe400000000c5 */
[----:B------:R-:W-:Y:S02]  /*fb40*/  ISETP.GT.AND P1, PT, R152, 0x5e, PT ;  /* 0x0000005e9800780c */ /* 0x000fe40003f24270 */
[----:B------:R-:W-:Y:S02]  /*fb50*/  PRMT R187, RZ, 0x7610, R187 ;  /* 0x00007610ffbb7816 */ /* 0x000fe400000000bb */
[----:B------:R1:W4:Y:S01]  /*fb60*/  @P2 LDG.E.U16 R197, desc[UR60][R154.64] ;  /* 0x0000003c9ac52981 */ /* 0x000322000c1e1500 */
[----:B------:R-:W-:-:S04]  /*fb70*/  PRMT R153, RZ, 0x7610, R153 ;  /* 0x00007610ff997816 */ /* 0x000fc80000000099 */
[----:B-1----:R-:W-:Y:S02]  /*fb80*/  @P0 IMAD.MOV.U32 R154, RZ, RZ, R159 ;  /* 0x000000ffff9a0224 */ /* 0x002fe400078e009f */
[----:B------:R-:W-:Y:S01]  /*fb90*/  @P0 IMAD.MOV.U32 R155, RZ, RZ, R165 ;  /* 0x000000ffff9b0224 */ /* 0x000fe200078e00a5 */
[----:B------:R-:W-:Y:S01]  /*fba0*/  PRMT R22, RZ, 0x7610, R22 ;  /* 0x00007610ff167816 */ /* 0x000fe20000000016 */
[----:B------:R-:W4:Y:S04]  /*fbb0*/  LDL R159, [R1+0x5f0] ;  /* 0x0005f000019f7983 */ /* 0x000f280000100800 */
[----:B------:R1:W4:Y:S01]  /*fbc0*/  @P0 LDG.E.U16 R187, desc[UR60][R154.64] ;  /* 0x0000003c9abb0981 */ /* 0x000322000c1e1500 */
[----:B------:R-:W-:Y:S02]  /*fbd0*/  ISETP.GT.AND P2, PT, R152, 0x5f, PT ;  /* 0x0000005f9800780c */ /* 0x000fe40003f44270 */
[----:B0-----:R-:W-:Y:S01]  /*fbe0*/  PRMT R12, RZ, 0x7610, R12 ;  /* 0x00007610ff0c7816 */ /* 0x001fe2000000000c */
[----:B------:R-:W4:Y:S01]  /*fbf0*/  LDL R165, [R1+0x5ec] ;  /* 0x0005ec0001a57983 */ /* 0x000f220000100800 */
[----:B-1----:R-:W-:-:S02]  /*fc00*/  @P0 IMAD.MOV.U32 R154, RZ, RZ, R23 ;  /* 0x000000ffff9a0224 */ /* 0x002fc400078e0017 */
[----:B------:R-:W-:Y:S01]  /*fc10*/  @P0 IMAD.MOV.U32 R155, RZ, RZ, R158 ;  /* 0x000000ffff9b0224 */ /* 0x000fe200078e009e */
[----:B------:R-:W-:Y:S01]  /*fc20*/  PRMT R11, RZ, 0x7610, R11 ;  /* 0x00007610ff0b7816 */ /* 0x000fe2000000000b */
[----:B------:R-:W4:Y:S04]  /*fc30*/  LDL R158, [R1+0x5e4] ;  /* 0x0005e400019e7983 */ /* 0x000f280000100800 */
[----:B------:R2:W4:Y:S01]  /*fc40*/  @P0 LDG.E.U16 R153, desc[UR60][R154.64] ;  /* 0x0000003c9a990981 */ /* 0x000522000c1e1500 */
[----:B------:R-:W-:-:S03]  /*fc50*/  PRMT R10, RZ, 0x7610, R10 ;  /* 0x00007610ff0a7816 */ /* 0x000fc6000000000a */
[----:B------:R-:W4:Y:S01]  /*fc60*/  LDL R23, [R1+0x5e8] ;  /* 0x0005e80001177983 */ /* 0x000f220000100800 */
[----:B--2---:R-:W-:-:S03]  /*fc70*/  @P1 IMAD.MOV.U32 R155, RZ, RZ, R164 ;  /* 0x000000ffff9b1224 */ /* 0x004fc600078e00a4 */
[----:B------:R-:W2:Y:S01]  /*fc80*/  LDL R164, [R1+0x5dc] ;  /* 0x0005dc0001a47983 */ /* 0x000ea20000100800 */
[----:B------:R-:W-:-:S05]  /*fc90*/  @P1 IMAD.MOV.U32 R154, RZ, RZ, R163 ;  /* 0x000000ffff9a1224 */ /* 0x000fca00078e00a3 */
[----:B------:R0:W2:Y:S02]  /*fca0*/  @P1 LDG.E.U16 R22, desc[UR60][R154.64] ;  /* 0x0000003c9a161981 */ /* 0x0000a4000c1e1500 */
[----:B0-----:R-:W-:Y:S02]  /*fcb0*/  @P1 IMAD.MOV.U32 R154, RZ, RZ, R160 ;  /* 0x000000ffff9a1224 */ /* 0x001fe400078e00a0 */
[----:B------:R-:W-:-:S05]  /*fcc0*/  @P1 IMAD.MOV.U32 R155, RZ, RZ, R161 ;  /* 0x000000ffff9b1224 */ /* 0x000fca00078e00a1 */
[----:B------:R0:W2:Y:S02]  /*fcd0*/  @P1 LDG.E.U16 R12, desc[UR60][R154.64] ;  /* 0x0000003c9a0c1981 */ /* 0x0000a4000c1e1500 */
[----:B0-----:R-:W-:Y:S02]  /*fce0*/  @P2 IMAD.MOV.U32 R155, RZ, RZ, R162 ;  /* 0x000000ffff9b2224 */ /* 0x001fe400078e00a2 */
[----:B---3--:R-:W-:-:S05]  /*fcf0*/  @P2 IMAD.MOV.U32 R154, RZ, RZ, R157 ;  /* 0x000000ffff9a2224 */ /* 0x008fca00078e009d */
[----:B------:R-:W3:Y:S01]  /*fd00*/  @P2 LDG.E.U16 R11, desc[UR60][R154.64] ;  /* 0x0000003c9a0b2981 */ /* 0x000ee2000c1e1500 */
[----:B------:R-:W-:Y:S02]  /*fd10*/  @P2 IMAD.MOV.U32 R157, RZ, RZ, R156 ;  /* 0x000000ffff9d2224 */ /* 0x000fe400078e009c */
[----:B----4-:R-:W-:-:S05]  /*fd20*/  @P2 IMAD.MOV.U32 R156, RZ, RZ, R2 ;  /* 0x000000ffff9c2224 */ /* 0x010fca00078e0002 */
[----:B------:R0:W4:Y:S01]  /*fd30*/  @P2 LDG.E.U16 R10, desc[UR60][R156.64] ;  /* 0x0000003c9c0a2981 */ /* 0x000122000c1e1500 */
[----:B------:R-:W-:-:S13]  /*fd40*/  ISETP.GT.AND P0, PT, R152, 0x60, PT ;  /* 0x000000609800780c */ /* 0x000fda0003f04270 */
[----:B0-----:R-:W-:Y:S02]  /*fd50*/  @P0 IMAD.MOV.U32 R156, RZ, RZ, R159 ;  /* 0x000000ffff9c0224 */ /* 0x001fe400078e009f */
[----:B------:R-:W-:Y:S02]  /*fd60*/  @P0 IMAD.MOV.U32 R159, RZ, RZ, R158 ;  /* 0x000000ffff9f0224 */ /* 0x000fe400078e009e */
[----:B------:R-:W-:Y:S01]  /*fd70*/  @P0 IMAD.MOV.U32 R158, RZ, RZ, R23 ;  /* 0x000000ffff9e0224 */ /* 0x000fe200078e0017 */
[----:B--2---:R0:W-:Y:S04]  /*fd80*/  STL [R1+0xa8], R22 ;  /* 0x0000a81601007387 */ /* 0x0041e80000100800 */
[----:B------:R-:W2:Y:S04]  /*fd90*/  LDL R161, [R1+0x5d4] ;  /* 0x0005d40001a17983 */ /* 0x000ea80000100800 */
[----:B------:R-:W2:Y:S04]  /*fda0*/  LDL R160, [R1+0x5d8] ;  /* 0x0005d80001a07983 */ /* 0x000ea80000100800 */
[----:B0-----:R-:W2:Y:S04]  /*fdb0*/  LDL R22, [R1+0x5e0] ;  /* 0x0005e00001167983 */ /* 0x001ea80000100800 */
[----:B------:R0:W-:Y:S04]  /*fdc0*/  STL [R1+0xd38], R12 ;  /* 0x000d380c01007387 */ /* 0x0001e80000100800 */
[----:B------:R-:W2:Y:S04]  /*fdd0*/  LDL R167, [R1+0x5cc] ;  /* 0x0005cc0001a77983 */ /* 0x000ea80000100800 */
[----:B------:R-:W2:Y:S04]  /*fde0*/  LDL R166, [R1+0x5d0] ;  /* 0x0005d00001a67983 */ /* 0x000ea80000100800 */
[----:B---3--:R-:W-:Y:S04]  /*fdf0*/  STL [R1+0xd3c], R11 ;  /* 0x000d3c0b01007387 */ /* 0x008fe80000100800 */
[----:B------:R-:W3:Y:S04]  /*fe00*/  LDL R163, [R1+0x5c4] ;  /* 0x0005c40001a37983 */ /* 0x000ee80000100800 */
[----:B------:R-:W3:Y:S04]  /*fe10*/  LDL R162, [R1+0x5c8] ;  /* 0x0005c80001a27983 */ /* 0x000ee80000100800 */
[----:B------:R-:W3:Y:S04]  /*fe20*/  LDL R2, [R1+0x5c0] ;  /* 0x0005c00001027983 */ /* 0x000ee80000100800 */
[----:B----4-:R1:W-:Y:S04]  /*fe30*/  STL [R1+0xd40], R10 ;  /* 0x000d400a01007387 */ /* 0x0103e80000100800 */
[----:B0-----:R-:W4:Y:S04]  /*fe40*/  LDL R12, [R1+0x5bc] ;  /* 0x0005bc00010c7983 */ /* 0x001f280000100800 */
[----:B------:R-:W4:Y:S01]  /*fe50*/  LDL R23, [R1+0x5b8] ;  /* 0x0005b80001177983 */ /* 0x000f220000100800 */
[----:B------:R-:W-:Y:S01]  /*fe60*/  ISETP.GT.AND P1, PT, R152, 0x61, PT ;  /* 0x000000619800780c */ /* 0x000fe20003f24270 */
[----:B------:R-:W-:Y:S01]  /*fe70*/  @P0 IMAD.MOV.U32 R157, RZ, RZ, R165 ;  /* 0x000000ffff9d0224 */ /* 0x000fe200078e00a5 */
[----:B------:R-:W-:Y:S01]  /*fe80*/  PRMT R154, RZ, 0x7610, R154 ;  /* 0x00007610ff9a7816 */ /* 0x000fe2000000009a */
[----:B------:R-:W4:Y:S01]  /*fe90*/  LDL R165, [R1+0x5b4] ;  /* 0x0005b40001a57983 */ /* 0x000f220000100800 */
[----:B------:R-:W-:-:S02]  /*fea0*/  PRMT R155, RZ, 0x7610, R155 ;  /* 0x00007610ff9b7816 */ /* 0x000fc4000000009b */
[----:B------:R-:W-:Y:S01]  /*feb0*/  ISETP.GT.AND P2, PT, R152, 0x62, PT ;  /* 0x000000629800780c */ /* 0x000fe20003f44270 */
[----:B-1----:R-:W4:Y:S04]  /*fec0*/  LDL R10, [R1+0x5a8] ;  /* 0x0005a800010a7983 */ /* 0x002f280000100800 */
[----:B------:R0:W4:Y:S04]  /*fed0*/  @P0 LDG.E.U16 R154, desc[UR60][R156.64] ;  /* 0x0000003c9c9a0981 */ /* 0x000128000c1e1500 */
[----:B------:R1:W4:Y:S04]  /*fee0*/  @P0 LDG.E.U16 R155, desc[UR60][R158.64] ;  /* 0x0000003c9e9b0981 */ /* 0x000328000c1e1500 */
[----:B------:R-:W4:Y:S01]  /*fef0*/  LDL R11, [R1+0x5a4] ;  /* 0x0005a400010b7983 */ /* 0x000f220000100800 */
[----:B0-----:R-:W-:-:S02]  /*ff00*/  PRMT R156, RZ, 0x7610, R156 ;  /* 0x00007610ff9c7816 */ /* 0x001fc4000000009c */
[----:B------:R-:W-:Y:S01]  /*ff10*/  PRMT R157, RZ, 0x7610, R157 ;  /* 0x00007610ff9d7816 */ /* 0x000fe2000000009d */
[----:B------:R-:W4:Y:S01]  /*ff20*/  LDL R169, [R1+0x58c] ;  /* 0x00058c0001a97983 */ /* 0x000f220000100800 */
[----:B-1----:R-:W-:-:S03]  /*ff30*/  @P1 IMAD.MOV.U32 R159, RZ, RZ, R164 ;  /* 0x000000ffff9f1224 */ /* 0x002fc600078e00a4 */
[----:B------:R-:W4:Y:S01]  /*ff40*/  LDL R164, [R1+0x5ac] ;  /* 0x0005ac0001a47983 */ /* 0x000f220000100800 */
[----:B------:R-:W-:Y:S02]  /*ff50*/  ISETP.GT.AND P0, PT, R152, 0x63, PT ;  /* 0x000000639800780c */ /* 0x000fe40003f04270 */
[----:B------:R-:W-:Y:S01]  /*ff60*/  PRMT R13, RZ, 0x7610, R13 ;  /* 0x00007610ff0d7816 */ /* 0x000fe2000000000d */
[----:B------:R-:W4:Y:S04]  /*ff70*/  LDL R168, [R1+0x56c] ;  /* 0x00056c0001a87983 */ /* 0x000f280000100800 */
[----:B------:R-:W4:Y:S04]  /*ff80*/  LDL R171, [R1+0x55c] ;  /* 0x00055c0001ab7983 */ /* 0x000f280000100800 */
[----:B------:R-:W4:Y:S04]  /*ff90*/  LDL R170, [R1+0x560] ;  /* 0x0005600001aa7983 */ /* 0x000f280000100800 */
[----:B------:R-:W4:Y:S04]  /*ffa0*/  LDL R172, [R1+0x54c] ;  /* 0x00054c0001ac7983 */ /* 0x000f280000100800 */
[----:B--2---:R0:W2:Y:S01]  /*ffb0*/  @P1 LDG.E.U16 R157, desc[UR60][R160.64] ;  /* 0x0000003ca09d1981 */ /* 0x0040a2000c1e1500 */
[----:B------:R-:W-:-:S03]  /*ffc0*/  @P1 IMAD.MOV.U32 R158, RZ, RZ, R22 ;  /* 0x000000ffff9e1224 */ /* 0x000fc600078e0016 */
[----:B------:R-:W2:Y:S04]  /*ffd0*/  LDL R22, [R1+0x5b0] ;  /* 0x0005b00001167983 */ /* 0x000ea80000100800 */
[----:B------:R1:W2:Y:S01]  /*ffe0*/  @P1 LDG.E.U16 R156, desc[UR60][R158.64] ;  /* 0x0000003c9e9c1981 */ /* 0x0002a2000c1e1500 */
[----:B0-----:R-:W-:-:S03]  /*fff0*/  @P2 IMAD.MOV.U32 R161, RZ, RZ, R167 ;  /* 0x000000ffffa12224 */ /* 0x001fc600078e00a7 */
[----:B------:R-:W2:Y:S01]  /*10000*/  LDL R167, [R1+0x59c] ;  /* 0x00059c0001a77983 */ /* 0x000ea20000100800 */
[----:B-1----:R-:W-:Y:S01]  /*10010*/  PRMT R158, RZ, 0x7610, R158 ;  /* 0x00007610ff9e7816 */ /* 0x002fe2000000009e */
[----:B------:R-:W-:Y:S01]  /*10020*/  @P2 IMAD.MOV.U32 R160, RZ, RZ, R166 ;  /* 0x000000ffffa02224 */ /* 0x000fe200078e00a6 */
[----:B------:R-:W-:Y:S01]  /*10030*/  PRMT R159, RZ, 0x7610, R159 ;  /* 0x00007610ff9f7816 */ /* 0x000fe2000000009f */
[----:B------:R-:W2:Y:S04]  /*10040*/  LDL R166, [R1+0x5a0] ;  /* 0x0005a00001a67983 */ /* 0x000ea80000100800 */
[----:B------:R3:W2:Y:S02]  /*10050*/  @P2 LDG.E.U16 R158, desc[UR60][R160.64] ;  /* 0x0000003ca09e2981 */ /* 0x0006a4000c1e1500 */
[----:B---3--:R-:W-:-:S02]  /*10060*/  @P2 IMAD.MOV.U32 R161, RZ, RZ, R163 ;  /* 0x000000ffffa12224 */ /* 0x008fc400078e00a3 */
[----:B------:R-:W-:-:S05]  /*10070*/  @P2 IMAD.MOV.U32 R160, RZ, RZ, R162 ;  /* 0x000000ffffa02224 */ /* 0x000fca00078e00a2 */
[----:B------:R0:W3:Y:S01]  /*10080*/  @P2 LDG.E.U16 R159, desc[UR60][R160.64] ;  /* 0x0000003ca09f2981 */ /* 0x0000e2000c1e1500 */
[----:B------:R-:W-:-:S03]  /*10090*/  @P0 IMAD.MOV.U32 R162, RZ, RZ, R2 ;  /* 0x000000ffffa20224 */ /* 0x000fc600078e0002 */
[----:B------:R-:W3:Y:S01]  /*100a0*/  LDL R2, [R1+0x598] ;  /* 0x0005980001027983 */ /* 0x000ee20000100800 */
[----:B0-----:R-:W-:Y:S01]  /*100b0*/  PRMT R160, RZ, 0x7610, R160 ;  /* 0x00007610ffa07816 */ /* 0x001fe200000000a0 */
[----:B----4-:R-:W-:Y:S02]  /*100c0*/  @P0 IMAD.MOV.U32 R163, RZ, RZ, R12 ;  /* 0x000000ffffa30224 */ /* 0x010fe400078e000c */
[----:B------:R-:W4:Y:S04]  /*100d0*/  LDL R12, [R1+0x594] ;  /* 0x00059400010c7983 */ /* 0x000f280000100800 */
[----:B------:R0:W4:Y:S02]  /*100e0*/  @P0 LDG.E.U16 R160, desc[UR60][R162.64] ;  /* 0x0000003ca2a00981 */ /* 0x000124000c1e1500 */
[----:B0-----:R-:W-:-:S02]  /*100f0*/  @P0 IMAD.MOV.U32 R162, RZ, RZ, R23 ;  /* 0x000000ffffa20224 */ /* 0x001fc400078e0017 */
[----:B------:R-:W4:Y:S01]  /*10100*/  LDL R23, [R1+0x590] ;  /* 0x0005900001177983 */ /* 0x000f220000100800 */
[----:B------:R-:W-:Y:S01]  /*10110*/  ISETP.GT.AND P1, PT, R152, 0x64, PT ;  /* 0x000000649800780c */ /* 0x000fe20003f24270 */
[----:B------:R-:W-:Y:S01]  /*10120*/  @P0 IMAD.MOV.U32 R163, RZ, RZ, R165 ;  /* 0x000000ffffa30224 */ /* 0x000fe200078e00a5 */
[----:B------:R-:W-:-:S06]  /*10130*/  PRMT R161, RZ, 0x7610, R161 ;  /* 0x00007610ffa17816 */ /* 0x000fcc00000000a1 */
[----:B------:R0:W4:Y:S05]  /*10140*/  @P0 LDG.E.U16 R161, desc[UR60][R162.64] ;  /* 0x0000003ca2a10981 */ /* 0x00012a000c1e1500 */
[----:B------:R-:W-:Y:S01]  /*10150*/  @P1 IMAD.MOV.U32 R165, RZ, RZ, R164 ;  /* 0x000000ffffa51224 */ /* 0x000fe200078e00a4 */
[----:B0-----:R-:W-:Y:S02]  /*10160*/  PRMT R162, RZ, 0x7610, R162 ;  /* 0x00007610ffa27816 */ /* 0x001fe400000000a2 */
[----:B------:R-:W-:Y:S02]  /*10170*/  ISETP.GT.AND P2, PT, R152, 0x65, PT ;  /* 0x000000659800780c */ /* 0x000fe40003f44270 */
[----:B------:R-:W-:-:S02]  /*10180*/  PRMT R163, RZ, 0x7610, R163 ;  /* 0x00007610ffa37816 */ /* 0x000fc400000000a3 */
[----:B------:R-:W-:Y:S01]  /*10190*/  ISETP.GT.AND P0, PT, R152, 0x66, PT ;  /* 0x000000669800780c */ /* 0x000fe20003f04270 */
[----:B--2---:R-:W-:Y:S02]  /*101a0*/  @P1 IMAD.MOV.U32 R164, RZ, RZ, R22 ;  /* 0x000000ffffa41224 */ /* 0x004fe400078e0016 */
[----:B------:R-:W2:Y:S04]  /*101b0*/  LDL R22, [R1+0x570] ;  /* 0x0005700001167983 */ /* 0x000ea80000100800 */
[----:B------:R0:W2:Y:S02]  /*101c0*/  @P1 LDG.E.U16 R162, desc[UR60][R164.64] ;  /* 0x0000003ca4a21981 */ /* 0x0000a4000c1e1500 */
[----:B0-----:R-:W-:Y:S02]  /*101d0*/  @P1 IMAD.MOV.U32 R164, RZ, RZ, R10 ;  /* 0x000000ffffa41224 */ /* 0x001fe400078e000a */
[----:B------:R-:W-:Y:S01]  /*101e0*/  @P1 IMAD.MOV.U32 R165, RZ, RZ, R11 ;  /* 0x000000ffffa51224 */ /* 0x000fe200078e000b */
[----:B------:R-:W2:Y:S04]  /*101f0*/  LDL R10, [R1+0x568] ;  /* 0x00056800010a7983 */ /* 0x000ea80000100800 */
[----:B------:R0:W2:Y:S04]  /*10200*/  @P1 LDG.E.U16 R163, desc[UR60][R164.64] ;  /* 0x0000003ca4a31981 */ /* 0x0000a8000c1e1500 */
[----:B------:R-:W2:Y:S01]  /*10210*/  LDL R11, [R1+0x564] ;  /* 0x00056400010b7983 */ /* 0x000ea20000100800 */
[----:B0-----:R-:W-:-:S02]  /*10220*/  PRMT R164, RZ, 0x7610, R164 ;  /* 0x00007610ffa47816 */ /* 0x001fc400000000a4 */
[----:B------:R-:W-:-:S04]  /*10230*/  PRMT R165, RZ, 0x7610, R165 ;  /* 0x00007610ffa57816 */ /* 0x000fc800000000a5 */
[----:B------:R3:W2:Y:S02]  /*10240*/  @P2 LDG.E.U16 R164, desc[UR60][R166.64] ;  /* 0x0000003ca6a42981 */ /* 0x0006a4000c1e1500 */
[----:B---3--:R-:W-:Y:S01]  /*10250*/  @P2 IMAD.MOV.U32 R166, RZ, RZ, R2 ;  /* 0x000000ffffa62224 */ /* 0x008fe200078e0002 */
[----:B------:R-:W-:Y:S01]  /*10260*/  ISETP.GT.AND P1, PT, R152, 0x68, PT ;  /* 0x000000689800780c */ /* 0x000fe20003f24270 */
[----:B------:R-:W3:Y:S01]  /*10270*/  LDL R2, [R1+0x558] ;  /* 0x0005580001027983 */ /* 0x000ee20000100800 */
[----:B----4-:R-:W-:-:S03]  /*10280*/  @P2 IMAD.MOV.U32 R167, RZ, RZ, R12 ;  /* 0x000000ffffa72224 */ /* 0x010fc600078e000c */
[----:B------:R-:W4:Y:S04]  /*10290*/  LDL R12, [R1+0x554] ;  /* 0x00055400010c7983 */ /* 0x000f280000100800 */
[----:B------:R0:W4:Y:S02]  /*102a0*/  @P2 LDG.E.U16 R165, desc[UR60][R166.64] ;  /* 0x0000003ca6a52981 */ /* 0x000124000c1e1500 */
[----:B0-----:R-:W-:Y:S02]  /*102b0*/  @P0 IMAD.MOV.U32 R166, RZ, RZ, R23 ;  /* 0x000000ffffa60224 */ /* 0x001fe400078e0017 */
[----:B------:R-:W-:Y:S01]  /*102c0*/  @P0 IMAD.MOV.U32 R167, RZ, RZ, R169 ;  /* 0x000000ffffa70224 */ /* 0x000fe200078e00a9 */
[----:B------:R-:W4:Y:S04]  /*102d0*/  LDL R23, [R1+0x550] ;  /* 0x0005500001177983 */ /* 0x000f280000100800 */
[----:B------:R0:W3:Y:S01]  /*102e0*/  @P0 LDG.E.U16 R13, desc[UR60][R166.64] ;  /* 0x0000003ca60d0981 */ /* 0x0000e2000c1e1500 */
[----:B------:R-:W-:Y:S01]  /*102f0*/  @P1 IMAD.MOV.U32 R169, RZ, RZ, R168 ;  /* 0x000000ffffa91224 */ /* 0x000fe200078e00a8 */
[----:B0-----:R-:W-:Y:S01]  /*10300*/  PRMT R166, RZ, 0x7610, R166 ;  /* 0x00007610ffa67816 */ /* 0x001fe200000000a6 */
[----:B--2---:R-:W-:-:S05]  /*10310*/  @P1 IMAD.MOV.U32 R168, RZ, RZ, R22 ;  /* 0x000000ffffa81224 */ /* 0x004fca00078e0016 */
[----:B------:R0:W2:Y:S02]  /*10320*/  @P1 LDG.E.U16 R166, desc[UR60][R168.64] ;  /* 0x0000003ca8a61981 */ /* 0x0000a4000c1e1500 */
[----:B0-----:R-:W-:Y:S02]  /*10330*/  @P1 IMAD.MOV.U32 R168, RZ, RZ, R10 ;  /* 0x000000ffffa81224 */ /* 0x001fe400078e000a */
[----:B------:R-:W-:Y:S01]  /*10340*/  @P1 IMAD.MOV.U32 R169, RZ, RZ, R11 ;  /* 0x000000ffffa91224 */ /* 0x000fe200078e000b */
[----:B---3--:R0:W-:Y:S04]  /*10350*/  STL [R1+0xd44], R13 ;  /* 0x000d440d01007387 */ /* 0x0081e80000100800 */
[----:B------:R-:W3:Y:S04]  /*10360*/  LDL R11, [R1+0x53c] ;  /* 0x00053c00010b7983 */ /* 0x000ee80000100800 */
[----:B------:R-:W2:Y:S01]  /*10370*/  LDL R10, [R1+0x540] ;  /* 0x00054000010a7983 */ /* 0x000ea20000100800 */
[----:B------:R-:W-:-:S02]  /*10380*/  ISETP.GT.AND P2, PT, R152, 0x69, PT ;  /* 0x000000699800780c */ /* 0x000fc40003f44270 */
[----:B------:R-:W-:Y:S01]  /*10390*/  PRMT R167, RZ, 0x7610, R167 ;  /* 0x00007610ffa77816 */ /* 0x000fe200000000a7 */
[----:B------:R-:W2:Y:S04]  /*103a0*/  LDL R22, [R1+0x544] ;  /* 0x0005440001167983 */ /* 0x000ea80000100800 */
[----:B0-----:R-:W2:Y:S04]  /*103b0*/  LDL R13, [R1+0x548] ;  /* 0x00054800010d7983 */ /* 0x001ea80000100800 */
[----:B------:R0:W2:Y:S01]  /*103c0*/  @P1 LDG.E.U16 R167, desc[UR60][R168.64] ;  /* 0x0000003ca8a71981 */ /* 0x0000a2000c1e1500 */
[----:B------:R-:W-:-:S03]  /*103d0*/  ISETP.GT.AND P1, PT, R152, 0x6a, PT ;  /* 0x0000006a9800780c */ /* 0x000fc60003f24270 */
[----:B------:R-:W2:Y:S04]  /*103e0*/  LDL R176, [R1+0x52c] ;  /* 0x00052c0001b07983 */ /* 0x000ea80000100800 */
[----:B------:R-:W2:Y:S01]  /*103f0*/  LDL R180, [R1+0x46c] ;  /* 0x00046c0001b47983 */ /* 0x000ea20000100800 */
[----:B0-----:R-:W-:Y:S02]  /*10400*/  PRMT R168, RZ, 0x7610, R168 ;  /* 0x00007610ffa87816 */ /* 0x001fe400000000a8 */
[----:B------:R-:W-:Y:S01]  /*10410*/  PRMT R169, RZ, 0x7610, R169 ;  /* 0x00007610ffa97816 */ /* 0x000fe200000000a9 */
[----:B------:R-:W2:Y:S04]  /*10420*/  LDL R184, [R1+0x4d4] ;  /* 0x0004d40001b87983 */ /* 0x000ea80000100800 */
[----:B------:R0:W2:Y:S01]  /*10430*/  @P2 LDG.E.U16 R168, desc[UR60][R170.64] ;  /* 0x0000003caaa82981 */ /* 0x0000a2000c1e1500 */
[----:B------:R-:W-:-:S03]  /*10440*/  ISETP.GT.AND P3, PT, R152, 0x78, PT ;  /* 0x000000789800780c */ /* 0x000fc60003f64270 */
[----:B------:R-:W2:Y:S01]  /*10450*/  LDL R195, [R1+0x4c4] ;  /* 0x0004c40001c37983 */ /* 0x000ea20000100800 */
[----:B0-----:R-:W-:Y:S02]  /*10460*/  @P2 IMAD.MOV.U32 R170, RZ, RZ, R2 ;  /* 0x000000ffffaa2224 */ /* 0x001fe400078e0002 */
[----:B----4-:R-:W-:Y:S01]  /*10470*/  @P2 IMAD.MOV.U32 R171, RZ, RZ, R12 ;  /* 0x000000ffffab2224 */ /* 0x010fe200078e000c */
[----:B------:R-:W4:Y:S04]  /*10480*/  LDL R2, [R1+0x538] ;  /* 0x0005380001027983 */ /* 0x000f280000100800 */
[----:B------:R0:W4:Y:S01]  /*10490*/  @P2 LDG.E.U16 R169, desc[UR60][R170.64] ;  /* 0x0000003caaa92981 */ /* 0x000122000c1e1500 */
[----:B------:R-:W-:-:S03]  /*104a0*/  ISETP.GT.AND P2, PT, R152, 0x6b, PT ;  /* 0x0000006b9800780c */ /* 0x000fc60003f44270 */
[----:B------:R-:W4:Y:S01]  /*104b0*/  LDL R12, [R1+0x534] ;  /* 0x00053400010c7983 */ /* 0x000f220000100800 */
[----:B------:R-:W-:Y:S02]  /*104c0*/  @P1 IMAD.MOV.U32 R173, RZ, RZ, R172 ;  /* 0x000000ffffad1224 */ /* 0x000fe400078e00ac */
[----:B------:R-:W-:Y:S02]  /*104d0*/  @P1 IMAD.MOV.U32 R172, RZ, RZ, R23 ;  /* 0x000000ffffac1224 */ /* 0x000fe400078e0017 */
[----:B------:R-:W4:Y:S05]  /*104e0*/  LDL R23, [R1+0x530] ;  /* 0x0005300001177983 */ /* 0x000f2a0000100800 */
[----:B---3--:R-:W-:-:S02]  /*104f0*/  @P2 IMAD.MOV.U32 R175, RZ, RZ, R11 ;  /* 0x000000ffffaf2224 */ /* 0x008fc400078e000b */
[----:B------:R-:W3:Y:S01]  /*10500*/  LDL R11, [R1+0x524] ;  /* 0x00052400010b7983 */ /* 0x000ee20000100800 */
[----:B--2---:R-:W-:-:S03]  /*10510*/  @P2 IMAD.MOV.U32 R174, RZ, RZ, R10 ;  /* 0x000000ffffae2224 */ /* 0x004fc600078e000a */
[----:B------:R-:W2:Y:S01]  /*10520*/  LDL R10, [R1+0x528] ;  /* 0x00052800010a7983 */ /* 0x000ea20000100800 */
[----:B0-----:R-:W-:Y:S02]  /*10530*/  PRMT R170, RZ, 0x7610, R170 ;  /* 0x00007610ffaa7816 */ /* 0x001fe400000000aa */
[----:B------:R-:W-:-:S04]  /*10540*/  PRMT R171, RZ, 0x7610, R171 ;  /* 0x00007610ffab7816 */ /* 0x000fc800000000ab */
[----:B------:R0:W2:Y:S02]  /*10550*/  @P1 LDG.E.U16 R170, desc[UR60][R172.64] ;  /* 0x0000003cacaa1981 */ /* 0x0000a4000c1e1500 */
[----:B0-----:R-:W-:Y:S02]  /*10560*/  @P1 IMAD.MOV.U32 R172, RZ, RZ, R13 ;  /* 0x000000ffffac1224 */ /* 0x001fe400078e000d */
[----:B------:R-:W-:Y:S01]  /*10570*/  @P1 IMAD.MOV.U32 R173, RZ, RZ, R22 ;  /* 0x000000ffffad1224 */ /* 0x000fe200078e0016 */
[----:B------:R-:W2:Y:S04]  /*10580*/  LDL R13, [R1+0x4f0] ;  /* 0x0004f000010d7983 */ /* 0x000ea80000100800 */
[----:B------:R-:W2:Y:S04]  /*10590*/  LDL R22, [R1+0x4ec] ;  /* 0x0004ec0001167983 */ /* 0x000ea80000100800 */
[----:B------:R0:W2:Y:S01]  /*105a0*/  @P1 LDG.E.U16 R171, desc[UR60][R172.64] ;  /* 0x0000003cacab1981 */ /* 0x0000a2000c1e1500 */
[----:B------:R-:W-:-:S02]  /*105b0*/  ISETP.GT.AND P1, PT, R152, 0x6c, PT ;  /* 0x0000006c9800780c */ /* 0x000fc40003f24270 */
[----:B0-----:R-:W-:-:S06]  /*105c0*/  PRMT R172, RZ, 0x7610, R172 ;  /* 0x00007610ffac7816 */ /* 0x001fcc00000000ac */
[----:B------:R4:W2:Y:S01]  /*105d0*/  @P2 LDG.E.U16 R172, desc[UR60][R174.64] ;  /* 0x0000003caeac2981 */ /* 0x0008a2000c1e1500 */
[----:B------:R-:W-:Y:S01]  /*105e0*/  PRMT R173, RZ, 0x7610, R173 ;  /* 0x00007610ffad7816 */ /* 0x000fe200000000ad */
[----:B----4-:R-:W-:Y:S02]  /*105f0*/  @P2 IMAD.MOV.U32 R174, RZ, RZ, R2 ;  /* 0x000000ffffae2224 */ /* 0x010fe400078e0002 */
[----:B------:R-:W4:Y:S01]  /*10600*/  LDL R2, [R1+0x4e8] ;  /* 0x0004e80001027983 */ /* 0x000f220000100800 */
[----:B------:R-:W-:-:S03]  /*10610*/  @P2 IMAD.MOV.U32 R175, RZ, RZ, R12 ;  /* 0x000000ffffaf2224 */ /* 0x000fc600078e000c */
[----:B------:R-:W4:Y:S01]  /*10620*/  LDL R12, [R1+0x4e4] ;  /* 0x0004e400010c7983 */ /* 0x000f220000100800 */
[----:B------:R-:W-:-:S03]  /*10630*/  @P1 IMAD.MOV.U32 R177, RZ, RZ, R176 ;  /* 0x000000ffffb11224 */ /* 0x000fc600078e00b0 */
[----:B------:R0:W4:Y:S01]  /*10640*/  @P2 LDG.E.U16 R173, desc[UR60][R174.64] ;  /* 0x0000003caead2981 */ /* 0x000122000c1e1500 */
[----:B------:R-:W-:-:S03]  /*10650*/  @P1 IMAD.MOV.U32 R176, RZ, RZ, R23 ;  /* 0x000000ffffb01224 */ /* 0x000fc600078e0017 */
[----:B------:R-:W4:Y:S01]  /*10660*/  LDL R23, [R1+0x470] ;  /* 0x0004700001177983 */ /* 0x000f220000100800 */
[----:B0-----:R-:W-:-:S06]  /*10670*/  PRMT R174, RZ, 0x7610, R174 ;  /* 0x00007610ffae7816 */ /* 0x001fcc00000000ae */
[----:B------:R3:W4:Y:S02]  /*10680*/  @P1 LDG.E.U16 R174, desc[UR60][R176.64] ;  /* 0x0000003cb0ae1981 */ /* 0x000724000c1e1500 */
[----:B---3--:R-:W-:Y:S02]  /*10690*/  @P1 IMAD.MOV.U32 R177, RZ, RZ, R11 ;  /* 0x000000ffffb11224 */ /* 0x008fe400078e000b */
[----:B------:R-:W3:Y:S01]  /*106a0*/  LDL R11, [R1+0x464] ;  /* 0x00046400010b7983 */ /* 0x000ee20000100800 */
[----:B--2---:R-:W-:-:S03]  /*106b0*/  @P1 IMAD.MOV.U32 R176, RZ, RZ, R10 ;  /* 0x000000ffffb01224 */ /* 0x004fc600078e000a */
[----:B------:R-:W2:Y:S01]  /*106c0*/  LDL R10, [R1+0x468] ;  /* 0x00046800010a7983 */ /* 0x000ea20000100800 */
[----:B------:R-:W-:Y:S02]  /*106d0*/  ISETP.GT.AND P2, PT, R152, 0x70, PT ;  /* 0x000000709800780c */ /* 0x000fe40003f44270 */
[----:B------:R-:W-:-:S06]  /*106e0*/  PRMT R175, RZ, 0x7610, R175 ;  /* 0x00007610ffaf7816 */ /* 0x000fcc00000000af */
[----:B------:R0:W2:Y:S05]  /*106f0*/  @P1 LDG.E.U16 R175, desc[UR60][R176.64] ;  /* 0x0000003cb0af1981 */ /* 0x0000aa000c1e1500 */
[----:B------:R-:W-:Y:S02]  /*10700*/  @P2 IMAD.MOV.U32 R179, RZ, RZ, R22 ;  /* 0x000000ffffb32224 */ /* 0x000fe400078e0016 */
[----:B------:R-:W2:Y:S01]  /*10710*/  LDL R22, [R1+0x51c] ;  /* 0x00051c0001167983 */ /* 0x000ea20000100800 */
[----:B0-----:R-:W-:Y:S02]  /*10720*/  PRMT R176, RZ, 0x7610, R176 ;  /* 0x00007610ffb07816 */ /* 0x001fe400000000b0 */
[----:B------:R-:W-:-:S02]  /*10730*/  @P2 MOV R178, R13 ;  /* 0x0000000d00b22202 */ /* 0x000fc40000000f00 */
[----:B------:R-:W2:Y:S04]  /*10740*/  LDL R13, [R1+0x520] ;  /* 0x00052000010d7983 */ /* 0x000ea80000100800 */
[----:B------:R4:W2:Y:S01]  /*10750*/  @P2 LDG.E.U16 R176, desc[UR60][R178.64] ;  /* 0x0000003cb2b02981 */ /* 0x0008a2000c1e1500 */
[----:B------:R-:W-:Y:S01]  /*10760*/  PRMT R177, RZ, 0x7610, R177 ;  /* 0x00007610ffb17816 */ /* 0x000fe200000000b1 */
[----:B------:R-:W-:Y:S02]  /*10770*/  @P3 IMAD.MOV.U32 R181, RZ, RZ, R180 ;  /* 0x000000ffffb53224 */ /* 0x000fe400078e00b4 */
[----:B----4-:R-:W-:Y:S02]  /*10780*/  @P2 IMAD.MOV.U32 R178, RZ, RZ, R2 ;  /* 0x000000ffffb22224 */ /* 0x010fe400078e0002 */
[----:B------:R-:W4:Y:S01]  /*10790*/  LDL R2, [R1+0x4e0] ;  /* 0x0004e00001027983 */ /* 0x000f220000100800 */
[----:B------:R-:W-:-:S03]  /*107a0*/  @P2 IMAD.MOV.U32 R179, RZ, RZ, R12 ;  /* 0x000000ffffb32224 */ /* 0x000fc600078e000c */
[----:B------:R-:W4:Y:S04]  /*107b0*/  LDL R12, [R1+0x4dc] ;  /* 0x0004dc00010c7983 */ /* 0x000f280000100800 */
        /* <DEDUP_REMOVED lines=9> */
[C---:B------:R-:W-:Y:S02]  /*10850*/  ISETP.GT.AND P1, PT, R152.reuse, 0x6d, PT ;  /* 0x0000006d9800780c */ /* 0x040fe40003f24270 */
[----:B------:R-:W-:Y:S02]  /*10860*/  PRMT R179, RZ, 0x7610, R179 ;  /* 0x00007610ffb37816 */ /* 0x000fe400000000b3 */
[----:B------:R-:W-:-:S04]  /*10870*/  ISETP.GT.AND P2, PT, R152, 0x71, PT ;  /* 0x000000719800780c */ /* 0x000fc80003f44270 */
[----:B------:R0:W2:Y:S05]  /*10880*/  @P3 LDG.E.U16 R179, desc[UR60][R180.64] ;  /* 0x0000003cb4b33981 */ /* 0x0000aa000c1e1500 */
[----:B------:R-:W-:Y:S02]  /*10890*/  @P1 IMAD.MOV.U32 R183, RZ, RZ, R22 ;  /* 0x000000ffffb71224 */ /* 0x000fe400078e0016 */
[----:B------:R-:W2:Y:S01]  /*108a0*/  LDL R22, [R1+0x454] ;  /* 0x0004540001167983 */ /* 0x000ea20000100800 */
[----:B0-----:R-:W-:Y:S01]  /*108b0*/  PRMT R180, RZ, 0x7610, R180 ;  /* 0x00007610ffb47816 */ /* 0x001fe200000000b4 */
[----:B------:R-:W-:Y:S02]  /*108c0*/  @P1 IMAD.MOV.U32 R182, RZ, RZ, R13 ;  /* 0x000000ffffb61224 */ /* 0x000fe400078e000d */
[----:B------:R-:W2:Y:S04]  /*108d0*/  LDL R13, [R1+0x458] ;  /* 0x00045800010d7983 */ /* 0x000ea80000100800 */
[----:B------:R4:W2:Y:S01]  /*108e0*/  @P1 LDG.E.U16 R180, desc[UR60][R182.64] ;  /* 0x0000003cb6b41981 */ /* 0x0008a2000c1e1500 */
[----:B------:R-:W-:-:S02]  /*108f0*/  PRMT R181, RZ, 0x7610, R181 ;  /* 0x00007610ffb57816 */ /* 0x000fc400000000b5 */
[----:B------:R-:W-:Y:S01]  /*10900*/  ISETP.GT.AND P3, PT, R152, 0x79, PT ;  /* 0x000000799800780c */ /* 0x000fe20003f64270 */
        /* <DEDUP_REMOVED lines=14> */
[----:B------:R-:W-:Y:S02]  /*109f0*/  PRMT R183, RZ, 0x7610, R183 ;  /* 0x00007610ffb77816 */ /* 0x000fe400000000b7 */
[----:B------:R-:W-:-:S04]  /*10a00*/  ISETP.GT.AND P2, PT, R152, 0x72, PT ;  /* 0x000000729800780c */ /* 0x000fc80003f44270 */
[----:B------:R0:W2:Y:S02]  /*10a10*/  @P3 LDG.E.U16 R183, desc[UR60][R184.64] ;  /* 0x0000003cb8b73981 */ /* 0x0000a4000c1e1500 */
[----:B0-----:R-:W-:Y:S01]  /*10a20*/  PRMT R184, RZ, 0x7610, R184 ;  /* 0x00007610ffb87816 */ /* 0x001fe200000000b8 */
[----:B------:R-:W-:Y:S02]  /*10a30*/  @P3 IMAD.MOV.U32 R193, RZ, RZ, R22 ;  /* 0x000000ffffc13224 */ /* 0x000fe400078e0016 */
[----:B------:R-:W2:Y:S01]  /*10a40*/  LDL R22, [R1+0x444] ;  /* 0x0004440001167983 */ /* 0x000ea20000100800 */
[----:B------:R-:W-:-:S03]  /*10a50*/  @P3 IMAD.MOV.U32 R192, RZ, RZ, R13 ;  /* 0x000000ffffc03224 */ /* 0x000fc600078e000d */
[----:B------:R-:W2:Y:S04]  /*10a60*/  LDL R13, [R1+0x448] ;  /* 0x00044800010d7983 */ /* 0x000ea80000100800 */
[----:B------:R4:W2:Y:S01]  /*10a70*/  @P3 LDG.E.U16 R184, desc[UR60][R192.64] ;  /* 0x0000003cc0b83981 */ /* 0x0008a2000c1e1500 */
[----:B------:R-:W-:Y:S02]  /*10a80*/  PRMT R185, RZ, 0x7610, R185 ;  /* 0x00007610ffb97816 */ /* 0x000fe400000000b9 */
[----:B------:R-:W-:Y:S02]  /*10a90*/  ISETP.GT.AND P3, PT, R152, 0x7a, PT ;  /* 0x0000007a9800780c */ /* 0x000fe40003f64270 */
[----:B------:R-:W-:Y:S01]  /*10aa0*/  PRMT R186, RZ, 0x7610, R186 ;  /* 0x00007610ffba7816 */ /* 0x000fe200000000ba */
        /* <DEDUP_REMOVED lines=8> */
[----:B------:R3:W4:Y:S01]  /*10b30*/  @P2 LDG.E.U16 R186, desc[UR60][R192.64] ;  /* 0x0000003cc0ba2981 */ /* 0x000722000c1e1500 */
[----:B------:R-:W-:-:S03]  /*10b40*/  PRMT R194, RZ, 0x7610, R194 ;  /* 0x00007610ffc27816 */ /* 0x000fc600000000c2 */
[----:B------:R-:W4:Y:S01]  /*10b50*/  LDL R195, [R1+0x43c] ;  /* 0x00043c0001c37983 */ /* 0x000f220000100800 */
[----:B---3--:R-:W-:-:S03]  /*10b60*/  @P3 IMAD.MOV.U32 R193, RZ, RZ, R11 ;  /* 0x000000ffffc13224 */ /* 0x008fc600078e000b */
[----:B------:R-:W3:Y:S01]  /*10b70*/  LDL R11, [R1+0x4b4] ;  /* 0x0004b400010b7983 */ /* 0x000ee20000100800 */
[----:B--2---:R-:W-:-:S03]  /*10b80*/  @P3 IMAD.MOV.U32 R192, RZ, RZ, R10 ;  /* 0x000000ffffc03224 */ /* 0x004fc600078e000a */
[----:B------:R-:W2:Y:S01]  /*10b90*/  LDL R10, [R1+0x4b8] ;  /* 0x0004b800010a7983 */ /* 0x000ea20000100800 */
[----:B------:R-:W-:-:S03]  /*10ba0*/  ISETP.GT.AND P2, PT, R152, 0x73, PT ;  /* 0x000000739800780c */ /* 0x000fc60003f44270 */
[----:B------:R0:W2:Y:S01]  /*10bb0*/  @P3 LDG.E.U16 R194, desc[UR60][R192.64] ;  /* 0x0000003cc0c23981 */ /* 0x0000a2000c1e1500 */
[----:B------:R-:W-:Y:S01]  /*10bc0*/  PRMT R196, RZ, 0x7610, R196 ;  /* 0x00007610ffc47816 */ /* 0x000fe200000000c4 */
[----:B0-----:R-:W-:Y:S02]  /*10bd0*/  @P3 IMAD.MOV.U32 R193, RZ, RZ, R22 ;  /* 0x000000ffffc13224 */ /* 0x001fe400078e0016 */
[----:B------:R-:W2:Y:S01]  /*10be0*/  LDL R22, [R1+0x434] ;  /* 0x0004340001167983 */ /* 0x000ea20000100800 */
[----:B------:R-:W-:-:S03]  /*10bf0*/  @P3 IMAD.MOV.U32 R192, RZ, RZ, R13 ;  /* 0x000000ffffc03224 */ /* 0x000fc600078e000d */
[----:B------:R-:W2:Y:S04]  /*10c00*/  LDL R13, [R1+0x438] ;  /* 0x00043800010d7983 */ /* 0x000ea80000100800 */
[----:B------:R4:W2:Y:S01]  /*10c10*/  @P3 LDG.E.U16 R196, desc[UR60][R192.64] ;  /* 0x0000003cc0c43981 */ /* 0x0008a2000c1e1500 */
[----:B------:R-:W-:Y:S02]  /*10c20*/  PRMT R198, RZ, 0x7610, R198 ;  /* 0x00007610ffc67816 */ /* 0x000fe400000000c6 */
[----:B------:R-:W-:Y:S01]  /*10c30*/  ISETP.GT.AND P3, PT, R152, 0x7b, PT ;  /* 0x0000007b9800780c */ /* 0x000fe20003f64270 */
[----:B----4-:R-:W-:Y:S02]  /*10c40*/  @P2 IMAD.MOV.U32 R192, RZ, RZ, R2 ;  /* 0x000000ffffc02224 */ /* 0x010fe400078e0002 */
[----:B------:R-:W4:Y:S01]  /*10c50*/  LDL R2, [R1+0x518] ;  /* 0x0005180001027983 */ /* 0x000f220000100800 */
[----:B------:R-:W-:-:S03]  /*10c60*/  @P2 IMAD.MOV.U32 R193, RZ, RZ, R12 ;  /* 0x000000ffffc12224 */ /* 0x000fc600078e000c */
[----:B------:R-:W4:Y:S01]  /*10c70*/  LDL R12, [R1+0x514] ;  /* 0x00051400010c7983 */ /* 0x000f220000100800 */
[----:B------:R-:W-:-:S03]  /*10c80*/  PRMT R200, RZ, 0x7610, R200 ;  /* 0x00007610ffc87816 */ /* 0x000fc600000000c8 */
[----:B------:R3:W4:Y:S02]  /*10c90*/  @P2 LDG.E.U16 R198, desc[UR60][R192.64] ;  /* 0x0000003cc0c62981 */ /* 0x000724000c1e1500 */
[----:B---3--:R-:W-:Y:S02]  /*10ca0*/  @P2 IMAD.MOV.U32 R193, RZ, RZ, R11 ;  /* 0x000000ffffc12224 */ /* 0x008fe400078e000b */
[----:B------:R-:W3:Y:S01]  /*10cb0*/  LDL R11, [R1+0x4ac] ;  /* 0x0004ac00010b7983 */ /* 0x000ee20000100800 */
[----:B--2---:R-:W-:-:S03]  /*10cc0*/  @P2 IMAD.MOV.U32 R192, RZ, RZ, R10 ;  /* 0x000000ffffc02224 */ /* 0x004fc600078e000a */
[----:B------:R-:W2:Y:S04]  /*10cd0*/  LDL R10, [R1+0x4b0] ;  /* 0x0004b000010a7983 */ /* 0x000ea80000100800 */
[----:B------:R0:W2:Y:S02]  /*10ce0*/  @P2 LDG.E.U16 R200, desc[UR60][R192.64] ;  /* 0x0000003cc0c82981 */ /* 0x0000a4000c1e1500 */
[----:B0-----:R-:W-:Y:S02]  /*10cf0*/  @P3 IMAD.MOV.U32 R192, RZ, RZ, R23 ;  /* 0x000000ffffc03224 */ /* 0x001fe400078e0017 */
[----:B------:R-:W2:Y:S01]  /*10d00*/  LDL R23, [R1+0x4a4] ;  /* 0x0004a40001177983 */ /* 0x000ea20000100800 */
[----:B------:R-:W-:Y:S01]  /*10d10*/  PRMT R202, RZ, 0x7610, R202 ;  /* 0x00007610ffca7816 */ /* 0x000fe200000000ca */
[----:B------:R-:W-:Y:S01]  /*10d20*/  @P3 IMAD.MOV.U32 R193, RZ, RZ, R195 ;  /* 0x000000ffffc13224 */ /* 0x000fe200078e00c3 */
[----:B------:R-:W-:Y:S01]  /*10d30*/  PRMT R204, RZ, 0x7610, R204 ;  /* 0x00007610ffcc7816 */ /* 0x000fe200000000cc */
[----:B------:R-:W2:Y:S04]  /*10d40*/  LDL R195, [R1+0x42c] ;  /* 0x00042c0001c37983 */ /* 0x000ea80000100800 */
[----:B------:R0:W2:Y:S02]  /*10d50*/  @P3 LDG.E.U16 R202, desc[UR60][R192.64] ;  /* 0x0000003cc0ca3981 */ /* 0x0000a4000c1e1500 */
[----:B0-----:R-:W-:-:S02]  /*10d60*/  @P3 IMAD.MOV.U32 R193, RZ, RZ, R22 ;  /* 0x000000ffffc13224 */ /* 0x001fc400078e0016 */
[----:B------:R-:W2:Y:S01]  /*10d70*/  LDL R22, [R1+0x4a8] ;  /* 0x0004a80001167983 */ /* 0x000ea20000100800 */
[----:B------:R-:W-:-:S03]  /*10d80*/  @P3 IMAD.MOV.U32 R192, RZ, RZ, R13 ;  /* 0x000000ffffc03224 */ /* 0x000fc600078e000d */
[----:B------:R-:W2:Y:S04]  /*10d90*/  LDL R13, [R1+0x430] ;  /* 0x00043000010d7983 */ /* 0x000ea80000100800 */
[----:B------:R4:W2:Y:S01]  /*10da0*/  @P3 LDG.E.U16 R204, desc[UR60][R192.64] ;  /* 0x0000003cc0cc3981 */ /* 0x0008a2000c1e1500 */
[----:B------:R-:W-:Y:S01]  /*10db0*/  ISETP.GT.AND P2, PT, R152, 0x74, PT ;  /* 0x000000749800780c */ /* 0x000fe20003f44270 */
[----:B----4-:R-:W-:Y:S02]  /*10dc0*/  @P1 IMAD.MOV.U32 R192, RZ, RZ, R2 ;  /* 0x000000ffffc01224 */ /* 0x010fe400078e0002 */
[----:B------:R-:W4:Y:S01]  /*10dd0*/  LDL R2, [R1+0x428] ;  /* 0x0004280001027983 */ /* 0x000f220000100800 */
[----:B------:R-:W-:-:S03]  /*10de0*/  @P1 IMAD.MOV.U32 R193, RZ, RZ, R12 ;  /* 0x000000ffffc11224 */ /* 0x000fc600078e000c */
[----:B------:R-:W4:Y:S01]  /*10df0*/  LDL R12, [R1+0x424] ;  /* 0x00042400010c7983 */ /* 0x000f220000100800 */
[----:B------:R-:W-:Y:S02]  /*10e00*/  PRMT R206, RZ, 0x7610, R206 ;  /* 0x00007610ffce7816 */ /* 0x000fe400000000ce */
[----:B------:R-:W-:-:S04]  /*10e10*/  PRMT R208, RZ, 0x7610, R208 ;  /* 0x00007610ffd07816 */ /* 0x000fc800000000d0 */
        /* <DEDUP_REMOVED lines=8> */
[----:B------:R-:W-:Y:S02]  /*10ea0*/  ISETP.GT.AND P3, PT, R152, 0x7c, PT ;  /* 0x0000007c9800780c */ /* 0x000fe40003f64270 */
[----:B------:R-:W-:-:S02]  /*10eb0*/  PRMT R210, RZ, 0x7610, R210 ;  /* 0x00007610ffd27816 */ /* 0x000fc400000000d2 */
[----:B------:R-:W-:Y:S01]  /*10ec0*/  PRMT R212, RZ, 0x7610, R212 ;  /* 0x00007610ffd47816 */ /* 0x000fe200000000d4 */
[----:B------:R-:W-:Y:S02]  /*10ed0*/  @P2 IMAD.MOV.U32 R192, RZ, RZ, R22 ;  /* 0x000000ffffc02224 */ /* 0x000fe400078e0016 */
[----:B------:R-:W2:Y:S04]  /*10ee0*/  LDL R22, [R1+0x498] ;  /* 0x0004980001167983 */ /* 0x000ea80000100800 */
[----:B------:R0:W2:Y:S02]  /*10ef0*/  @P2 LDG.E.U16 R210, desc[UR60][R192.64] ;  /* 0x0000003cc0d22981 */ /* 0x0000a4000c1e1500 */
[----:B0-----:R-:W-:Y:S02]  /*10f00*/  @P3 IMAD.MOV.U32 R192, RZ, RZ, R13 ;  /* 0x000000ffffc03224 */ /* 0x001fe400078e000d */
[----:B------:R-:W-:Y:S01]  /*10f10*/  @P3 IMAD.MOV.U32 R193, RZ, RZ, R195 ;  /* 0x000000ffffc13224 */ /* 0x000fe200078e00c3 */
[----:B------:R-:W2:Y:S04]  /*10f20*/  LDL R13, [R1+0x420] ;  /* 0x00042000010d7983 */ /* 0x000ea80000100800 */
[----:B------:R4:W2:Y:S01]  /*10f30*/  @P3 LDG.E.U16 R212, desc[UR60][R192.64] ;  /* 0x0000003cc0d43981 */ /* 0x0008a2000c1e1500 */
[----:B------:R-:W-:-:S02]  /*10f40*/  ISETP.GT.AND P1, PT, R152, 0x75, PT ;  /* 0x000000759800780c */ /* 0x000fc40003f24270 */
[----:B------:R-:W-:Y:S01]  /*10f50*/  PRMT R214, RZ, 0x7610, R214 ;  /* 0x00007610ffd67816 */ /* 0x000fe200000000d6 */
[----:B------:R-:W2:Y:S01]  /*10f60*/  LDL R195, [R1+0x57c] ;  /* 0x00057c0001c37983 */ /* 0x000ea20000100800 */
[----:B----4-:R-:W-:-:S03]  /*10f70*/  @P3 IMAD.MOV.U32 R192, RZ, RZ, R2 ;  /* 0x000000ffffc03224 */ /* 0x010fc600078e0002 */
        /* <DEDUP_REMOVED lines=15> */
[----:B------:R0:W-:Y:S01]  /*11070*/  STL [R1+0xcc8], R5 ;  /* 0x000cc80501007387 */ /* 0x0001e20000100800 */
[----:B------:R-:W-:-:S03]  /*11080*/  @P1 IMAD.MOV.U32 R192, RZ, RZ, R22 ;  /* 0x000000ffffc01224 */ /* 0x000fc600078e0016 */
[----:B------:R-:W2:Y:S04]  /*11090*/  LDL R22, [R1+0x574] ;  /* 0x0005740001167983 */ /* 0x000ea80000100800 */
[----:B------:R1:W2:Y:S02]  /*110a0*/  @P1 LDG.E.U16 R218, desc[UR60][R192.64] ;  /* 0x0000003cc0da1981 */ /* 0x0002a4000c1e1500 */
[----:B-1----:R-:W-:Y:S02]  /*110b0*/  @P2 IMAD.MOV.U32 R193, RZ, RZ, R5 ;  /* 0x000000ffffc12224 */ /* 0x002fe400078e0005 */
[----:B------:R-:W-:-:S05]  /*110c0*/  @P2 IMAD.MOV.U32 R192, RZ, RZ, R13 ;  /* 0x000000ffffc02224 */ /* 0x000fca00078e000d */
[----:B------:R4:W2:Y:S02]  /*110d0*/  @P2 LDG.E.U16 R220, desc[UR60][R192.64] ;  /* 0x0000003cc0dc2981 */ /* 0x0008a4000c1e1500 */
[----:B----4-:R-:W-:Y:S02]  /*110e0*/  @P2 IMAD.MOV.U32 R192, RZ, RZ, R2 ;  /* 0x000000ffffc02224 */ /* 0x010fe400078e0002 */
[----:B------:R-:W4:Y:S01]  /*110f0*/  LDL R2, [R1+0x578] ;  /* 0x0005780001027983 */ /* 0x000f220000100800 */
[----:B------:R-:W-:-:S03]  /*11100*/  @P2 IMAD.MOV.U32 R193, RZ, RZ, R12 ;  /* 0x000000ffffc12224 */ /* 0x000fc600078e000c */
[----:B0-----:R-:W4:Y:S04]  /*11110*/  LDL.LU R5, [R1+0x408] ;  /* 0x0004080001057983 */ /* 0x001f280000300800 */
[----:B------:R-:W4:Y:S04]  /*11120*/  LDL R13, [R1+0x50c] ;  /* 0x00050c00010d7983 */ /* 0x000f280000100800 */
[----:B------:R-:W4:Y:S01]  /*11130*/  LDL R12, [R1+0x510] ;  /* 0x00051000010c7983 */ /* 0x000f220000100800 */
[----:B------:R-:W-:Y:S02]  /*11140*/  PRMT R222, RZ, 0x7610, R222 ;  /* 0x00007610ffde7816 */ /* 0x000fe400000000de */
[----:B------:R-:W-:-:S02]  /*11150*/  ISETP.GT.AND P1, PT, R152, 0x67, PT ;  /* 0x000000679800780c */ /* 0x000fc40003f24270 */
[----:B------:R-:W-:Y:S02]  /*11160*/  PRMT R21, RZ, 0x7610, R21 ;  /* 0x00007610ff157816 */ /* 0x000fe40000000015 */
[----:B------:R3:W4:Y:S01]  /*11170*/  @P2 LDG.E.U16 R222, desc[UR60][R192.64] ;  /* 0x0000003cc0de2981 */ /* 0x000722000c1e1500 */
[----:B------:R-:W-:Y:S01]  /*11180*/  PRMT R9, RZ, 0x7610, R9 ;  /* 0x00007610ff097816 */ /* 0x000fe20000000009 */
[----:B---3--:R-:W-:Y:S02]  /*11190*/  @P0 IMAD.MOV.U32 R193, RZ, RZ, R11 ;  /* 0x000000ffffc10224 */ /* 0x008fe400078e000b */
[----:B------:R-:W3:Y:S01]  /*111a0*/  LDL R11, [R1+0x504] ;  /* 0x00050400010b7983 */ /* 0x000ee20000100800 */
[----:B--2---:R-:W-:-:S03]  /*111b0*/  @P0 IMAD.MOV.U32 R192, RZ, RZ, R10 ;  /* 0x000000ffffc00224 */ /* 0x004fc600078e000a */
[----:B------:R-:W2:Y:S04]  /*111c0*/  LDL R10, [R1+0x508] ;  /* 0x00050800010a7983 */ /* 0x000ea80000100800 */
[----:B------:R0:W2:Y:S02]  /*111d0*/  @P0 LDG.E.U16 R21, desc[UR60][R192.64] ;  /* 0x0000003cc0150981 */ /* 0x0000a4000c1e1500 */
[----:B0-----:R-:W-:Y:S02]  /*111e0*/  @P1 IMAD.MOV.U32 R192, RZ, RZ, R23 ;  /* 0x000000ffffc01224 */ /* 0x001fe400078e0017 */
[----:B------:R-:W-:-:S05]  /*111f0*/  @P1 IMAD.MOV.U32 R193, RZ, RZ, R195 ;  /* 0x000000ffffc11224 */ /* 0x000fca00078e00c3 */
[----:B------:R0:W2:Y:S01]  /*11200*/  @P1 LDG.E.U16 R9, desc[UR60][R192.64] ;  /* 0x0000003cc0091981 */ /* 0x0000a2000c1e1500 */
[----:B------:R-:W-:Y:S02]  /*11210*/  ISETP.GT.AND P0, PT, R152, 0x6e, PT ;  /* 0x0000006e9800780c */ /* 0x000fe40003f04270 */
[----:B------:R-:W-:Y:S02]  /*11220*/  PRMT R8, RZ, 0x7610, R8 ;  /* 0x00007610ff087816 */ /* 0x000fe40000000008 */
[----:B------:R-:W-:Y:S01]  /*11230*/  PRMT R4, RZ, 0x7610, R4 ;  /* 0x00007610ff047816 */ /* 0x000fe20000000004 */
[----:B0-----:R-:W-:Y:S01]  /*11240*/  @P1 IMAD.MOV.U32 R193, RZ, RZ, R22 ;  /* 0x000000ffffc11224 */ /* 0x001fe200078e0016 */
[----:B------:R-:W-:Y:S01]  /*11250*/  PRMT R14, RZ, 0x7610, R14 ;  /* 0x00007610ff0e7816 */ /* 0x000fe2000000000e */
[----:B----4-:R-:W-:-:S05]  /*11260*/  @P1 IMAD.MOV.U32 R192, RZ, RZ, R2 ;  /* 0x000000ffffc01224 */ /* 0x010fca00078e0002 */
[----:B------:R0:W4:Y:S02]  /*11270*/  @P1 LDG.E.U16 R8, desc[UR60][R192.64] ;  /* 0x0000003cc0081981 */ /* 0x000124000c1e1500 */
[----:B0-----:R-:W-:Y:S02]  /*11280*/  @P0 IMAD.MOV.U32 R192, RZ, RZ, R12 ;  /* 0x000000ffffc00224 */ /* 0x001fe400078e000c */
[----:B------:R-:W-:-:S05]  /*11290*/  @P0 IMAD.MOV.U32 R193, RZ, RZ, R13 ;  /* 0x000000ffffc10224 */ /* 0x000fca00078e000d */
[----:B------:R3:W4:Y:S02]  /*112a0*/  @P0 LDG.E.U16 R4, desc[UR60][R192.64] ;  /* 0x0000003cc0040981 */ /* 0x000724000c1e1500 */
[----:B---3--:R-:W-:Y:S02]  /*112b0*/  @P0 IMAD.MOV.U32 R193, RZ, RZ, R11 ;  /* 0x000000ffffc10224 */ /* 0x008fe400078e000b */
[----:B--2---:R-:W-:Y:S01]  /*112c0*/  @P0 IMAD.MOV.U32 R192, RZ, RZ, R10 ;  /* 0x000000ffffc00224 */ /* 0x004fe200078e000a */
[----:B------:R-:W-:Y:S04]  /*112d0*/  STL [R1+0xd48], R21 ;  /* 0x000d481501007387 */ /* 0x000fe80000100800 */
[----:B------:R-:W2:Y:S04]  /*112e0*/  @P0 LDG.E.U16 R14, desc[UR60][R192.64] ;  /* 0x0000003cc00e0981 */ /* 0x000ea8000c1e1500 */
[----:B------:R0:W-:Y:S04]  /*112f0*/  STL [R1+0xd4c], R9 ;  /* 0x000d4c0901007387 */ /* 0x0001e80000100800 */
[----:B------:R-:W3:Y:S04]  /*11300*/  LDL R2, [R1+0x500] ;  /* 0x0005000001027983 */ /* 0x000ee80000100800 */
[----:B0-----:R-:W3:Y:S01]  /*11310*/  LDL R9, [R1+0x4fc] ;  /* 0x0004fc0001097983 */ /* 0x001ee20000100800 */
[----:B------:R-:W-:-:S02]  /*11320*/  ISETP.GT.AND P1, PT, R152, 0x6f, PT ;  /* 0x0000006f9800780c */ /* 0x000fc40003f24270 */
[----:B------:R-:W-:Y:S01]  /*11330*/  PRMT R7, RZ, 0x7610, R7 ;  /* 0x00007610ff077816 */ /* 0x000fe20000000007 */
[----:B----4-:R0:W-:Y:S04]  /*11340*/  STL [R1+0xd50], R8 ;  /* 0x000d500801007387 */ /* 0x0101e80000100800 */
[----:B------:R1:W-:Y:S04]  /*11350*/  STL [R1+0xd54], R4 ;  /* 0x000d540401007387 */ /* 0x0003e80000100800 */
[----:B------:R-:W4:Y:S04]  /*11360*/  LDL R22, [R1+0x4f4] ;  /* 0x0004f40001167983 */ /* 0x000f280000100800 */
[----:B------:R-:W4:Y:S04]  /*11370*/  LDL R21, [R1+0x4f8] ;  /* 0x0004f80001157983 */ /* 0x000f280000100800 */
[----:B------:R-:W4:Y:S04]  /*11380*/  LDL R13, [R1+0x48c] ;  /* 0x00048c00010d7983 */ /* 0x000f280000100800 */
[----:B------:R-:W4:Y:S04]  /*11390*/  LDL R12, [R1+0x490] ;  /* 0x00049000010c7983 */ /* 0x000f280000100800 */
[----:B------:R-:W4:Y:S04]  /*113a0*/  LDL R11, [R1+0x484] ;  /* 0x00048400010b7983 */ /* 0x000f280000100800 */
[----:B------:R-:W4:Y:S04]  /*113b0*/  LDL R10, [R1+0x488] ;  /* 0x00048800010a7983 */ /* 0x000f280000100800 */
[----:B--2---:R-:W-:Y:S04]  /*113c0*/  STL [R1+0xd58], R14 ;  /* 0x000d580e01007387 */ /* 0x004fe80000100800 */
[----:B0-----:R-:W2:Y:S04]  /*113d0*/  LDL R8, [R1+0x480] ;  /* 0x0004800001087983 */ /* 0x001ea80000100800 */
[----:B-1----:R-:W2:Y:S01]  /*113e0*/  LDL R4, [R1+0x474] ;  /* 0x0004740001047983 */ /* 0x002ea20000100800 */
[----:B---3--:R-:W-:-:S03]  /*113f0*/  @P1 IMAD.MOV.U32 R192, RZ, RZ, R2 ;  /* 0x000000ffffc01224 */ /* 0x008fc600078e0002 */
[----:B------:R-:W3:Y:S01]  /*11400*/  LDL R2, [R1+0x478] ;  /* 0x0004780001027983 */ /* 0x000ee20000100800 */
[----:B------:R-:W-:-:S03]  /*11410*/  @P1 IMAD.MOV.U32 R193, RZ, RZ, R9 ;  /* 0x000000ffffc11224 */ /* 0x000fc600078e0009 */
[----:B------:R-:W3:Y:S04]  /*11420*/  LDL R9, [R1+0x47c] ;  /* 0x00047c0001097983 */ /* 0x000ee80000100800 */
[----:B------:R4:W3:Y:S01]  /*11430*/  @P1 LDG.E.U16 R7, desc[UR60][R192.64] ;  /* 0x0000003cc0071981 */ /* 0x0008e2000c1e1500 */
[----:B------:R-:W-:Y:S02]  /*11440*/  ISETP.GT.AND P0, PT, R152, 0x76, PT ;  /* 0x000000769800780c */ /* 0x000fe40003f04270 */
[----:B------:R-:W-:Y:S02]  /*11450*/  PRMT R250, RZ, 0x7610, R250 ;  /* 0x00007610fffa7816 */ /* 0x000fe400000000fa */
[----:B------:R-:W-:Y:S02]  /*11460*/  PRMT R248, RZ, 0x7610, R248 ;  /* 0x00007610fff87816 */ /* 0x000fe400000000f8 */
[----:B------:R-:W-:-:S02]  /*11470*/  PRMT R247, RZ, 0x7610, R247 ;  /* 0x00007610fff77816 */ /* 0x000fc400000000f7 */
[----:B------:R-:W-:Y:S02]  /*11480*/  PRMT R244, RZ, 0x7610, R244 ;  /* 0x00007610fff47816 */ /* 0x000fe400000000f4 */
[----:B------:R-:W-:Y:S01]  /*11490*/  PRMT R240, RZ, 0x7610, R240 ;  /* 0x00007610fff07816 */ /* 0x000fe200000000f0 */
[----:B----4-:R-:W-:Y:S02]  /*114a0*/  @P1 IMAD.MOV.U32 R193, RZ, RZ, R22 ;  /* 0x000000ffffc11224 */ /* 0x010fe400078e0016 */
[----:B------:R-:W-:-:S05]  /*114b0*/  @P1 IMAD.MOV.U32 R192, RZ, RZ, R21 ;  /* 0x000000ffffc01224 */ /* 0x000fca00078e0015 */
[----:B------:R0:W4:Y:S01]  /*114c0*/  @P1 LDG.E.U16 R250, desc[UR60][R192.64] ;  /* 0x0000003cc0fa1981 */ /* 0x000122000c1e1500 */
[----:B------:R-:W-:Y:S01]  /*114d0*/  ISETP.GT.AND P1, PT, R152, 0x77, PT ;  /* 0x000000779800780c */ /* 0x000fe20003f24270 */
[----:B0-----:R-:W-:Y:S02]  /*114e0*/  @P0 IMAD.MOV.U32 R192, RZ, RZ, R12 ;  /* 0x000000ffffc00224 */ /* 0x001fe400078e000c */
[----:B------:R-:W-:-:S05]  /*114f0*/  @P0 IMAD.MOV.U32 R193, RZ, RZ, R13 ;  /* 0x000000ffffc10224 */ /* 0x000fca00078e000d */
[----:B------:R0:W4:Y:S02]  /*11500*/  @P0 LDG.E.U16 R248, desc[UR60][R192.64] ;  /* 0x0000003cc0f80981 */ /* 0x000124000c1e1500 */
[----:B0-----:R-:W-:Y:S02]  /*11510*/  @P0 IMAD.MOV.U32 R192, RZ, RZ, R10 ;  /* 0x000000ffffc00224 */ /* 0x001fe400078e000a */
[----:B------:R-:W-:-:S05]  /*11520*/  @P0 IMAD.MOV.U32 R193, RZ, RZ, R11 ;  /* 0x000000ffffc10224 */ /* 0x000fca00078e000b */
[----:B------:R2:W4:Y:S02]  /*11530*/  @P0 LDG.E.U16 R247, desc[UR60][R192.64] ;  /* 0x0000003cc0f70981 */ /* 0x000524000c1e1500 */
[----:B--2---:R-:W-:Y:S02]  /*11540*/  @P1 IMAD.MOV.U32 R192, RZ, RZ, R8 ;  /* 0x000000ffffc01224 */ /* 0x004fe400078e0008 */
[----:B---3--:R-:W-:Y:S01]  /*11550*/  @P1 IMAD.MOV.U32 R193, RZ, RZ, R9 ;  /* 0x000000ffffc11224 */ /* 0x008fe200078e0009 */
[----:B------:R0:W-:Y:S04]  /*11560*/  STL [R1+0xd5c], R7 ;  /* 0x000d5c0701007387 */ /* 0x0001e80000100800 */
[----:B------:R1:W2:Y:S04]  /*11570*/  @P1 LDG.E.U16 R244, desc[UR60][R192.64] ;  /* 0x0000003cc0f41981 */ /* 0x0002a8000c1e1500 */
[----:B------:R-:W3:Y:S01]  /*11580*/  LDL R22, [R1+0x3f8] ;  /* 0x0003f80001167983 */ /* 0x000ee20000100800 */
[----:B-1----:R-:W-:-:S03]  /*11590*/  @P1 IMAD.MOV.U32 R192, RZ, RZ, R2 ;  /* 0x000000ffffc01224 */ /* 0x002fc600078e0002 */
[----:B------:R-:W4:Y:S01]  /*115a0*/  LDL.LU R2, [R1+0x1a0] ;  /* 0x0001a00001027983 */ /* 0x000f220000300800 */
[----:B------:R-:W-:-:S03]  /*115b0*/  @P1 IMAD.MOV.U32 R193, RZ, RZ, R4 ;  /* 0x000000ffffc11224 */ /* 0x000fc600078e0004 */
[----:B0-----:R-:W2:Y:S04]  /*115c0*/  LDL.LU R7, [R1+0x120] ;  /* 0x0001200001077983 */ /* 0x001ea80000300800 */
[----:B------:R-:W2:Y:S04]  /*115d0*/  LDL.LU R14, [R1+0x11c] ;  /* 0x00011c00010e7983 */ /* 0x000ea80000300800 */
        /* <DEDUP_REMOVED lines=10> */
[----:B------:R0:W2:Y:S04]  /*11680*/  @P1 LDG.E.U16 R240, desc[UR60][R192.64] ;  /* 0x0000003cc0f01981 */ /* 0x0000a8000c1e1500 */
[----:B------:R-:W0:Y:S04]  /*11690*/  LDL R192, [R1+0x40c] ;  /* 0x00040c0001c07983 */ /* 0x000e280000100800 */
[----:B------:R-:W0:Y:S01]  /*116a0*/  LDL R193, [R1+0x410] ;  /* 0x0004100001c17983 */ /* 0x000e220000100800 */
[----:B------:R-:W-:-:S02]  /*116b0*/  ISETP.GT.AND P0, PT, R152, 0x7e, PT ;  /* 0x0000007e9800780c */ /* 0x000fc40003f04270 */
[----:B------:R-:W-:-:S11]  /*116c0*/  PRMT R238, RZ, 0x7610, R238 ;  /* 0x00007610ffee7816 */ /* 0x000fd600000000ee */
[----:B0-----:R-:W-:-:S04]  /*116d0*/  @P0 LOP3.LUT R193, R193, R192, RZ, 0x3c, !PT ;  /* 0x000000c0c1c10212 */ /* 0x001fc800078e3cff */
[----:B------:R-:W-:-:S04]  /*116e0*/  @P0 LOP3.LUT R192, R193, R192, RZ, 0x3c, !PT ;  /* 0x000000c0c1c00212 */ /* 0x000fc800078e3cff */
[----:B------:R-:W-:-:S05]  /*116f0*/  @P0 LOP3.LUT R193, R193, R192, RZ, 0x3c, !PT ;  /* 0x000000c0c1c10212 */ /* 0x000fca00078e3cff */
[----:B------:R0:W2:Y:S04]  /*11700*/  @P0 LDG.E.U16 R238, desc[UR60][R192.64] ;  /* 0x0000003cc0ee0981 */ /* 0x0000a8000c1e1500 */
[----:B------:R-:W3:Y:S01]  /*11710*/  LDL R193, [R1+0x404] ;  /* 0x0004040001c17983 */ /* 0x000ee20000100800 */
[----:B------:R-:W-:Y:S01]  /*11720*/  PRMT R234, RZ, 0x7610, R234 ;  /* 0x00007610ffea7816 */ /* 0x000fe200000000ea */
[----:B0-----:R-:W-:Y:S01]  /*11730*/  @P0 IMAD.MOV.U32 R192, RZ, RZ, R5 ;  /* 0x000000ffffc00224 */ /* 0x001fe200078e0005 */
[----:B------:R-:W-:-:S04]  /*11740*/  ISETP.GT.AND P1, PT, R152, 0x7f, PT ;  /* 0x0000007f9800780c */ /* 0x000fc80003f24270 */
[----:B---3--:R0:W3:Y:S04]  /*11750*/  @P0 LDG.E.U16 R234, desc[UR60][R192.64] ;  /* 0x0000003cc0ea0981 */ /* 0x0080e8000c1e1500 */
[----:B------:R-:W0:Y:S01]  /*11760*/  LDL R193, [R1+0x400] ;  /* 0x0004000001c17983 */ /* 0x000e220000100800 */
[----:B------:R-:W-:-:S03]  /*11770*/  PRMT R231, RZ, 0x7610, R231 ;  /* 0x00007610ffe77816 */ /* 0x000fc600000000e7 */
[----:B------:R1:W-:Y:S01]  /*11780*/  STL [R1+0xcc4], R6 ;  /* 0x000cc40601007387 */ /* 0x0003e20000100800 */
[----:B0-----:R-:W-:Y:S02]  /*11790*/  @P1 IMAD.MOV.U32 R192, RZ, RZ, R193 ;  /* 0x000000ffffc01224 */ /* 0x001fe400078e00c1 */
[----:B------:R-:W-:Y:S02]  /*117a0*/  @P1 IMAD.MOV.U32 R193, RZ, RZ, R6 ;  /* 0x000000ffffc11224 */ /* 0x000fe400078e0006 */
[----:B-1----:R-:W2:Y:S04]  /*117b0*/  LDL.LU R6, [R1+0x15c] ;  /* 0x00015c0001067983 */ /* 0x002ea80000300800 */
[----:B------:R0:W3:Y:S04]  /*117c0*/  @P1 LDG.E.U16 R231, desc[UR60][R192.64] ;  /* 0x0000003cc0e71981 */ /* 0x0000e8000c1e1500 */
[----:B------:R-:W4:Y:S01]  /*117d0*/  LDL R193, [R1+0x3f4] ;  /* 0x0003f40001c17983 */ /* 0x000f220000100800 */
[----:B0-----:R-:W-:-:S02]  /*117e0*/  @P1 IMAD.MOV.U32 R192, RZ, RZ, R22 ;  /* 0x000000ffffc01224 */ /* 0x001fc400078e0016 */
[----:B------:R-:W0:Y:S01]  /*117f0*/  S2R R22, SR_TID.X ;  /* 0x0000000000167919 */ /* 0x000e220000002100 */
[----:B------:R-:W-:Y:S02]  /*11800*/  PRMT R228, RZ, 0x7610, R228 ;  /* 0x00007610ffe47816 */ /* 0x000fe400000000e4 */
[----:B0-----:R-:W-:-:S04]  /*11810*/  LOP3.LUT R22, R22, 0x7f, RZ, 0xc0, !PT ;  /* 0x0000007f16167812 */ /* 0x001fc800078ec0ff */
[----:B------:R-:W-:Y:S01]  /*11820*/  ISETP.GE.AND P0, PT, R22, R152, PT ;  /* 0x000000981600720c */ /* 0x000fe20003f06270 */
[----:B----4-:R-:W4:Y:S04]  /*11830*/  @P1 LDG.E.U16 R228, desc[UR60][R192.64] ;  /* 0x0000003cc0e41981 */ /* 0x010f28000c1e1500 */
[----:B------:R-:W2:Y:S04]  /*11840*/  LDL.LU R192, [R1+0x19c] ;  /* 0x00019c0001c07983 */ /* 0x000ea80000300800 */
[----:B------:R-:W3:Y:S04]  /*11850*/  LDL.LU R193, [R1+0x160] ;  /* 0x0001600001c17983 */ /* 0x000ee80000300800 */
[----:B------:R-:W4:Y:S01]  /*11860*/  LDL.LU R22, [R1+0xd90] ;  /* 0x000d900001167983 */ /* 0x000f220000300800 */
[----:B------:R-:W-:Y:S06]  /*11870*/  BAR.SYNC.DEFER_BLOCKING 0x0 ;  /* 0x0000000000007b1d */ /* 0x000fec0000010000 */
[----:B----4-:R0:W-:Y:S04]  /*11880*/  STS.U16 [R22], R2 ;  /* 0x0000000216007388 */ /* 0x0101e80000000400 */
[----:B------:R1:W-:Y:S04]  /*11890*/  STS.U16 [R22+0x2000], R0 ;  /* 0x0020000016007388 */ /* 0x0003e80000000400 */
[----:B------:R4:W-:Y:S04]  /*118a0*/  STS.U16 [R22+0xa000], R20 ;  /* 0x00a0001416007388 */ /* 0x0009e80000000400 */
[----:B0-----:R-:W3:Y:S04]  /*118b0*/  LDL.LU R2, [R1+0xd8c] ;  /* 0x000d8c0001027983 */ /* 0x001ee80000300800 */
[----:B-1----:R-:W3:Y:S04]  /*118c0*/  LDL.LU R0, [R1+0xd88] ;  /* 0x000d880001007983 */ /* 0x002ee80000300800 */
[----:B--2---:R0:W-:Y:S04]  /*118d0*/  STS.U16 [R22+0x8000], R192 ;  /* 0x008000c016007388 */ /* 0x0041e80000000400 */
[----:B----4-:R-:W2:Y:S04]  /*118e0*/  LDL.LU R20, [R1+0xd84] ;  /* 0x000d840001147983 */ /* 0x010ea80000300800 */
[----:B---3--:R1:W-:Y:S04]  /*118f0*/  STS.U16 [R22+0x400], R193 ;  /* 0x000400c116007388 */ /* 0x0083e80000000400 */
[----:B0-----:R-:W3:Y:S04]  /*11900*/  LDL.LU R192, [R1+0x194] ;  /* 0x0001940001c07983 */ /* 0x001ee80000300800 */
[----:B------:R0:W-:Y:S04]  /*11910*/  STS.U16 [R22+0x8400], R6 ;  /* 0x0084000616007388 */ /* 0x0001e80000000400 */
[----:B-1----:R-:W4:Y:S04]  /*11920*/  LDL.LU R193, [R1+0x158] ;  /* 0x0001580001c17983 */ /* 0x002f280000300800 */
[----:B------:R1:W-:Y:S04]  /*11930*/  STS.U16 [R22+0x800], R7 ;  /* 0x0008000716007388 */ /* 0x0003e80000000400 */
[----:B0-----:R-:W4:Y:S04]  /*11940*/  LDL.LU R6, [R1+0x154] ;  /* 0x0001540001067983 */ /* 0x001f280000300800 */
        /* <DEDUP_REMOVED lines=24> */
[----:B-1----:R-:W4:Y:S04]  /*11ad0*/  LDL.LU R252, [R1+0x198] ;  /* 0x0001980001fc7983 */ /* 0x002f280000300800 */
[----:B------:R-:W-:Y:S04]  /*11ae0*/  STS.U16 [R22+0xa400], R251 ;  /* 0x00a400fb16007388 */ /* 0x000fe80000000400 */
        /* <DEDUP_REMOVED lines=12> */
[----:B------:R-:W-:Y:S04]  /*11bb0*/  STL [R1+0xc1c], R22 ;  /* 0x000c1c1601007387 */ /* 0x000fe80000100800 */
[----:B--2---:R0:W-:Y:S04]  /*11bc0*/  STS.U16 [R20+0x2080], R191 ;  /* 0x002080bf14007388 */ /* 0x0041e80000000400 */
[----:B------:R1:W-:Y:S04]  /*11bd0*/  STS.U16 [R20+0xa080], R19 ;  /* 0x00a0801314007388 */ /* 0x0003e80000000400 */
[----:B---3--:R-:W-:Y:S04]  /*11be0*/  STS.U16 [R20+0x8080], R192 ;  /* 0x008080c014007388 */ /* 0x008fe80000000400 */
[----:B0-----:R-:W2:Y:S04]  /*11bf0*/  LDL.LU R191, [R1+0xd80] ;  /* 0x000d800001bf7983 */ /* 0x001ea80000300800 */
[----:B-1----:R-:W3:Y:S04]  /*11c00*/  LDL.LU R19, [R1+0xd7c] ;  /* 0x000d7c0001137983 */ /* 0x002ee80000300800 */
[----:B----4-:R-:W-:Y:S04]  /*11c10*/  STS.U16 [R20+0x480], R193 ;  /* 0x000480c114007388 */ /* 0x010fe80000000400 */
        /* <DEDUP_REMOVED lines=12> */
[----:B------:R0:W-:Y:S04]  /*11ce0*/  STS.U16 [R20+0x80], R252 ;  /* 0x000080fc14007388 */ /* 0x0001e80000000400 */
[----:B0-----:R-:W4:Y:S04]  /*11cf0*/  LDL.LU R252, [R1+0x190] ;  /* 0x0001900001fc7983 */ /* 0x001f280000300800 */
[----:B------:R-:W2:Y:S04]  /*11d00*/  LDL.LU R192, [R1+0x18c] ;  /* 0x00018c0001c07983 */ /* 0x000ea80000300800 */
[----:B------:R-:W4:Y:S04]  /*11d10*/  LDL.LU R193, [R1+0x150] ;  /* 0x0001500001c17983 */ /* 0x000f280000300800 */
        /* <DEDUP_REMOVED lines=11> */
[----:B------:R0:W-:Y:S04]  /*11dd0*/  STS.U16 [R20+0x9c80], R195 ;  /* 0x009c80c314007388 */ /* 0x0001e80000000400 */
[----:B------:R-:W4:Y:S04]  /*11de0*/  LDL.LU R23, [R1+0x10] ;  /* 0x0000100001177983 */ /* 0x000f280000300800 */
[----:B0-----:R-:W4:Y:S04]  /*11df0*/  LDL.LU R195, [R1+0xc] ;  /* 0x00000c0001c37983 */ /* 0x001f280000300800 */
        /* <DEDUP_REMOVED lines=15> */
[----:B---3--:R0:W-:Y:S04]  /*11ef0*/  STS.U16 [R19+0x2100], R18 ;  /* 0x0021001213007388 */ /* 0x0081e80000000400 */
[----:B0-----:R-:W3:Y:S04]  /*11f00*/  LDL.LU R18, [R1+0xd78] ;  /* 0x000d780001127983 */ /* 0x001ee80000300800 */
[----:B------:R-:W-:Y:S04]  /*11f10*/  STS.U16 [R19+0xa100], R189 ;  /* 0x00a100bd13007388 */ /* 0x000fe80000000400 */
[----:B--2---:R0:W-:Y:S04]  /*11f20*/  STS.U16 [R19+0x8100], R192 ;  /* 0x008100c013007388 */ /* 0x0041e80000000400 */
[----:B----4-:R1:W-:Y:S04]  /*11f30*/  STS.U16 [R19+0x500], R193 ;  /* 0x000500c113007388 */ /* 0x0103e80000000400 */
[----:B------:R2:W-:Y:S04]  /*11f40*/  STS.U16 [R19+0x8500], R6 ;  /* 0x0085000613007388 */ /* 0x0005e80000000400 */
[----:B0-----:R-:W4:Y:S04]  /*11f50*/  LDL.LU R192, [R1+0x188] ;  /* 0x0001880001c07983 */ /* 0x001f280000300800 */
[----:B-1----:R-:W4:Y:S04]  /*11f60*/  LDL.LU R193, [R1+0x184] ;  /* 0x0001840001c17983 */ /* 0x002f280000300800 */
[----:B------:R0:W-:Y:S04]  /*11f70*/  STS.U16 [R19+0x900], R7 ;  /* 0x0009000713007388 */ /* 0x0001e80000000400 */
[----:B--2---:R-:W2:Y:S04]  /*11f80*/  LDL.LU R6, [R1+0x148] ;  /* 0x0001480001067983 */ /* 0x004ea80000300800 */
        /* <DEDUP_REMOVED lines=23> */
[----:B------:R-:W4:Y:S04]  /*12100*/  LDL.LU R189, [R1+0x4] ;  /* 0x0000040001bd7983 */ /* 0x000f280000300800 */
        /* <DEDUP_REMOVED lines=16> */
[----:B---3--:R-:W-:Y:S04]  /*12210*/  STS.U16 [R18+0x2180], R188 ;  /* 0x002180bc12007388 */ /* 0x008fe80000000400 */
[----:B------:R-:W-:Y:S04]  /*12220*/  STS.U16 [R18+0xa180], R17 ;  /* 0x00a1801112007388 */ /* 0x000fe80000000400 */
[----:B--2---:R0:W-:Y:S04]  /*12230*/  STS.U16 [R18+0x580], R6 ;  /* 0x0005800612007388 */ /* 0x0041e80000000400 */
[----:B----4-:R1:W-:Y:S04]  /*12240*/  STS.U16 [R18+0x8580], R7 ;  /* 0x0085800712007388 */ /* 0x0103e80000000400 */
[----:B0-----:R-:W2:Y:S04]  /*12250*/  LDL.LU R6, [R1+0x17c] ;  /* 0x00017c0001067983 */ /* 0x001ea80000300800 */
[----:B------:R0:W-:Y:S04]  /*12260*/  STS.U16 [R18+0x980], R14 ;  /* 0x0009800e12007388 */ /* 0x0001e80000000400 */
[----:B-1----:R-:W3:Y:S04]  /*12270*/  LDL.LU R7, [R1+0x174] ;  /* 0x0001740001077983 */ /* 0x002ee80000300800 */
[----:B------:R1:W-:Y:S04]  /*12280*/  STS.U16 [R18+0x8980], R4 ;  /* 0x0089800412007388 */ /* 0x0003e80000000400 */
[----:B0-----:R-:W4:Y:S04]  /*12290*/  LDL.LU R14, [R1+0x140] ;  /* 0x00014000010e7983 */ /* 0x001f280000300800 */
[----:B------:R0:W-:Y:S04]  /*122a0*/  STS.U16 [R18+0xd80], R8 ;  /* 0x000d800812007388 */ /* 0x0001e80000000400 */
[----:B-1----:R-:W2:Y:S04]  /*122b0*/  LDL.LU R4, [R1+0x13c] ;  /* 0x00013c0001047983 */ /* 0x002ea80000300800 */
[----:B------:R1:W-:Y:S04]  /*122c0*/  STS.U16 [R18+0x8d80], R9 ;  /* 0x008d800912007388 */ /* 0x0003e80000000400 */
        /* <DEDUP_REMOVED lines=18> */
[----:B------:R-:W4:Y:S04]  /*123f0*/  LDL.LU R188, [R1] ;  /* 0x0000000001bc7983 */ /* 0x000f280000300800 */
[----:B------:R-:W2:Y:S04]  /*12400*/  LDL.LU R17, [R1+0xd74] ;  /* 0x000d740001117983 */ /* 0x000ea80000300800 */
        /* <DEDUP_REMOVED lines=18> */
[----:B---3--:R1:W-:Y:S04]  /*12530*/  STS.U16 [R17+0xa00], R8 ;  /* 0x000a000811007388 */ /* 0x0083e80000000400 */
[----:B----4-:R2:W-:Y:S04]  /*12540*/  STS.U16 [R17+0x8a00], R9 ;  /* 0x008a000911007388 */ /* 0x0105e80000000400 */
[----:B0-----:R-:W3:Y:S04]  /*12550*/  LDL.LU R4, [R1+0x170] ;  /* 0x0001700001047983 */ /* 0x001ee80000300800 */
[----:B-1----:R-:W4:Y:S04]  /*12560*/  LDL.LU R8, [R1+0x16c] ;  /* 0x00016c0001087983 */ /* 0x002f280000300800 */
[----:B------:R0:W-:Y:S04]  /*12570*/  STS.U16 [R17+0xe00], R21 ;  /* 0x000e001511007388 */ /* 0x0001e80000000400 */
[----:B--2---:R-:W2:Y:S04]  /*12580*/  LDL.LU R9, [R1+0x134] ;  /* 0x0001340001097983 */ /* 0x004ea80000300800 */
[----:B------:R1:W-:Y:S04]  /*12590*/  STS.U16 [R17+0x1a00], R195 ;  /* 0x001a00c311007388 */ /* 0x0003e80000000400 */
[----:B0-----:R-:W4:Y:S04]  /*125a0*/  LDL.LU R21, [R1+0x130] ;  /* 0x0001300001157983 */ /* 0x001f280000300800 */
[----:B------:R0:W-:Y:S04]  /*125b0*/  STS.U16 [R17+0x9a00], R189 ;  /* 0x009a00bd11007388 */ /* 0x0001e80000000400 */
[----:B-1----:R-:W3:Y:S04]  /*125c0*/  LDL.LU R195, [R1+0xf8] ;  /* 0x0000f80001c37983 */ /* 0x002ee80000300800 */
[----:B------:R1:W-:Y:S04]  /*125d0*/  STS.U16 [R17+0x1e00], R188 ;  /* 0x001e00bc11007388 */ /* 0x0003e80000000400 */
[----:B0-----:R-:W2:Y:S04]  /*125e0*/  LDL.LU R189, [R1+0xf4] ;  /* 0x0000f40001bd7983 */ /* 0x001ea80000300800 */
[----:B------:R0:W-:Y:S04]  /*125f0*/  STS.U16 [R17+0x9e00], R191 ;  /* 0x009e00bf11007388 */ /* 0x0001e80000000400 */
[----:B-1----:R-:W4:Y:S04]  /*12600*/  LDL.LU R188, [R1+0xbc] ;  /* 0x0000bc0001bc7983 */ /* 0x002f280000300800 */
[----:B------:R1:W-:Y:S04]  /*12610*/  STS.U16 [R17+0x2200], R190 ;  /* 0x002200be11007388 */ /* 0x0003e80000000400 */
[----:B0-----:R-:W4:Y:S04]  /*12620*/  LDL.LU R191, [R1+0xb8] ;  /* 0x0000b80001bf7983 */ /* 0x001f280000300800 */
[----:B------:R0:W-:Y:S04]  /*12630*/  STS.U16 [R17+0xa200], R16 ;  /* 0x00a2001011007388 */ /* 0x0001e80000000400 */
[----:B-1----:R-:W4:Y:S04]  /*12640*/  LDL.LU R190, [R1+0x88] ;  /* 0x0000880001be7983 */ /* 0x002f280000300800 */
[----:B0-----:R-:W3:Y:S04]  /*12650*/  LDL.LU R16, [R1+0xd70] ;  /* 0x000d700001107983 */ /* 0x001ee80000300800 */
[----:B------:R0:W-:Y:S04]  /*12660*/  STS.U16 [R17+0x8e00], R13 ;  /* 0x008e000d11007388 */ /* 0x0001e80000000400 */
[----:B------:R1:W-:Y:S04]  /*12670*/  STS.U16 [R17+0x1200], R10 ;  /* 0x0012000a11007388 */ /* 0x0003e80000000400 */
[----:B------:R1:W-:Y:S04]  /*12680*/  STS.U16 [R17+0x9200], R11 ;  /* 0x0092000b11007388 */ /* 0x0003e80000000400 */
[----:B0-----:R-:W4:Y:S04]  /*12690*/  LDL.LU R13, [R1+0x84] ;  /* 0x00008400010d7983 */ /* 0x001f280000300800 */
[----:B-1----:R-:W4:Y:S04]  /*126a0*/  LDL.LU R10, [R1+0x58] ;  /* 0x00005800010a7983 */ /* 0x002f280000300800 */
[----:B------:R0:W-:Y:S04]  /*126b0*/  STS.U16 [R17+0x1600], R12 ;  /* 0x0016000c11007388 */ /* 0x0001e80000000400 */
[----:B------:R-:W4:Y:S04]  /*126c0*/  LDL.LU R11, [R1+0x54] ;  /* 0x00005400010b7983 */ /* 0x000f280000300800 */
[----:B0-----:R-:W4:Y:S04]  /*126d0*/  LDL.LU R12, [R1+0x28] ;  /* 0x00002800010c7983 */ /* 0x001f280000300800 */
[----:B------:R0:W-:Y:S04]  /*126e0*/  STS.U16 [R17+0x9600], R23 ;  /* 0x0096001711007388 */ /* 0x0001e80000000400 */
        /* <DEDUP_REMOVED lines=20> */
[----:B--2---:R1:W-:Y:S04]  /*12830*/  STS.U16 [R16+0x8a80], R189 ;  /* 0x008a80bd10007388 */ /* 0x0043e80000000400 */
[----:B----4-:R2:W-:Y:S04]  /*12840*/  STS.U16 [R16+0xe80], R188 ;  /* 0x000e80bc10007388 */ /* 0x0105e80000000400 */
[----:B0-----:R-:W3:Y:S04]  /*12850*/  LDL.LU R195, [R1+0x168] ;  /* 0x0001680001c37983 */ /* 0x001ee80000300800 */
[----:B-1----:R-:W4:Y:S04]  /*12860*/  LDL.LU R189, [R1+0x164] ;  /* 0x0001640001bd7983 */ /* 0x002f280000300800 */
[----:B------:R0:W-:Y:S04]  /*12870*/  STS.U16 [R16+0x8e80], R191 ;  /* 0x008e80bf10007388 */ /* 0x0001e80000000400 */
[----:B--2---:R-:W2:Y:S04]  /*12880*/  LDL.LU R188, [R1+0x128] ;  /* 0x0001280001bc7983 */ /* 0x004ea80000300800 */
[----:B------:R1:W-:Y:S04]  /*12890*/  STS.U16 [R16+0x1280], R190 ;  /* 0x001280be10007388 */ /* 0x0003e80000000400 */
[----:B0-----:R-:W2:Y:S04]  /*128a0*/  LDL.LU R191, [R1+0x124] ;  /* 0x0001240001bf7983 */ /* 0x001ea80000300800 */
[----:B------:R0:W-:Y:S04]  /*128b0*/  STS.U16 [R16+0x1e80], R0 ;  /* 0x001e800010007388 */ /* 0x0001e80000000400 */
[----:B-1----:R-:W2:Y:S04]  /*128c0*/  LDL.LU R190, [R1+0xf0] ;  /* 0x0000f00001be7983 */ /* 0x002ea80000300800 */
[----:B------:R1:W-:Y:S04]  /*128d0*/  STS.U16 [R16+0x9e80], R2 ;  /* 0x009e800210007388 */ /* 0x0003e80000000400 */
[----:B0-----:R-:W2:Y:S04]  /*128e0*/  LDL.LU R0, [R1+0xd6c] ;  /* 0x000d6c0001007983 */ /* 0x001ea80000300800 */
[----:B------:R0:W-:Y:S04]  /*128f0*/  STS.U16 [R16+0x2280], R3 ;  /* 0x0022800310007388 */ /* 0x0001e80000000400 */
[----:B-1----:R-:W2:Y:S04]  /*12900*/  LDL.LU R2, [R1+0xd68] ;  /* 0x000d680001027983 */ /* 0x002ea80000300800 */
[----:B------:R1:W-:Y:S04]  /*12910*/  STS.U16 [R16+0xa280], R15 ;  /* 0x00a2800f10007388 */ /* 0x0003e80000000400 */
[----:B0-----:R-:W3:Y:S04]  /*12920*/  LDL.LU R3, [R1+0xd64] ;  /* 0x000d640001037983 */ /* 0x001ee80000300800 */
[----:B-1----:R-:W3:Y:S04]  /*12930*/  LDL.LU R15, [R1+0xd60] ;  /* 0x000d6000010f7983 */ /* 0x002ee80000300800 */
[----:B------:R-:W2:Y:S04]  /*12940*/  LDL.LU R223, [R1+0x1e0] ;  /* 0x0001e00001df7983 */ /* 0x000ea80000300800 */
[----:B------:R-:W-:Y:S04]  /*12950*/  STL [R1+0xc30], R16 ;  /* 0x000c301001007387 */ /* 0x000fe80000100800 */
[----:B------:R-:W2:Y:S04]  /*12960*/  LDL.LU R230, [R1+0x1e8] ;  /* 0x0001e80001e67983 */ /* 0x000ea80000300800 */
[----:B------:R0:W-:Y:S04]  /*12970*/  STS.U16 [R16+0x9280], R13 ;  /* 0x0092800d10007388 */ /* 0x0001e80000000400 */
[----:B------:R1:W-:Y:S04]  /*12980*/  STS.U16 [R16+0x1a80], R12 ;  /* 0x001a800c10007388 */ /* 0x0003e80000000400 */
[----:B------:R-:W2:Y:S04]  /*12990*/  LDL R158, [R1+0x3ec] ;  /* 0x0003ec00019e7983 */ /* 0x000ea80000100800 */
[----:B0-----:R-:W2:Y:S04]  /*129a0*/  LDL R13, [R1+0x364] ;  /* 0x00036400010d7983 */ /* 0x001ea80000100800 */
[----:B-1----:R-:W2:Y:S04]  /*129b0*/  LDL R12, [R1+0x370] ;  /* 0x00037000010c7983 */ /* 0x002ea80000100800 */
[----:B------:R0:W-:Y:S04]  /*129c0*/  STS.U16 [R16+0x280], R4 ;  /* 0x0002800410007388 */ /* 0x0001e80000000400 */
[----:B------:R1:W-:Y:S04]  /*129d0*/  STS.U16 [R16+0x9a80], R23 ;  /* 0x009a801710007388 */ /* 0x0003e80000000400 */
[----:B------:R1:W-:Y:S04]  /*129e0*/  STS.U16 [R16+0x8680], R21 ;  /* 0x0086801510007388 */ /* 0x0003e80000000400 */
[----:B0-----:R-:W2:Y:S04]  /*129f0*/  LDL R4, [R1+0x2e8] ;  /* 0x0002e80001047983 */ /* 0x001ea80000100800 */
[----:B-1----:R-:W2:Y:S04]  /*12a00*/  LDL R23, [R1+0x3f0] ;  /* 0x0003f00001177983 */ /* 0x002ea80000100800 */
[----:B------:R0:W-:Y:S04]  /*12a10*/  STS.U16 [R16+0x9680], R11 ;  /* 0x0096800b10007388 */ /* 0x0001e80000000400 */
[----:B------:R-:W2:Y:S04]  /*12a20*/  LDL R21, [R1+0x3ac] ;  /* 0x0003ac0001157983 */ /* 0x000ea80000100800 */
[----:B------:R-:W2:Y:S04]  /*12a30*/  LDL R14, [R1+0x3b0] ;  /* 0x0003b000010e7983 */ /* 0x000ea80000100800 */
[----:B0-----:R-:W2:Y:S04]  /*12a40*/  LDL R11, [R1+0x324] ;  /* 0x00032400010b7983 */ /* 0x001ea80000100800 */
[----:B------:R-:W2:Y:S04]  /*12a50*/  LDL R6, [R1+0x2e4] ;  /* 0x0002e40001067983 */ /* 0x000ea80000100800 */
[----:B------:R-:W-:Y:S04]  /*12a60*/  STS.U16 [R16+0x8280], R8 ;  /* 0x0082800810007388 */ /* 0x000fe80000000400 */
[----:B------:R-:W-:Y:S04]  /*12a70*/  STS.U16 [R16+0x680], R9 ;  /* 0x0006800910007388 */ /* 0x000fe80000000400 */
[----:B------:R0:W-:Y:S04]  /*12a80*/  STS.U16 [R16+0x1680], R10 ;  /* 0x0016800a10007388 */ /* 0x0001e80000000400 */
        /* <DEDUP_REMOVED lines=14> */
[----:B0-----:R-:W2:Y:S04]  /*12b70*/  LDL R10, [R1+0x328] ;  /* 0x00032800010a7983 */ /* 0x001ea80000100800 */
[----:B------:R-:W2:Y:S04]  /*12b80*/  LDL R9, [R1+0x2a4] ;  /* 0x0002a40001097983 */ /* 0x000ea80000100800 */
[----:B------:R-:W2:Y:S04]  /*12b90*/  LDL R8, [R1+0x2a8] ;  /* 0x0002a80001087983 */ /* 0x000ea80000100800 */
[----:B------:R-:W2:Y:S04]  /*12ba0*/  LDL R7, [R1+0x268] ;  /* 0x0002680001077983 */ /* 0x000ea80000100800 */
[----:B-1----:R-:W2:Y:S04]  /*12bb0*/  LDL.LU R16, [R1+0x274] ;  /* 0x0002740001107983 */ /* 0x002ea80000300800 */
[----:B------:R-:W2:Y:S04]  /*12bc0*/  LDL.LU R17, [R1+0x248] ;  /* 0x0002480001117983 */ /* 0x000ea80000300800 */
[----:B------:R-:W2:Y:S04]  /*12bd0*/  LDL.LU R18, [R1+0x26c] ;  /* 0x00026c0001127983 */ /* 0x000ea80000300800 */
[----:B------:R-:W2:Y:S04]  /*12be0*/  LDL.LU R19, [R1+0x240] ;  /* 0x0002400001137983 */ /* 0x000ea80000300800 */
[----:B------:R-:W2:Y:S04]  /*12bf0*/  LDL.LU R20, [R1+0x264] ;  /* 0x0002640001147983 */ /* 0x000ea80000300800 */
[----:B------:R-:W2:Y:S01]  /*12c00*/  LDL.LU R22, [R1+0x238] ;  /* 0x0002380001167983 */ /* 0x000ea20000300800 */
[----:B------:R-:W-:-:S03]  /*12c10*/  PRMT R152, RZ, 0x7610, R152 ;  /* 0x00007610ff987816 */ /* 0x000fc60000000098 */
[----:B---3--:R0:W-:Y:S04]  /*12c20*/  STS.U16 [R15+0x8b00], R3 ;  /* 0x008b00030f007388 */ /* 0x0081e80000000400 */
[----:B------:R-:W-:Y:S04]  /*12c30*/  STS.U16 [R15+0x300], R195 ;  /* 0x000300c30f007388 */ /* 0x000fe80000000400 */
[----:B----4-:R-:W-:Y:S04]  /*12c40*/  STS.U16 [R15+0x8300], R189 ;  /* 0x008300bd0f007388 */ /* 0x010fe80000000400 */
[----:B--2---:R-:W-:Y:S04]  /*12c50*/  STS.U16 [R15+0x700], R188 ;  /* 0x000700bc0f007388 */ /* 0x004fe80000000400 */
[----:B------:R-:W-:Y:S04]  /*12c60*/  STS.U16 [R15+0x8700], R191 ;  /* 0x008700bf0f007388 */ /* 0x000fe80000000400 */
[----:B------:R-:W-:Y:S04]  /*12c70*/  STS.U16 [R15+0xb00], R190 ;  /* 0x000b00be0f007388 */ /* 0x000fe80000000400 */
[----:B------:R1:W-:Y:S04]  /*12c80*/  STS.U16 [R15+0xf00], R2 ;  /* 0x000f00020f007388 */ /* 0x0003e80000000400 */
[----:B0-----:R-:W2:Y:S04]  /*12c90*/  LDL.LU R3, [R1+0x25c] ;  /* 0x00025c0001037983 */ /* 0x001ea80000300800 */
[----:B------:R0:W-:Y:S04]  /*12ca0*/  STS.U16 [R15+0x8f00], R0 ;  /* 0x008f00000f007388 */ /* 0x0001e80000000400 */
[----:B-1----:R-:W3:Y:S04]  /*12cb0*/  LDL.LU R2, [R1+0x230] ;  /* 0x0002300001027983 */ /* 0x002ee80000300800 */
[----:B0-----:R-:W4:Y:S04]  /*12cc0*/  LDL.LU R0, [R1+0x254] ;  /* 0x0002540001007983 */ /* 0x001f280000300800 */
[----:B------:R-:W2:Y:S04]  /*12cd0*/  LDL.LU R252, [R1+0x224] ;  /* 0x0002240001fc7983 */ /* 0x000ea80000300800 */
[----:B------:R-:W3:Y:S04]  /*12ce0*/  LDL.LU R251, [R1+0x24c] ;  /* 0x00024c0001fb7983 */ /* 0x000ee80000300800 */
[----:B------:R-:W4:Y:S04]  /*12cf0*/  LDL.LU R249, [R1+0x218] ;  /* 0x0002180001f97983 */ /* 0x000f280000300800 */
[----:B------:R-:W3:Y:S04]  /*12d00*/  LDL.LU R246, [R1+0x244] ;  /* 0x0002440001f67983 */ /* 0x000ee80000300800 */
[----:B------:R-:W3:Y:S04]  /*12d10*/  LDL.LU R245, [R1+0x210] ;  /* 0x0002100001f57983 */ /* 0x000ee80000300800 */
[----:B------:R-:W3:Y:S04]  /*12d20*/  LDL.LU R243, [R1+0x23c] ;  /* 0x00023c0001f37983 */ /* 0x000ee80000300800 */
[----:B------:R-:W3:Y:S04]  /*12d30*/  LDL.LU R242, [R1+0x208] ;  /* 0x0002080001f27983 */ /* 0x000ee80000300800 */
[----:B------:R-:W3:Y:S04]  /*12d40*/  LDL.LU R241, [R1+0x234] ;  /* 0x0002340001f17983 */ /* 0x000ee80000300800 */
[----:B------:R-:W3:Y:S04]  /*12d50*/  LDL.LU R239, [R1+0x200] ;  /* 0x0002000001ef7983 */ /* 0x000ee80000300800 */
[----:B------:R-:W3:Y:S04]  /*12d60*/  LDL.LU R237, [R1+0x22c] ;  /* 0x00022c0001ed7983 */ /* 0x000ee80000300800 */
[----:B------:R-:W3:Y:S04]  /*12d70*/  LDL.LU R236, [R1+0x1f8] ;  /* 0x0001f80001ec7983 */ /* 0x000ee80000300800 */
[----:B------:R-:W4:Y:S01]  /*12d80*/  LDL.LU R235, [R1+0x21c] ;  /* 0x00021c0001eb7983 */ /* 0x000f220000300800 */
[----:B------:R-:W-:-:S03]  /*12d90*/  @!P0 IMAD.MOV.U32 R156, RZ, RZ, R230 ;  /* 0x000000ffff9c8224 */ /* 0x000fc600078e00e6 */
[----:B------:R-:W3:Y:S01]  /*12da0*/  LDL.LU R233, [R1+0x1f0] ;  /* 0x0001f00001e97983 */ /* 0x000ee20000300800 */
[----:B------:R-:W-:-:S03]  /*12db0*/  @!P0 IMAD.MOV.U32 R157, RZ, RZ, R223 ;  /* 0x000000ffff9d8224 */ /* 0x000fc600078e00df */
[----:B------:R-:W3:Y:S04]  /*12dc0*/  LDL.LU R232, [R1+0x214] ;  /* 0x0002140001e87983 */ /* 0x000ee80000300800 */
[----:B------:R-:W3:Y:S04]  /*12dd0*/  LDL.LU R229, [R1+0x20c] ;  /* 0x00020c0001e57983 */ /* 0x000ee80000300800 */
[----:B------:R-:W3:Y:S04]  /*12de0*/  LDL.LU R227, [R1+0x204] ;  /* 0x0002040001e37983 */ /* 0x000ee80000300800 */
[----:B------:R-:W3:Y:S04]  /*12df0*/  LDL.LU R226, [R1+0x1fc] ;  /* 0x0001fc0001e27983 */ /* 0x000ee80000300800 */
[----:B------:R-:W3:Y:S04]  /*12e00*/  LDL.LU R225, [R1+0x1f4] ;  /* 0x0001f40001e17983 */ /* 0x000ee80000300800 */
[----:B------:R-:W3:Y:S01]  /*12e10*/  LDL.LU R224, [R1+0x1ec] ;  /* 0x0001ec0001e07983 */ /* 0x000ee20000300800 */
[----:B------:R-:W-:-:S03]  /*12e20*/  @!P0 IMAD.MOV.U32 R159, RZ, RZ, R13 ;  /* 0x000000ffff9f8224 */ /* 0x000fc600078e000d */
[----:B------:R0:W-:Y:S04]  /*12e30*/  STL [R1+0xc38], R230 ;  /* 0x000c38e601007387 */ /* 0x0001e80000100800 */
[----:B------:R1:W3:Y:S04]  /*12e40*/  @!P0 LDG.E.U16 R152, desc[UR60][R156.64] ;  /* 0x0000003c9c988981 */ /* 0x0002e8000c1e1500 */
[----:B0-----:R-:W3:Y:S04]  /*12e50*/  LDL.LU R230, [R1+0x27c] ;  /* 0x00027c0001e67983 */ /* 0x001ee80000300800 */
[----:B------:R0:W-:Y:S01]  /*12e60*/  STL [R1+0xc34], R223 ;  /* 0x000c34df01007387 */ /* 0x0001e20000100800 */
[----:B-1----:R-:W-:-:S02]  /*12e70*/  @!P0 IMAD.MOV.U32 R157, RZ, RZ, R158 ;  /* 0x000000ffff9d8224 */ /* 0x002fc400078e009e */
[----:B------:R-:W-:Y:S01]  /*12e80*/  @!P0 IMAD.MOV.U32 R158, RZ, RZ, R12 ;  /* 0x000000ffff9e8224 */ /* 0x000fe200078e000c */
[----:B0-----:R-:W3:Y:S04]  /*12e90*/  LDL.LU R223, [R1+0x250] ;  /* 0x0002500001df7983 */ /* 0x001ee80000300800 */
[----:B------:R-:W3:Y:S04]  /*12ea0*/  LDL R13, [R1+0x35c] ;  /* 0x00035c00010d7983 */ /* 0x000ee80000100800 */
[----:B------:R-:W3:Y:S01]  /*12eb0*/  LDL R12, [R1+0x360] ;  /* 0x00036000010c7983 */ /* 0x000ee20000100800 */
[----:B------:R-:W-:-:S03]  /*12ec0*/  @!P0 IMAD.MOV.U32 R160, RZ, RZ, R4 ;  /* 0x000000ffffa08224 */ /* 0x000fc600078e0004 */
[----:B------:R-:W3:Y:S01]  /*12ed0*/  LDL R4, [R1+0x320] ;  /* 0x0003200001047983 */ /* 0x000ee20000100800 */
[----:B------:R-:W-:Y:S01]  /*12ee0*/  PRMT R153, RZ, 0x7610, R153 ;  /* 0x00007610ff997816 */ /* 0x000fe20000000099 */
[----:B------:R-:W-:Y:S01]  /*12ef0*/  @!P0 IMAD.MOV.U32 R156, RZ, RZ, R23 ;  /* 0x000000ffff9c8224 */ /* 0x000fe200078e0017 */
[----:B------:R-:W-:Y:S01]  /*12f00*/  PRMT R155, RZ, 0x7610, R155 ;  /* 0x00007610ff9b7816 */ /* 0x000fe2000000009b */
[----:B------:R-:W3:Y:S01]  /*12f10*/  LDL R23, [R1+0x3e4] ;  /* 0x0003e40001177983 */ /* 0x000ee20000100800 */
[----:B------:R-:W-:-:S03]  /*12f20*/  @!P0 IMAD.MOV.U32 R161, RZ, RZ, R6 ;  /* 0x000000ffffa18224 */ /* 0x000fc600078e0006 */
[----:B------:R0:W3:Y:S04]  /*12f30*/  @!P0 LDG.E.U16 R153, desc[UR60][R156.64] ;  /* 0x0000003c9c998981 */ /* 0x0000e8000c1e1500 */
[----:B------:R1:W3:Y:S01]  /*12f40*/  @!P0 LDG.E.U16 R155, desc[UR60][R158.64] ;  /* 0x0000003c9e9b8981 */ /* 0x0002e2000c1e1500 */
[----:B0-----:R-:W-:Y:S01]  /*12f50*/  @!P0 IMAD.MOV.U32 R156, RZ, RZ, R14 ;  /* 0x000000ffff9c8224 */ /* 0x001fe200078e000e */
[----:B------:R-:W-:Y:S02]  /*12f60*/  @!P0 MOV R157, R21 ;  /* 0x00000015009d8202 */ /* 0x000fe40000000f00 */
[----:B------:R-:W3:Y:S01]  /*12f70*/  LDL R14, [R1+0x3a8] ;  /* 0x0003a800010e7983 */ /* 0x000ee20000100800 */
[----:B-1----:R-:W-:-:S03]  /*12f80*/  @!P0 IMAD.MOV.U32 R159, RZ, RZ, R11 ;  /* 0x000000ffff9f8224 */ /* 0x002fc600078e000b */
[----:B------:R-:W3:Y:S04]  /*12f90*/  LDL R21, [R1+0x3a4] ;  /* 0x0003a40001157983 */ /* 0x000ee80000100800 */
[----:B------:R-:W3:Y:S04]  /*12fa0*/  LDL R11, [R1+0x31c] ;  /* 0x00031c00010b7983 */ /* 0x000ee80000100800 */
[----:B------:R-:W3:Y:S01]  /*12fb0*/  LDL.LU R6, [R1+0x3e8] ;  /* 0x0003e80001067983 */ /* 0x000ee20000300800 */
[----:B------:R-:W-:Y:S01]  /*12fc0*/  PRMT R154, RZ, 0x7610, R154 ;  /* 0x00007610ff9a7816 */ /* 0x000fe2000000009a */
[----:B------:R-:W-:-:S02]  /*12fd0*/  @!P0 IMAD.MOV.U32 R158, RZ, RZ, R10 ;  /* 0x000000ffff9e8224 */ /* 0x000fc400078e000a */
[----:B------:R-:W3:Y:S04]  /*12fe0*/  LDL R10, [R1+0x2dc] ;  /* 0x0002dc00010a7983 */ /* 0x000ee80000100800 */
[----:B------:R0:W3:Y:S01]  /*12ff0*/  @!P0 LDG.E.U16 R154, desc[UR60][R156.64] ;  /* 0x0000003c9c9a8981 */ /* 0x0000e2000c1e1500 */
[----:B------:R-:W-:Y:S02]  /*13000*/  @!P0 IMAD.MOV.U32 R162, RZ, RZ, R7 ;  /* 0x000000ffffa28224 */ /* 0x000fe400078e0007 */
[----:B------:R-:W-:Y:S01]  /*13010*/  @!P0 IMAD.MOV.U32 R163, RZ, RZ, R20 ;  /* 0x000000ffffa38224 */ /* 0x000fe200078e0014 */
[----:B------:R-:W3:Y:S01]  /*13020*/  LDL R7, [R1+0x2a0] ;  /* 0x0002a00001077983 */ /* 0x000ee20000100800 */
[----:B0-----:R-:W-:Y:S02]  /*13030*/  PRMT R156, RZ, 0x7610, R156 ;  /* 0x00007610ff9c7816 */ /* 0x001fe4000000009c */
[----:B------:R-:W-:-:S04]  /*13040*/  PRMT R157, RZ, 0x7610, R157 ;  /* 0x00007610ff9d7816 */ /* 0x000fc8000000009d */
[----:B------:R0:W3:Y:S04]  /*13050*/  @!P0 LDG.E.U16 R156, desc[UR60][R158.64] ;  /* 0x0000003c9e9c8981 */ /* 0x0000e8000c1e1500 */
[----:B------:R1:W3:Y:S01]  /*13060*/  @!P0 LDG.E.U16 R157, desc[UR60][R160.64] ;  /* 0x0000003ca09d8981 */ /* 0x0002e2000c1e1500 */
[----:B0-----:R-:W-:Y:S02]  /*13070*/  PRMT R158, RZ, 0x7610, R158 ;  /* 0x00007610ff9e7816 */ /* 0x001fe4000000009e */
[----:B------:R-:W-:Y:S01]  /*13080*/  PRMT R159, RZ, 0x7610, R159 ;  /* 0x00007610ff9f7816 */ /* 0x000fe2000000009f */
[----:B-1----:R-:W-:Y:S02]  /*13090*/  @!P0 IMAD.MOV.U32 R160, RZ, RZ, R8 ;  /* 0x000000ffffa08224 */ /* 0x002fe400078e0008 */
[----:B------:R-:W-:Y:S01]  /*130a0*/  @!P0 IMAD.MOV.U32 R161, RZ, RZ, R9 ;  /* 0x000000ffffa18224 */ /* 0x000fe200078e0009 */
[----:B------:R-:W3:Y:S04]  /*130b0*/  LDL R8, [R1+0x29c] ;  /* 0x00029c0001087983 */ /* 0x000ee80000100800 */
[----:B------:R0:W3:Y:S04]  /*130c0*/  @!P0 LDG.E.U16 R158, desc[UR60][R160.64] ;  /* 0x0000003ca09e8981 */ /* 0x0000e8000c1e1500 */
[----:B------:R-:W3:Y:S04]  /*130d0*/  LDL R9, [R1+0x2e0] ;  /* 0x0002e00001097983 */ /* 0x000ee80000100800 */
[----:B------:R2:W3:Y:S01]  /*130e0*/  @!P0 LDG.E.U16 R159, desc[UR60][R162.64] ;  /* 0x0000003ca29f8981 */ /* 0x0004e2000c1e1500 */
[----:B0-----:R-:W-:-:S03]  /*130f0*/  PRMT R160, RZ, 0x7610, R160 ;  /* 0x00007610ffa07816 */ /* 0x001fc600000000a0 */
[----:B------:R0:W-:Y:S04]  /*13100*/  STL [R1+0xc3c], R20 ;  /* 0x000c3c1401007387 */ /* 0x0001e80000100800 */
[----:B0-----:R-:W3:Y:S01]  /*13110*/  LDL.LU R20, [R1+0x258] ;  /* 0x0002580001147983 */ /* 0x001ee20000300800 */
[----:B--2---:R-:W-:-:S03]  /*13120*/  @!P0 IMAD.MOV.U32 R162, RZ, RZ, R252 ;  /* 0x000000ffffa28224 */ /* 0x004fc600078e00fc */
[----:B------:R0:W-:Y:S04]  /*13130*/  STL [R1+0xc44], R252 ;  /* 0x000c44fc01007387 */ /* 0x0001e80000100800 */
[----:B0-----:R-:W2:Y:S01]  /*13140*/  LDL.LU R252, [R1+0x260] ;  /* 0x0002600001fc7983 */ /* 0x001ea20000300800 */
[----:B----4-:R-:W-:-:S05]  /*13150*/  @!P0 IMAD.MOV.U32 R163, RZ, RZ, R235 ;  /* 0x000000ffffa38224 */ /* 0x010fca00078e00eb */
[----:B------:R0:W4:Y:S04]  /*13160*/  @!P0 LDG.E.U16 R160, desc[UR60][R162.64] ;  /* 0x0000003ca2a08981 */ /* 0x000128000c1e1500 */
[----:B------:R1:W-:Y:S01]  /*13170*/  STL [R1+0xc40], R235 ;  /* 0x000c40eb01007387 */ /* 0x0003e20000100800 */
[----:B0-----:R-:W-:-:S03]  /*13180*/  PRMT R163, RZ, 0x7610, R163 ;  /* 0x00007610ffa37816 */ /* 0x001fc600000000a3 */
[----:B-1----:R-:W4:Y:S01]  /*13190*/  LDL.LU R235, [R1+0x284] ;  /* 0x0002840001eb7983 */ /* 0x002f220000300800 */
[----:B---3--:R-:W-:Y:S02]  /*131a0*/  @!P0 IMAD.MOV.U32 R167, RZ, RZ, R13 ;  /* 0x000000ffffa78224 */ /* 0x008fe400078e000d */
[----:B------:R-:W-:Y:S01]  /*131b0*/  @!P0 IMAD.MOV.U32 R166, RZ, RZ, R12 ;  /* 0x000000ffffa68224 */ /* 0x000fe200078e000c */
[----:B------:R-:W-:Y:S01]  /*131c0*/  PRMT R161, RZ, 0x7610, R161 ;  /* 0x00007610ffa17816 */ /* 0x000fe200000000a1 */
[----:B------:R-:W3:Y:S04]  /*131d0*/  LDL R13, [R1+0x3a0] ;  /* 0x0003a000010d7983 */ /* 0x000ee80000100800 */
[----:B------:R0:W4:Y:S01]  /*131e0*/  @!P0 LDG.E.U16 R163, desc[UR60][R166.64] ;  /* 0x0000003ca6a38981 */ /* 0x000122000c1e1500 */
[----:B------:R-:W-:Y:S01]  /*131f0*/  @!P0 IMAD.MOV.U32 R165, RZ, RZ, R23 ;  /* 0x000000ffffa58224 */ /* 0x000fe200078e0017 */
[----:B------:R-:W-:-:S02]  /*13200*/  PRMT R162, RZ, 0x7610, R162 ;  /* 0x00007610ffa27816 */ /* 0x000fc400000000a2 */
[----:B------:R-:W3:Y:S01]  /*13210*/  LDL R12, [R1+0x354] ;  /* 0x00035400010c7983 */ /* 0x000ee20000100800 */
[----:B0-----:R-:W-:-:S03]  /*13220*/  @!P0 IMAD.MOV.U32 R166, RZ, RZ, R4 ;  /* 0x000000ffffa68224 */ /* 0x001fc600078e0004 */
[----:B------:R-:W4:Y:S01]  /*13230*/  LDL R4, [R1+0x3e0] ;  /* 0x0003e00001047983 */ /* 0x000f220000100800 */
[----:B------:R-:W-:-:S05]  /*13240*/  @!P0 IMAD.MOV.U32 R164, RZ, RZ, R6 ;  /* 0x000000ffffa48224 */ /* 0x000fca00078e0006 */
[----:B------:R0:W3:Y:S02]  /*13250*/  @!P0 LDG.E.U16 R161, desc[UR60][R164.64] ;  /* 0x0000003ca4a18981 */ /* 0x0000e4000c1e1500 */
[----:B0-----:R-:W-:Y:S02]  /*13260*/  @!P0 IMAD.MOV.U32 R165, RZ, RZ, R21 ;  /* 0x000000ffffa58224 */ /* 0x001fe400078e0015 */
[----:B------:R-:W3:Y:S01]  /*13270*/  LDL R21, [R1+0x3dc] ;  /* 0x0003dc0001157983 */ /* 0x000ee20000100800 */
[----:B------:R-:W-:-:S03]  /*13280*/  @!P0 IMAD.MOV.U32 R164, RZ, RZ, R14 ;  /* 0x000000ffffa48224 */ /* 0x000fc600078e000e */
[----:B------:R-:W3:Y:S01]  /*13290*/  LDL R14, [R1+0x39c] ;  /* 0x00039c00010e7983 */ /* 0x000ee20000100800 */
[----:B------:R-:W-:-:S03]  /*132a0*/  @!P0 IMAD.MOV.U32 R167, RZ, RZ, R11 ;  /* 0x000000ffffa78224 */ /* 0x000fc600078e000b */
[----:B------:R-:W3:Y:S01]  /*132b0*/  LDL R11, [R1+0x358] ;  /* 0x00035800010b7983 */ /* 0x000ee20000100800 */
[----:B------:R-:W-:-:S03]  /*132c0*/  @!P0 IMAD.MOV.U32 R169, RZ, RZ, R10 ;  /* 0x000000ffffa98224 */ /* 0x000fc600078e000a */
[----:B------:R-:W3:Y:S04]  /*132d0*/  LDL R10, [R1+0x314] ;  /* 0x00031400010a7983 */ /* 0x000ee80000100800 */
[----:B------:R0:W3:Y:S01]  /*132e0*/  @!P0 LDG.E.U16 R162, desc[UR60][R164.64] ;  /* 0x0000003ca4a28981 */ /* 0x0000e2000c1e1500 */
[----:B------:R-:W-:Y:S01]  /*132f0*/  @!P0 IMAD.MOV.U32 R171, RZ, RZ, R3 ;  /* 0x000000ffffab8224 */ /* 0x000fe200078e0003 */
[----:B0-----:R-:W-:Y:S02]  /*13300*/  PRMT R164, RZ, 0x7610, R164 ;  /* 0x00007610ffa47816 */ /* 0x001fe400000000a4 */
[----:B------:R-:W-:Y:S01]  /*13310*/  PRMT R165, RZ, 0x7610, R165 ;  /* 0x00007610ffa57816 */ /* 0x000fe200000000a5 */
[----:B------:R-:W-:-:S03]  /*13320*/  @!P0 IMAD.MOV.U32 R168, RZ, RZ, R9 ;  /* 0x000000ffffa88224 */ /* 0x000fc600078e0009 */
[----:B------:R0:W3:Y:S04]  /*13330*/  @!P0 LDG.E.U16 R164, desc[UR60][R166.64] ;  /* 0x0000003ca6a48981 */ /* 0x0000e8000c1e1500 */
[----:B------:R-:W3:Y:S04]  /*13340*/  LDL R9, [R1+0x318] ;  /* 0x0003180001097983 */ /* 0x000ee80000100800 */
[----:B------:R1:W3:Y:S01]  /*13350*/  @!P0 LDG.E.U16 R165, desc[UR60][R168.64] ;  /* 0x0000003ca8a58981 */ /* 0x0002e2000c1e1500 */
[----:B0-----:R-:W-:Y:S01]  /*13360*/  PRMT R167, RZ, 0x7610, R167 ;  /* 0x00007610ffa77816 */ /* 0x001fe200000000a7 */
[----:B-1----:R-:W-:-:S02]  /*13370*/  @!P0 IMAD.MOV.U32 R168, RZ, RZ, R7 ;  /* 0x000000ffffa88224 */ /* 0x002fc400078e0007 */
[----:B------:R-:W-:Y:S01]  /*13380*/  @!P0 IMAD.MOV.U32 R169, RZ, RZ, R8 ;  /* 0x000000ffffa98224 */ /* 0x000fe200078e0008 */
[----:B------:R-:W3:Y:S04]  /*13390*/  LDL R7, [R1+0x2d8] ;  /* 0x0002d80001077983 */ /* 0x000ee80000100800 */
[----:B------:R-:W3:Y:S01]  /*133a0*/  LDL R8, [R1+0x2d4] ;  /* 0x0002d40001087983 */ /* 0x000ee20000100800 */
[----:B--2---:R-:W-:-:S03]  /*133b0*/  @!P0 IMAD.MOV.U32 R170, RZ, RZ, R252 ;  /* 0x000000ffffaa8224 */ /* 0x004fc600078e00fc */
[----:B------:R0:W-:Y:S04]  /*133c0*/  STL [R1+0xc54], R252 ;  /* 0x000c54fc01007387 */ /* 0x0001e80000100800 */
[----:B------:R1:W2:Y:S04]  /*133d0*/  @!P0 LDG.E.U16 R167, desc[UR60][R170.64] ;  /* 0x0000003caaa78981 */ /* 0x0002a8000c1e1500 */
[----:B0-----:R-:W2:Y:S04]  /*133e0*/  LDL.LU R252, [R1+0x278] ;  /* 0x0002780001fc7983 */ /* 0x001ea80000300800 */
[----:B------:R0:W-:Y:S01]  /*133f0*/  STL [R1+0xc48], R3 ;  /* 0x000c480301007387 */ /* 0x0001e20000100800 */
[----:B-1----:R-:W-:-:S02]  /*13400*/  @!P0 IMAD.MOV.U32 R170, RZ, RZ, R249 ;  /* 0x000000ffffaa8224 */ /* 0x002fc400078e00f9 */
[----:B------:R-:W-:Y:S01]  /*13410*/  @!P0 IMAD.MOV.U32 R171, RZ, RZ, R232 ;  /* 0x000000ffffab8224 */ /* 0x000fe200078e00e8 */
[----:B0-----:R-:W2:Y:S04]  /*13420*/  LDL.LU R3, [R1+0x28c] ;  /* 0x00028c0001037983 */ /* 0x001ea80000300800 */
[----:B------:R0:W-:Y:S04]  /*13430*/  STL [R1+0xc50], R249 ;  /* 0x000c50f901007387 */ /* 0x0001e80000100800 */
[----:B0-----:R-:W2:Y:S04]  /*13440*/  LDL.LU R249, [R1+0x270] ;  /* 0x0002700001f97983 */ /* 0x001ea80000300800 */
[----:B------:R0:W-:Y:S04]  /*13450*/  STL [R1+0xc4c], R232 ;  /* 0x000c4ce801007387 */ /* 0x0001e80000100800 */
[----:B0-----:R-:W2:Y:S01]  /*13460*/  LDL.LU R232, [R1+0x294] ;  /* 0x0002940001e87983 */ /* 0x001ea20000300800 */
[----:B----4-:R-:W-:-:S03]  /*13470*/  @!P0 IMAD.MOV.U32 R172, RZ, RZ, R4 ;  /* 0x000000ffffac8224 */ /* 0x010fc600078e0004 */
[----:B------:R-:W4:Y:S01]  /*13480*/  LDL R4, [R1+0x298] ;  /* 0x0002980001047983 */ /* 0x000f220000100800 */
[----:B------:R-:W-:-:S06]  /*13490*/  PRMT R166, RZ, 0x7610, R166 ;  /* 0x00007610ffa67816 */ /* 0x000fcc00000000a6 */
[----:B------:R0:W2:Y:S02]  /*134a0*/  @!P0 LDG.E.U16 R166, desc[UR60][R168.64] ;  /* 0x0000003ca8a68981 */ /* 0x0000a4000c1e1500 */
[----:B0-----:R-:W-:Y:S02]  /*134b0*/  PRMT R169, RZ, 0x7610, R169 ;  /* 0x00007610ffa97816 */ /* 0x001fe400000000a9 */
[----:B------:R-:W-:Y:S01]  /*134c0*/  PRMT R168, RZ, 0x7610, R168 ;  /* 0x00007610ffa87816 */ /* 0x000fe200000000a8 */
[----:B---3--:R-:W-:Y:S02]  /*134d0*/  @!P0 IMAD.MOV.U32 R175, RZ, RZ, R12 ;  /* 0x000000ffffaf8224 */ /* 0x008fe400078e000c */
[----:B------:R-:W3:Y:S04]  /*134e0*/  LDL R12, [R1+0x398] ;  /* 0x00039800010c7983 */ /* 0x000ee80000100800 */
[----:B------:R0:W3:Y:S01]  /*134f0*/  @!P0 LDG.E.U16 R168, desc[UR60][R170.64] ;  /* 0x0000003caaa88981 */ /* 0x0000e2000c1e1500 */
[----:B------:R-:W-:-:S03]  /*13500*/  @!P0 IMAD.MOV.U32 R173, RZ, RZ, R21 ;  /* 0x000000ffffad8224 */ /* 0x000fc600078e0015 */
[----:B------:R-:W3:Y:S04]  /*13510*/  LDL R21, [R1+0x3d4] ;  /* 0x0003d40001157983 */ /* 0x000ee80000100800 */
[----:B------:R1:W3:Y:S01]  /*13520*/  @!P0 LDG.E.U16 R169, desc[UR60][R172.64] ;  /* 0x0000003caca98981 */ /* 0x0002e2000c1e1500 */
[----:B0-----:R-:W-:Y:S01]  /*13530*/  PRMT R171, RZ, 0x7610, R171 ;  /* 0x00007610ffab7816 */ /* 0x001fe200000000ab */
[----:B------:R-:W-:Y:S02]  /*13540*/  @!P0 IMAD.MOV.U32 R174, RZ, RZ, R11 ;  /* 0x000000ffffae8224 */ /* 0x000fe400078e000b */
[----:B------:R-:W3:Y:S04]  /*13550*/  LDL R11, [R1+0x34c] ;  /* 0x00034c00010b7983 */ /* 0x000ee80000100800 */
[----:B------:R0:W3:Y:S01]  /*13560*/  @!P0 LDG.E.U16 R171, desc[UR60][R174.64] ;  /* 0x0000003caeab8981 */ /* 0x0000e2000c1e1500 */
[----:B-1----:R-:W-:-:S03]  /*13570*/  @!P0 IMAD.MOV.U32 R173, RZ, RZ, R14 ;  /* 0x000000ffffad8224 */ /* 0x002fc600078e000e */
[----:B------:R-:W3:Y:S01]  /*13580*/  LDL R14, [R1+0x3d8] ;  /* 0x0003d800010e7983 */ /* 0x000ee20000100800 */
[----:B------:R-:W-:-:S03]  /*13590*/  @!P0 IMAD.MOV.U32 R172, RZ, RZ, R13 ;  /* 0x000000ffffac8224 */ /* 0x000fc600078e000d */
[----:B------:R-:W3:Y:S01]  /*135a0*/  LDL R13, [R1+0x394] ;  /* 0x00039400010d7983 */ /* 0x000ee20000100800 */
[----:B0-----:R-:W-:-:S03]  /*135b0*/  @!P0 IMAD.MOV.U32 R175, RZ, RZ, R10 ;  /* 0x000000ffffaf8224 */ /* 0x001fc600078e000a */
[----:B------:R-:W3:Y:S01]  /*135c0*/  LDL R10, [R1+0x350] ;  /* 0x00035000010a7983 */ /* 0x000ee20000100800 */
[----:B------:R-:W-:-:S06]  /*135d0*/  PRMT R170, RZ, 0x7610, R170 ;  /* 0x00007610ffaa7816 */ /* 0x000fcc00000000aa */
[----:B------:R0:W3:Y:S01]  /*135e0*/  @!P0 LDG.E.U16 R170, desc[UR60][R172.64] ;  /* 0x0000003cacaa8981 */ /* 0x0000e2000c1e1500 */
[----:B------:R-:W-:-:S03]  /*135f0*/  @!P0 IMAD.MOV.U32 R174, RZ, RZ, R9 ;  /* 0x000000ffffae8224 */ /* 0x000fc600078e0009 */
[----:B------:R-:W3:Y:S01]  /*13600*/  LDL R9, [R1+0x30c] ;  /* 0x00030c0001097983 */ /* 0x000ee20000100800 */
[----:B0-----:R-:W-:Y:S01]  /*13610*/  PRMT R173, RZ, 0x7610, R173 ;  /* 0x00007610ffad7816 */ /* 0x001fe200000000ad */
[----:B------:R-:W-:Y:S02]  /*13620*/  @!P0 IMAD.MOV.U32 R176, RZ, RZ, R7 ;  /* 0x000000ffffb08224 */ /* 0x000fe400078e0007 */
[----:B------:R-:W3:Y:S01]  /*13630*/  LDL R7, [R1+0x2cc] ;  /* 0x0002cc0001077983 */ /* 0x000ee20000100800 */
[----:B------:R-:W-:-:S03]  /*13640*/  @!P0 IMAD.MOV.U32 R177, RZ, RZ, R8 ;  /* 0x000000ffffb18224 */ /* 0x000fc600078e0008 */
[----:B------:R-:W3:Y:S04]  /*13650*/  LDL R8, [R1+0x310] ;  /* 0x0003100001087983 */ /* 0x000ee80000100800 */
[----:B------:R4:W3:Y:S02]  /*13660*/  @!P0 LDG.E.U16 R173, desc[UR60][R176.64] ;  /* 0x0000003cb0ad8981 */ /* 0x0008e4000c1e1500 */
[----:B----4-:R-:W-:Y:S02]  /*13670*/  @!P0 IMAD.MOV.U32 R176, RZ, RZ, R4 ;  /* 0x000000ffffb08224 */ /* 0x010fe400078e0004 */
[----:B------:R-:W4:Y:S01]  /*13680*/  LDL R4, [R1+0x2d0] ;  /* 0x0002d00001047983 */ /* 0x000f220000100800 */
[----:B------:R-:W-:Y:S01]  /*13690*/  PRMT R172, RZ, 0x7610, R172 ;  /* 0x00007610ffac7816 */ /* 0x000fe200000000ac */
[----:B--2---:R-:W-:-:S02]  /*136a0*/  @!P0 IMAD.MOV.U32 R177, RZ, RZ, R232 ;  /* 0x000000ffffb18224 */ /* 0x004fc400078e00e8 */
[----:B------:R0:W-:Y:S01]  /*136b0*/  STL [R1+0xc58], R232 ;  /* 0x000c58e801007387 */ /* 0x0001e20000100800 */
[----:B------:R-:W-:-:S03]  /*136c0*/  @!P0 IMAD.MOV.U32 R178, RZ, RZ, R20 ;  /* 0x000000ffffb28224 */ /* 0x000fc600078e0014 */
[----:B------:R1:W2:Y:S01]  /*136d0*/  @!P0 LDG.E.U16 R172, desc[UR60][R174.64] ;  /* 0x0000003caeac8981 */ /* 0x0002a2000c1e1500 */
[----:B------:R-:W-:-:S03]  /*136e0*/  @!P0 IMAD.MOV.U32 R179, RZ, RZ, R0 ;  /* 0x000000ffffb38224 */ /* 0x000fc600078e0000 */
[----:B0-----:R-:W2:Y:S01]  /*136f0*/  LDL.LU R232, [R1+0x280] ;  /* 0x0002800001e87983 */ /* 0x001ea20000300800 */
[----:B-1----:R-:W-:-:S03]  /*13700*/  PRMT R175, RZ, 0x7610, R175 ;  /* 0x00007610ffaf7816 */ /* 0x002fc600000000af */
[----:B------:R0:W-:Y:S04]  /*13710*/  STL [R1+0xc60], R20 ;  /* 0x000c601401007387 */ /* 0x0001e80000100800 */
[----:B------:R1:W2:Y:S04]  /*13720*/  @!P0 LDG.E.U16 R175, desc[UR60][R178.64] ;  /* 0x0000003cb2af8981 */ /* 0x0002a8000c1e1500 */
[----:B0-----:R-:W2:Y:S04]  /*13730*/  LDL.LU R20, [R1+0x288] ;  /* 0x0002880001147983 */ /* 0x001ea80000300800 */
[----:B------:R0:W-:Y:S01]  /*13740*/  STL [R1+0xc5c], R0 ;  /* 0x000c5c0001007387 */ /* 0x0001e20000100800 */
[----:B-1----:R-:W-:-:S03]  /*13750*/  @!P0 IMAD.MOV.U32 R178, RZ, RZ, R245 ;  /* 0x000000ffffb28224 */ /* 0x002fc600078e00f5 */
[----:B0-----:R-:W2:Y:S04]  /*13760*/  LDL.LU R0, [R1+0x2ac] ;  /* 0x0002ac0001007983 */ /* 0x001ea80000300800 */
[----:B------:R0:W-:Y:S04]  /*13770*/  STL [R1+0xc68], R245 ;  /* 0x000c68f501007387 */ /* 0x0001e80000100800 */
[----:B0-----:R-:W2:Y:S01]  /*13780*/  LDL.LU R245, [R1+0x290] ;  /* 0x0002900001f57983 */ /* 0x001ea20000300800 */
[----:B------:R-:W-:Y:S01]  /*13790*/  PRMT R174, RZ, 0x7610, R174 ;  /* 0x00007610ffae7816 */ /* 0x000fe200000000ae */
[----:B---3--:R-:W-:-:S02]  /*137a0*/  @!P0 IMAD.MOV.U32 R180, RZ, RZ, R14 ;  /* 0x000000ffffb48224 */ /* 0x008fc400078e000e */
[----:B------:R-:W-:-:S03]  /*137b0*/  @!P0 IMAD.MOV.U32 R181, RZ, RZ, R21 ;  /* 0x000000ffffb58224 */ /* 0x000fc600078e0015 */
[----:B------:R0:W3:Y:S01]  /*137c0*/  @!P0 LDG.E.U16 R174, desc[UR60][R176.64] ;  /* 0x0000003cb0ae8981 */ /* 0x0000e2000c1e1500 */
[----:B------:R-:W-:-:S03]  /*137d0*/  @!P0 IMAD.MOV.U32 R179, RZ, RZ, R229 ;  /* 0x000000ffffb38224 */ /* 0x000fc600078e00e5 */
[----:B------:R1:W-:Y:S01]  /*137e0*/  STL [R1+0xc64], R229 ;  /* 0x000c64e501007387 */ /* 0x0003e20000100800 */
[----:B0-----:R-:W-:Y:S02]  /*137f0*/  PRMT R177, RZ, 0x7610, R177 ;  /* 0x00007610ffb17816 */ /* 0x001fe400000000b1 */
[----:B------:R-:W-:Y:S01]  /*13800*/  PRMT R176, RZ, 0x7610, R176 ;  /* 0x00007610ffb07816 */ /* 0x000fe200000000b0 */
[----:B-1----:R-:W3:Y:S04]  /*13810*/  LDL.LU R229, [R1+0x2b4] ;  /* 0x0002b40001e57983 */ /* 0x002ee80000300800 */
[----:B------:R0:W3:Y:S04]  /*13820*/  @!P0 LDG.E.U16 R177, desc[UR60][R180.64] ;  /* 0x0000003cb4b18981 */ /* 0x0000e8000c1e1500 */
[----:B------:R-:W3:Y:S01]  /*13830*/  LDL R14, [R1+0x3cc] ;  /* 0x0003cc00010e7983 */ /* 0x000ee20000100800 */
[----:B------:R-:W-:-:S03]  /*13840*/  @!P0 IMAD.MOV.U32 R182, RZ, RZ, R10 ;  /* 0x000000ffffb68224 */ /* 0x000fc600078e000a */
[----:B------:R1:W3:Y:S01]  /*13850*/  @!P0 LDG.E.U16 R176, desc[UR60][R178.64] ;  /* 0x0000003cb2b08981 */ /* 0x0002e2000c1e1500 */
[----:B0-----:R-:W-:-:S03]  /*13860*/  @!P0 IMAD.MOV.U32 R181, RZ, RZ, R13 ;  /* 0x000000ffffb58224 */ /* 0x001fc600078e000d */
[----:B------:R-:W3:Y:S01]  /*13870*/  LDL R13, [R1+0x3d0] ;  /* 0x0003d000010d7983 */ /* 0x000ee20000100800 */
[----:B------:R-:W-:Y:S02]  /*13880*/  @!P0 IMAD.MOV.U32 R180, RZ, RZ, R12 ;  /* 0x000000ffffb48224 */ /* 0x000fe400078e000c */
[----:B------:R-:W-:Y:S01]  /*13890*/  @!P0 IMAD.MOV.U32 R183, RZ, RZ, R11 ;  /* 0x000000ffffb78224 */ /* 0x000fe200078e000b */
[----:B------:R-:W3:Y:S01]  /*138a0*/  LDL R12, [R1+0x38c] ;  /* 0x00038c00010c7983 */ /* 0x000ee20000100800 */
[----:B-1----:R-:W-:-:S03]  /*138b0*/  PRMT R179, RZ, 0x7610, R179 ;  /* 0x00007610ffb37816 */ /* 0x002fc600000000b3 */
[----:B------:R-:W3:Y:S04]  /*138c0*/  LDL R11, [R1+0x390] ;  /* 0x00039000010b7983 */ /* 0x000ee80000100800 */
[----:B------:R0:W3:Y:S04]  /*138d0*/  @!P0 LDG.E.U16 R179, desc[UR60][R182.64] ;  /* 0x0000003cb6b38981 */ /* 0x0000e8000c1e1500 */
[----:B------:R-:W3:Y:S01]  /*138e0*/  LDL R10, [R1+0x344] ;  /* 0x00034400010a7983 */ /* 0x000ee20000100800 */
[----:B0-----:R-:W-:-:S03]  /*138f0*/  @!P0 IMAD.MOV.U32 R183, RZ, RZ, R9 ;  /* 0x000000ffffb78224 */ /* 0x001fc600078e0009 */
[----:B------:R-:W3:Y:S01]  /*13900*/  LDL R9, [R1+0x348] ;  /* 0x0003480001097983 */ /* 0x000ee20000100800 */
[----:B------:R-:W-:Y:S02]  /*13910*/  @!P0 IMAD.MOV.U32 R182, RZ, RZ, R8 ;  /* 0x000000ffffb68224 */ /* 0x000fe400078e0008 */
[----:B------:R-:W-:Y:S01]  /*13920*/  @!P0 IMAD.MOV.U32 R185, RZ, RZ, R7 ;  /* 0x000000ffffb98224 */ /* 0x000fe200078e0007 */
[----:B------:R-:W3:Y:S04]  /*13930*/  LDL R8, [R1+0x304] ;  /* 0x0003040001087983 */ /* 0x000ee80000100800 */
[----:B------:R-:W3:Y:S01]  /*13940*/  LDL R7, [R1+0x308] ;  /* 0x0003080001077983 */ /* 0x000ee20000100800 */
[----:B----4-:R-:W-:-:S03]  /*13950*/  @!P0 IMAD.MOV.U32 R184, RZ, RZ, R4 ;  /* 0x000000ffffb88224 */ /* 0x010fc600078e0004 */
[----:B------:R-:W4:Y:S01]  /*13960*/  LDL R4, [R1+0x2c8] ;  /* 0x0002c80001047983 */ /* 0x000f220000100800 */
[----:B------:R-:W-:-:S06]  /*13970*/  PRMT R178, RZ, 0x7610, R178 ;  /* 0x00007610ffb27816 */ /* 0x000fcc00000000b2 */
[----:B------:R0:W4:Y:S02]  /*13980*/  @!P0 LDG.E.U16 R178, desc[UR60][R180.64] ;  /* 0x0000003cb4b28981 */ /* 0x000124000c1e1500 */
[----:B0-----:R-:W-:Y:S01]  /*13990*/  PRMT R181, RZ, 0x7610, R181 ;  /* 0x00007610ffb57816 */ /* 0x001fe200000000b5 */
[----:B------:R-:W-:-:S05]  /*139a0*/  @!P0 IMAD.MOV.U32 R186, RZ, RZ, R223 ;  /* 0x000000ffffba8224 */ /* 0x000fca00078e00df */
[----:B------:R0:W4:Y:S01]  /*139b0*/  @!P0 LDG.E.U16 R181, desc[UR60][R184.64] ;  /* 0x0000003cb8b58981 */ /* 0x000122000c1e1500 */
[----:B------:R-:W-:Y:S02]  /*139c0*/  @!P0 IMAD.MOV.U32 R187, RZ, RZ, R251 ;  /* 0x000000ffffbb8224 */ /* 0x000fe400078e00fb */
[----:B0-----:R-:W-:Y:S02]  /*139d0*/  @!P0 IMAD.MOV.U32 R185, RZ, RZ, R3 ;  /* 0x000000ffffb98224 */ /* 0x001fe400078e0003 */
[----:B--2---:R-:W-:Y:S01]  /*139e0*/  @!P0 IMAD.MOV.U32 R184, RZ, RZ, R245 ;  /* 0x000000ffffb88224 */ /* 0x004fe200078e00f5 */
[----:B------:R0:W-:Y:S04]  /*139f0*/  STL [R1+0xc74], R245 ;  /* 0x000c74f501007387 */ /* 0x0001e80000100800 */
[----:B0-----:R-:W2:Y:S04]  /*13a00*/  LDL.LU R245, [R1+0x2b0] ;  /* 0x0002b00001f57983 */ /* 0x001ea80000300800 */
[----:B------:R0:W-:Y:S04]  /*13a10*/  STL [R1+0xc6c], R3 ;  /* 0x000c6c0301007387 */ /* 0x0001e80000100800 */
[----:B0-----:R-:W2:Y:S04]  /*13a20*/  LDL.LU R3, [R1+0x2bc] ;  /* 0x0002bc0001037983 */ /* 0x001ea80000300800 */
[----:B------:R0:W-:Y:S04]  /*13a30*/  STL [R1+0xc78], R223 ;  /* 0x000c78df01007387 */ /* 0x0001e80000100800 */
[----:B0-----:R-:W2:Y:S04]  /*13a40*/  LDL.LU R223, [R1+0x2b8] ;  /* 0x0002b80001df7983 */ /* 0x001ea80000300800 */
[----:B------:R0:W-:Y:S04]  /*13a50*/  STL [R1+0xc70], R251 ;  /* 0x000c70fb01007387 */ /* 0x0001e80000100800 */
[----:B0-----:R-:W2:Y:S01]  /*13a60*/  LDL.LU R251, [R1+0x2c4] ;  /* 0x0002c40001fb7983 */ /* 0x001ea20000300800 */
[----:B------:R-:W-:-:S06]  /*13a70*/  PRMT R180, RZ, 0x7610, R180 ;  /* 0x00007610ffb47816 */ /* 0x000fcc00000000b4 */
[----:B------:R0:W2:Y:S01]  /*13a80*/  @!P0 LDG.E.U16 R180, desc[UR60][R182.64] ;  /* 0x0000003cb6b48981 */ /* 0x0000a2000c1e1500 */
[----:B---3--:R-:W-:Y:S01]  /*13a90*/  @!P0 IMAD.MOV.U32 R192, RZ, RZ, R13 ;  /* 0x000000ffffc08224 */ /* 0x008fe200078e000d */
[----:B0-----:R-:W-:Y:S02]  /*13aa0*/  PRMT R182, RZ, 0x7610, R182 ;  /* 0x00007610ffb67816 */ /* 0x001fe400000000b6 */
[----:B------:R-:W-:Y:S01]  /*13ab0*/  PRMT R183, RZ, 0x7610, R183 ;  /* 0x00007610ffb77816 */ /* 0x000fe200000000b7 */
[----:B------:R-:W-:-:S03]  /*13ac0*/  @!P0 IMAD.MOV.U32 R193, RZ, RZ, R14 ;  /* 0x000000ffffc18224 */ /* 0x000fc600078e000e */
[----:B------:R0:W3:Y:S04]  /*13ad0*/  @!P0 LDG.E.U16 R182, desc[UR60][R184.64] ;  /* 0x0000003cb8b68981 */ /* 0x0000e8000c1e1500 */
[----:B------:R1:W3:Y:S01]  /*13ae0*/  @!P0 LDG.E.U16 R183, desc[UR60][R186.64] ;  /* 0x0000003cbab78981 */ /* 0x0002e2000c1e1500 */
[----:B0-----:R-:W-:Y:S02]  /*13af0*/  PRMT R184, RZ, 0x7610, R184 ;  /* 0x00007610ffb87816 */ /* 0x001fe400000000b8 */
[----:B------:R-:W-:Y:S01]  /*13b00*/  PRMT R185, RZ, 0x7610, R185 ;  /* 0x00007610ffb97816 */ /* 0x000fe200000000b9 */
[----:B-1----:R-:W-:Y:S02]  /*13b10*/  @!P0 IMAD.MOV.U32 R186, RZ, RZ, R242 ;  /* 0x000000ffffba8224 */ /* 0x002fe400078e00f2 */
[----:B------:R-:W-:-:S03]  /*13b20*/  @!P0 IMAD.MOV.U32 R187, RZ, RZ, R227 ;  /* 0x000000ffffbb8224 */ /* 0x000fc600078e00e3 */
[----:B------:R0:W3:Y:S04]  /*13b30*/  @!P0 LDG.E.U16 R185, desc[UR60][R192.64] ;  /* 0x0000003cc0b98981 */ /* 0x0000e8000c1e1500 */
[----:B------:R1:W3:Y:S01]  /*13b40*/  @!P0 LDG.E.U16 R184, desc[UR60][R186.64] ;  /* 0x0000003cbab88981 */ /* 0x0002e2000c1e1500 */
[----:B0-----:R-:W-:Y:S02]  /*13b50*/  @!P0 IMAD.MOV.U32 R192, RZ, RZ, R11 ;  /* 0x000000ffffc08224 */ /* 0x001fe400078e000b */
[----:B------:R-:W-:Y:S01]  /*13b60*/  @!P0 IMAD.MOV.U32 R193, RZ, RZ, R12 ;  /* 0x000000ffffc18224 */ /* 0x000fe200078e000c */
[----:B-1----:R-:W-:Y:S01]  /*13b70*/  PRMT R186, RZ, 0x7610, R186 ;  /* 0x00007610ffba7816 */ /* 0x002fe200000000ba */
[----:B------:R0:W-:Y:S01]  /*13b80*/  STL [R1+0xc80], R242 ;  /* 0x000c80f201007387 */ /* 0x0001e20000100800 */
[----:B------:R-:W-:-:S04]  /*13b90*/  PRMT R187, RZ, 0x7610, R187 ;  /* 0x00007610ffbb7816 */ /* 0x000fc800000000bb */
[----:B------:R1:W3:Y:S04]  /*13ba0*/  @!P0 LDG.E.U16 R186, desc[UR60][R192.64] ;  /* 0x0000003cc0ba8981 */ /* 0x0002e8000c1e1500 */
[----:B0-----:R-:W3:Y:S04]  /*13bb0*/  LDL.LU R242, [R1+0x2ec] ;  /* 0x0002ec0001f27983 */ /* 0x001ee80000300800 */
[----:B------:R0:W-:Y:S01]  /*13bc0*/  STL [R1+0xc7c], R227 ;  /* 0x000c7ce301007387 */ /* 0x0001e20000100800 */
[----:B-1----:R-:W-:Y:S02]  /*13bd0*/  @!P0 IMAD.MOV.U32 R192, RZ, RZ, R9 ;  /* 0x000000ffffc08224 */ /* 0x002fe400078e0009 */
[----:B------:R-:W-:Y:S01]  /*13be0*/  @!P0 IMAD.MOV.U32 R193, RZ, RZ, R10 ;  /* 0x000000ffffc18224 */ /* 0x000fe200078e000a */
[----:B------:R-:W-:-:S04]  /*13bf0*/  PRMT R194, RZ, 0x7610, R194 ;  /* 0x00007610ffc27816 */ /* 0x000fc800000000c2 */
[----:B------:R1:W3:Y:S04]  /*13c00*/  @!P0 LDG.E.U16 R187, desc[UR60][R192.64] ;  /* 0x0000003cc0bb8981 */ /* 0x0002e8000c1e1500 */
[----:B0-----:R-:W3:Y:S04]  /*13c10*/  LDL.LU R227, [R1+0x2c0] ;  /* 0x0002c00001e37983 */ /* 0x001ee80000300800 */
[----:B------:R-:W3:Y:S04]  /*13c20*/  LDL R11, [R1+0x3c4] ;  /* 0x0003c400010b7983 */ /* 0x000ee80000100800 */
[----:B------:R-:W3:Y:S01]  /*13c30*/  LDL R10, [R1+0x3c8] ;  /* 0x0003c800010a7983 */ /* 0x000ee20000100800 */
[----:B-1----:R-:W-:-:S02]  /*13c40*/  @!P0 IMAD.MOV.U32 R193, RZ, RZ, R8 ;  /* 0x000000ffffc18224 */ /* 0x002fc400078e0008 */
[----:B------:R-:W-:Y:S01]  /*13c50*/  @!P0 IMAD.MOV.U32 R192, RZ, RZ, R7 ;  /* 0x000000ffffc08224 */ /* 0x000fe200078e0007 */
[----:B------:R-:W3:Y:S04]  /*13c60*/  LDL R9, [R1+0x384] ;  /* 0x0003840001097983 */ /* 0x000ee80000100800 */
[----:B------:R-:W3:Y:S04]  /*13c70*/  LDL R8, [R1+0x388] ;  /* 0x0003880001087983 */ /* 0x000ee80000100800 */
[----:B------:R4:W3:Y:S04]  /*13c80*/  @!P0 LDG.E.U16 R194, desc[UR60][R192.64] ;  /* 0x0000003cc0c28981 */ /* 0x0008e8000c1e1500 */
[----:B------:R-:W3:Y:S01]  /*13c90*/  LDL R7, [R1+0x33c] ;  /* 0x00033c0001077983 */ /* 0x000ee20000100800 */
[----:B----4-:R-:W-:-:S03]  /*13ca0*/  @!P0 IMAD.MOV.U32 R192, RZ, RZ, R4 ;  /* 0x000000ffffc08224 */ /* 0x010fc600078e0004 */
[----:B------:R-:W4:Y:S01]  /*13cb0*/  LDL R4, [R1+0x340] ;  /* 0x0003400001047983 */ /* 0x000f220000100800 */
[----:B------:R-:W-:Y:S02]  /*13cc0*/  PRMT R196, RZ, 0x7610, R196 ;  /* 0x00007610ffc47816 */ /* 0x000fe400000000c4 */
[----:B------:R-:W-:Y:S02]  /*13cd0*/  PRMT R197, RZ, 0x7610, R197 ;  /* 0x00007610ffc57816 */ /* 0x000fe400000000c5 */
[----:B------:R-:W-:Y:S02]  /*13ce0*/  PRMT R198, RZ, 0x7610, R198 ;  /* 0x00007610ffc67816 */ /* 0x000fe400000000c6 */
[----:B------:R-:W-:Y:S02]  /*13cf0*/  PRMT R199, RZ, 0x7610, R199 ;  /* 0x00007610ffc77816 */ /* 0x000fe400000000c7 */
[----:B------:R-:W-:Y:S02]  /*13d00*/  PRMT R200, RZ, 0x7610, R200 ;  /* 0x00007610ffc87816 */ /* 0x000fe400000000c8 */
[----:B------:R-:W-:Y:S01]  /*13d10*/  PRMT R201, RZ, 0x7610, R201 ;  /* 0x00007610ffc97816 */ /* 0x000fe200000000c9 */
[----:B--2---:R-:W-:Y:S01]  /*13d20*/  @!P0 IMAD.MOV.U32 R193, RZ, RZ, R251 ;  /* 0x000000ffffc18224 */ /* 0x004fe200078e00fb */
[----:B------:R0:W-:Y:S04]  /*13d30*/  STL [R1+0xc84], R251 ;  /* 0x000c84fb01007387 */ /* 0x0001e80000100800 */
[----:B------:R1:W2:Y:S04]  /*13d40*/  @!P0 LDG.E.U16 R196, desc[UR60][R192.64] ;  /* 0x0000003cc0c48981 */ /* 0x0002a8000c1e1500 */
[----:B0-----:R-:W2:Y:S01]  /*13d50*/  LDL.LU R251, [R1+0x2f4] ;  /* 0x0002f40001fb7983 */ /* 0x001ea20000300800 */
[----:B-1----:R-:W-:-:S02]  /*13d60*/  @!P0 IMAD.MOV.U32 R192, RZ, RZ, R20 ;  /* 0x000000ffffc08224 */ /* 0x002fc400078e0014 */
[----:B------:R-:W-:Y:S01]  /*13d70*/  @!P0 IMAD.MOV.U32 R193, RZ, RZ, R235 ;  /* 0x000000ffffc18224 */ /* 0x000fe200078e00eb */
        /* <DEDUP_REMOVED lines=8> */
[----:B------:R-:W-:-:S05]  /*13e00*/  @!P0 IMAD.MOV.U32 R193, RZ, RZ, R246 ;  /* 0x000000ffffc18224 */ /* 0x000fca00078e00f6 */
[----:B------:R0:W2:Y:S02]  /*13e10*/  @!P0 LDG.E.U16 R198, desc[UR60][R192.64] ;  /* 0x0000003cc0c68981 */ /* 0x0000a4000c1e1500 */
[----:B0-----:R-:W-:Y:S02]  /*13e20*/  @!P0 IMAD.MOV.U32 R192, RZ, RZ, R239 ;  /* 0x000000ffffc08224 */ /* 0x001fe400078e00ef */
[----:B------:R-:W-:-:S05]  /*13e30*/  @!P0 IMAD.MOV.U32 R193, RZ, RZ, R226 ;  /* 0x000000ffffc18224 */ /* 0x000fca00078e00e2 */
[----:B------:R3:W2:Y:S02]  /*13e40*/  @!P0 LDG.E.U16 R199, desc[UR60][R192.64] ;  /* 0x0000003cc0c78981 */ /* 0x0006a4000c1e1500 */
[----:B---3--:R-:W-:Y:S02]  /*13e50*/  @!P0 IMAD.MOV.U32 R193, RZ, RZ, R11 ;  /* 0x000000ffffc18224 */ /* 0x008fe400078e000b */
[----:B------:R-:W-:Y:S01]  /*13e60*/  @!P0 IMAD.MOV.U32 R192, RZ, RZ, R10 ;  /* 0x000000ffffc08224 */ /* 0x000fe200078e000a */
[----:B------:R0:W-:Y:S04]  /*13e70*/  STL [R1+0xc90], R246 ;  /* 0x000c90f601007387 */ /* 0x0001e80000100800 */
[----:B------:R1:W3:Y:S04]  /*13e80*/  @!P0 LDG.E.U16 R200, desc[UR60][R192.64] ;  /* 0x0000003cc0c88981 */ /* 0x0002e8000c1e1500 */
[----:B0-----:R-:W3:Y:S01]  /*13e90*/  LDL.LU R246, [R1+0x2f8] ;  /* 0x0002f80001f67983 */ /* 0x001ee20000300800 */
[----:B-1----:R-:W-:-:S02]  /*13ea0*/  @!P0 IMAD.MOV.U32 R192, RZ, RZ, R8 ;  /* 0x000000ffffc08224 */ /* 0x002fc400078e0008 */
[----:B------:R-:W-:Y:S01]  /*13eb0*/  @!P0 IMAD.MOV.U32 R193, RZ, RZ, R9 ;  /* 0x000000ffffc18224 */ /* 0x000fe200078e0009 */
[----:B------:R0:W-:Y:S04]  /*13ec0*/  STL [R1+0xc9c], R239 ;  /* 0x000c9cef01007387 */ /* 0x0001e80000100800 */
[----:B------:R1:W3:Y:S04]  /*13ed0*/  @!P0 LDG.E.U16 R201, desc[UR60][R192.64] ;  /* 0x0000003cc0c98981 */ /* 0x0002e8000c1e1500 */
[----:B0-----:R-:W3:Y:S04]  /*13ee0*/  LDL.LU R239, [R1+0x334] ;  /* 0x0003340001ef7983 */ /* 0x001ee80000300800 */
[----:B------:R0:W-:Y:S01]  /*13ef0*/  STL [R1+0xc98], R226 ;  /* 0x000c98e201007387 */ /* 0x0001e20000100800 */
[----:B-1----:R-:W-:-:S03]  /*13f00*/  @!P0 IMAD.MOV.U32 R193, RZ, RZ, R7 ;  /* 0x000000ffffc18224 */ /* 0x002fc600078e0007 */
[----:B0-----:R-:W3:Y:S04]  /*13f10*/  LDL.LU R226, [R1+0x32c] ;  /* 0x00032c0001e27983 */ /* 0x001ee80000300800 */
[----:B------:R-:W3:Y:S01]  /*13f20*/  LDL R7, [R1+0x3bc] ;  /* 0x0003bc0001077983 */ /* 0x000ee20000100800 */
[----:B----4-:R-:W-:-:S03]  /*13f30*/  @!P0 IMAD.MOV.U32 R192, RZ, RZ, R4 ;  /* 0x000000ffffc08224 */ /* 0x010fc600078e0004 */
[----:B------:R-:W4:Y:S01]  /*13f40*/  LDL R4, [R1+0x3c0] ;  /* 0x0003c00001047983 */ /* 0x000f220000100800 */
[----:B------:R-:W-:Y:S02]  /*13f50*/  PRMT R202, RZ, 0x7610, R202 ;  /* 0x00007610ffca7816 */ /* 0x000fe400000000ca */
[----:B------:R-:W-:-:S04]  /*13f60*/  PRMT R203, RZ, 0x7610, R203 ;  /* 0x00007610ffcb7816 */ /* 0x000fc800000000cb */
[----:B------:R2:W4:Y:S01]  /*13f70*/  @!P0 LDG.E.U16 R202, desc[UR60][R192.64] ;  /* 0x0000003cc0ca8981 */ /* 0x000522000c1e1500 */
[----:B------:R-:W-:Y:S02]  /*13f80*/  PRMT R204, RZ, 0x7610, R204 ;  /* 0x00007610ffcc7816 */ /* 0x000fe400000000cc */
[----:B------:R-:W-:Y:S02]  /*13f90*/  PRMT R205, RZ, 0x7610, R205 ;  /* 0x00007610ffcd7816 */ /* 0x000fe400000000cd */
[----:B------:R-:W-:Y:S02]  /*13fa0*/  PRMT R206, RZ, 0x7610, R206 ;  /* 0x00007610ffce7816 */ /* 0x000fe400000000ce */
[----:B------:R-:W-:Y:S01]  /*13fb0*/  PRMT R207, RZ, 0x7610, R207 ;  /* 0x00007610ffcf7816 */ /* 0x000fe200000000cf */
[----:B--2---:R-:W-:Y:S01]  /*13fc0*/  @!P0 IMAD.MOV.U32 R193, RZ, RZ, R235 ;  /* 0x000000ffffc18224 */ /* 0x004fe200078e00eb */
[----:B------:R-:W-:Y:S01]  /*13fd0*/  @!P0 MOV R192, R17 ;  /* 0x0000001100c08202 */ /* 0x000fe20000000f00 */
[----:B------:R0:W-:Y:S04]  /*13fe0*/  STL [R1+0xca4], R17 ;  /* 0x000ca41101007387 */ /* 0x0001e80000100800 */
[----:B------:R1:W2:Y:S04]  /*13ff0*/  @!P0 LDG.E.U16 R203, desc[UR60][R192.64] ;  /* 0x0000003cc0cb8981 */ /* 0x0002a8000c1e1500 */
[----:B0-----:R-:W2:Y:S04]  /*14000*/  LDL.LU R17, [R1+0x338] ;  /* 0x0003380001117983 */ /* 0x001ea80000300800 */
[----:B------:R0:W-:Y:S01]  /*14010*/  STL [R1+0xca0], R235 ;  /* 0x000ca0eb01007387 */ /* 0x0001e20000100800 */
[----:B-1----:R-:W-:-:S02]  /*14020*/  @!P0 IMAD.MOV.U32 R192, RZ, RZ, R227 ;  /* 0x000000ffffc08224 */ /* 0x002fc400078e00e3 */
[----:B------:R-:W-:-:S05]  /*14030*/  @!P0 IMAD.MOV.U32 R193, RZ, RZ, R3 ;  /* 0x000000ffffc18224 */ /* 0x000fca00078e0003 */
[----:B------:R1:W2:Y:S04]  /*14040*/  @!P0 LDG.E.U16 R204, desc[UR60][R192.64] ;  /* 0x0000003cc0cc8981 */ /* 0x0002a8000c1e1500 */
[----:B0-----:R-:W2:Y:S04]  /*14050*/  LDL.LU R235, [R1+0x330] ;  /* 0x0003300001eb7983 */ /* 0x001ea80000300800 */
[----:B------:R0:W-:Y:S01]  /*14060*/  STL [R1+0xcac], R227 ;  /* 0x000cace301007387 */ /* 0x0001e20000100800 */
[----:B-1----:R-:W-:-:S03]  /*14070*/  @!P0 IMAD.MOV.U32 R192, RZ, RZ, R232 ;  /* 0x000000ffffc08224 */ /* 0x002fc600078e00e8 */
[----:B0-----:R-:W2:Y:S04]  /*14080*/  LDL.LU R227, [R1+0x37c] ;  /* 0x00037c0001e37983 */ /* 0x001ea80000300800 */
[----:B------:R0:W-:Y:S04]  /*14090*/  STL [R1+0xca8], R3 ;  /* 0x000ca80301007387 */ /* 0x0001e80000100800 */
[----:B0-----:R-:W2:Y:S04]  /*140a0*/  LDL.LU R3, [R1+0x374] ;  /* 0x0003740001037983 */ /* 0x001ea80000300800 */
[----:B------:R0:W-:Y:S04]  /*140b0*/  STL [R1+0xcb4], R232 ;  /* 0x000cb4e801007387 */ /* 0x0001e80000100800 */
[----:B0-----:R-:W2:Y:S01]  /*140c0*/  LDL.LU R232, [R1+0x380] ;  /* 0x0003800001e87983 */ /* 0x001ea20000300800 */
[----:B------:R-:W-:-:S05]  /*140d0*/  @!P0 IMAD.MOV.U32 R193, RZ, RZ, R230 ;  /* 0x000000ffffc18224 */ /* 0x000fca00078e00e6 */
[----:B------:R0:W2:Y:S04]  /*140e0*/  @!P0 LDG.E.U16 R205, desc[UR60][R192.64] ;  /* 0x0000003cc0cd8981 */ /* 0x0000a8000c1e1500 */
[----:B------:R1:W-:Y:S01]  /*140f0*/  STL [R1+0xcb0], R230 ;  /* 0x000cb0e601007387 */ /* 0x0003e20000100800 */
[----:B0-----:R-:W-:Y:S02]  /*14100*/  @!P0 IMAD.MOV.U32 R192, RZ, RZ, R19 ;  /* 0x000000ffffc08224 */ /* 0x001fe400078e0013 */
[----:B------:R-:W-:Y:S01]  /*14110*/  @!P0 IMAD.MOV.U32 R193, RZ, RZ, R243 ;  /* 0x000000ffffc18224 */ /* 0x000fe200078e00f3 */
[----:B-1----:R-:W2:Y:S04]  /*14120*/  LDL.LU R230, [R1+0x378] ;  /* 0x0003780001e67983 */ /* 0x002ea80000300800 */
[----:B------:R-:W-:Y:S04]  /*14130*/  STL [R1+0xcbc], R19 ;  /* 0x000cbc1301007387 */ /* 0x000fe80000100800 */
[----:B------:R0:W2:Y:S04]  /*14140*/  @!P0 LDG.E.U16 R206, desc[UR60][R192.64] ;  /* 0x0000003cc0ce8981 */ /* 0x0000a8000c1e1500 */
[----:B------:R1:W-:Y:S01]  /*14150*/  STL [R1+0xcb8], R243 ;  /* 0x000cb8f301007387 */ /* 0x0003e20000100800 */
[----:B0-----:R-:W-:-:S02]  /*14160*/  @!P0 IMAD.MOV.U32 R192, RZ, RZ, R236 ;  /* 0x000000ffffc08224 */ /* 0x001fc400078e00ec */
[----:B------:R-:W-:Y:S01]  /*14170*/  @!P0 IMAD.MOV.U32 R193, RZ, RZ, R225 ;  /* 0x000000ffffc18224 */ /* 0x000fe200078e00e1 */
[----:B-1----:R-:W2:Y:S04]  /*14180*/  LDL.LU R243, [R1+0x3b4] ;  /* 0x0003b40001f37983 */ /* 0x002ea80000300800 */
[----:B------:R-:W2:Y:S04]  /*14190*/  LDL.LU R195, [R1+0x1d0] ;  /* 0x0001d00001c37983 */ /* 0x000ea80000300800 */
[----:B------:R-:W2:Y:S04]  /*141a0*/  LDL.LU R189, [R1+0x1cc] ;  /* 0x0001cc0001bd7983 */ /* 0x000ea80000300800 */
[----:B------:R-:W2:Y:S04]  /*141b0*/  LDL.LU R188, [R1+0x1c0] ;  /* 0x0001c00001bc7983 */ /* 0x000ea80000300800 */
[----:B------:R3:W2:Y:S04]  /*141c0*/  @!P0 LDG.E.U16 R207, desc[UR60][R192.64] ;  /* 0x0000003cc0cf8981 */ /* 0x0006a8000c1e1500 */
[----:B------:R-:W2:Y:S04]  /*141d0*/  LDL.LU R191, [R1+0x1bc] ;  /* 0x0001bc0001bf7983 */ /* 0x000ea80000300800 */
[----:B------:R-:W2:Y:S01]  /*141e0*/  LDL.LU R190, [R1+0x1b0] ;  /* 0x0001b00001be7983 */ /* 0x000ea20000300800 */
[----:B---3--:R-:W-:-:S03]  /*141f0*/  @!P0 IMAD.MOV.U32 R193, RZ, RZ, R7 ;  /* 0x000000ffffc18224 */ /* 0x008fc600078e0007 */
[----:B------:R-:W3:Y:S01]  /*14200*/  LDL.LU R7, [R1+0x1ac] ;  /* 0x0001ac0001077983 */ /* 0x000ee20000300800 */
[----:B----4-:R-:W-:-:S03]  /*14210*/  @!P0 IMAD.MOV.U32 R192, RZ, RZ, R4 ;  /* 0x000000ffffc08224 */ /* 0x010fc600078e0004 */
        /* <DEDUP_REMOVED lines=9> */
[----:B------:R-:W3:Y:S01]  /*142b0*/  LDL.LU R19, [R1+0x3b8] ;  /* 0x0003b80001137983 */ /* 0x000ee20000300800 */
[----:B------:R-:W-:-:S02]  /*142c0*/  PRMT R208, RZ, 0x7610, R208 ;  /* 0x00007610ffd07816 */ /* 0x000fc400000000d0 */
[----:B------:R-:W-:Y:S01]  /*142d0*/  PRMT R209, RZ, 0x7610, R209 ;  /* 0x00007610ffd17816 */ /* 0x000fe200000000d1 */
[----:B------:R-:W4:Y:S04]  /*142e0*/  LDL.LU R23, [R1+0xbe8] ;  /* 0x000be80001177983 */ /* 0x000f280000300800 */
[----:B------:R2:W4:Y:S01]  /*142f0*/  @!P0 LDG.E.U16 R208, desc[UR60][R192.64] ;  /* 0x0000003cc0d08981 */ /* 0x000522000c1e1500 */
[----:B------:R-:W-:Y:S02]  /*14300*/  PRMT R210, RZ, 0x7610, R210 ;  /* 0x00007610ffd27816 */ /* 0x000fe400000000d2 */
[----:B------:R-:W-:Y:S02]  /*14310*/  PRMT R211, RZ, 0x7610, R211 ;  /* 0x00007610ffd37816 */ /* 0x000fe400000000d3 */
[----:B------:R-:W-:-:S02]  /*14320*/  PRMT R212, RZ, 0x7610, R212 ;  /* 0x00007610ffd47816 */ /* 0x000fc400000000d4 */
[----:B------:R-:W-:Y:S02]  /*14330*/  PRMT R213, RZ, 0x7610, R213 ;  /* 0x00007610ffd57816 */ /* 0x000fe400000000d5 */
[----:B------:R-:W-:Y:S02]  /*14340*/  PRMT R214, RZ, 0x7610, R214 ;  /* 0x00007610ffd67816 */ /* 0x000fe400000000d6 */
[----:B------:R-:W-:Y:S02]  /*14350*/  PRMT R215, RZ, 0x7610, R215 ;  /* 0x00007610ffd77816 */ /* 0x000fe400000000d7 */
[----:B------:R-:W-:Y:S02]  /*14360*/  PRMT R216, RZ, 0x7610, R216 ;  /* 0x00007610ffd87816 */ /* 0x000fe400000000d8 */
[----:B------:R-:W-:Y:S02]  /*14370*/  PRMT R217, RZ, 0x7610, R217 ;  /* 0x00007610ffd97816 */ /* 0x000fe400000000d9 */
[----:B------:R-:W-:-:S02]  /*14380*/  PRMT R218, RZ, 0x7610, R218 ;  /* 0x00007610ffda7816 */ /* 0x000fc400000000da */
[----:B------:R-:W-:Y:S02]  /*14390*/  PRMT R219, RZ, 0x7610, R219 ;  /* 0x00007610ffdb7816 */ /* 0x000fe400000000db */
[----:B------:R-:W-:Y:S02]  /*143a0*/  PRMT R220, RZ, 0x7610, R220 ;  /* 0x00007610ffdc7816 */ /* 0x000fe400000000dc */
[----:B------:R-:W-:Y:S02]  /*143b0*/  PRMT R221, RZ, 0x7610, R221 ;  /* 0x00007610ffdd7816 */ /* 0x000fe400000000dd */
[----:B------:R-:W-:Y:S01]  /*143c0*/  PRMT R222, RZ, 0x7610, R222 ;  /* 0x00007610ffde7816 */ /* 0x000fe200000000de */
[----:B--2---:R-:W-:Y:S02]  /*143d0*/  @!P0 IMAD.MOV.U32 R193, RZ, RZ, R227 ;  /* 0x000000ffffc18224 */ /* 0x004fe400078e00e3 */
[----:B------:R-:W-:-:S05]  /*143e0*/  @!P0 IMAD.MOV.U32 R192, RZ, RZ, R232 ;  /* 0x000000ffffc08224 */ /* 0x000fca00078e00e8 */
[----:B------:R0:W2:Y:S02]  /*143f0*/  @!P0 LDG.E.U16 R209, desc[UR60][R192.64] ;  /* 0x0000003cc0d18981 */ /* 0x0000a4000c1e1500 */
[----:B0-----:R-:W-:Y:S02]  /*14400*/  @!P0 IMAD.MOV.U32 R192, RZ, RZ, R17 ;  /* 0x000000ffffc08224 */ /* 0x001fe400078e0011 */
        /* <DEDUP_REMOVED lines=17> */
[----:B---3--:R-:W-:Y:S02]  /*14520*/  @!P0 IMAD.MOV.U32 R192, RZ, RZ, R19 ;  /* 0x000000ffffc08224 */ /* 0x008fe400078e0013 */
[----:B------:R-:W-:-:S05]  /*14530*/  @!P0 IMAD.MOV.U32 R193, RZ, RZ, R243 ;  /* 0x000000ffffc18224 */ /* 0x000fca00078e00f3 */
[----:B------:R0:W3:Y:S02]  /*14540*/  @!P0 LDG.E.U16 R216, desc[UR60][R192.64] ;  /* 0x0000003cc0d88981 */ /* 0x0000e4000c1e1500 */
[----:B0-----:R-:W-:Y:S02]  /*14550*/  @!P0 IMAD.MOV.U32 R192, RZ, RZ, R230 ;  /* 0x000000ffffc08224 */ /* 0x001fe400078e00e6 */
        /* <DEDUP_REMOVED lines=10> */
[----:B------:R0:W3:Y:S04]  /*14600*/  @!P0 LDG.E.U16 R220, desc[UR60][R192.64] ;  /* 0x0000003cc0dc8981 */ /* 0x0000e8000c1e1500 */
[----:B------:R1:W-:Y:S01]  /*14610*/  STS.U16 [R15+0x1300], R195 ;  /* 0x001300c30f007388 */ /* 0x0003e20000000400 */
[----:B0-----:R-:W-:Y:S02]  /*14620*/  @!P0 IMAD.MOV.U32 R192, RZ, RZ, R249 ;  /* 0x000000ffffc08224 */ /* 0x001fe400078e00f9 */
[----:B------:R-:W-:Y:S01]  /*14630*/  @!P0 IMAD.MOV.U32 R193, RZ, RZ, R18 ;  /* 0x000000ffffc18224 */ /* 0x000fe200078e0012 */
[----:B------:R0:W-:Y:S04]  /*14640*/  STS.U16 [R15+0x9300], R189 ;  /* 0x009300bd0f007388 */ /* 0x0001e80000000400 */
[----:B------:R4:W3:Y:S04]  /*14650*/  @!P0 LDG.E.U16 R221, desc[UR60][R192.64] ;  /* 0x0000003cc0dd8981 */ /* 0x0008e8000c1e1500 */
[----:B-1----:R-:W2:Y:S04]  /*14660*/  LDL.LU R195, [R1+0xbe4] ;  /* 0x000be40001c37983 */ /* 0x002ea80000300800 */
[----:B------:R1:W-:Y:S01]  /*14670*/  STS.U16 [R15+0x1700], R188 ;  /* 0x001700bc0f007388 */ /* 0x0003e20000000400 */
[----:B----4-:R-:W-:-:S02]  /*14680*/  @!P0 IMAD.MOV.U32 R192, RZ, RZ, R2 ;  /* 0x000000ffffc08224 */ /* 0x010fc400078e0002 */
[----:B------:R-:W-:Y:S01]  /*14690*/  @!P0 IMAD.MOV.U32 R193, RZ, RZ, R237 ;  /* 0x000000ffffc18224 */ /* 0x000fe200078e00ed */
[----:B0-----:R-:W4:Y:S04]  /*146a0*/  LDL.LU R189, [R1+0x228] ;  /* 0x0002280001bd7983 */ /* 0x001f280000300800 */
[----:B------:R0:W-:Y:S04]  /*146b0*/  STS.U16 [R15+0x9700], R191 ;  /* 0x009700bf0f007388 */ /* 0x0001e80000000400 */
[----:B-1----:R-:W3:Y:S04]  /*146c0*/  LDL.LU R188, [R1+0x220] ;  /* 0x0002200001bc7983 */ /* 0x002ee80000300800 */
[----:B------:R1:W-:Y:S04]  /*146d0*/  STS.U16 [R15+0x1b00], R190 ;  /* 0x001b00be0f007388 */ /* 0x0003e80000000400 */
[----:B0-----:R-:W3:Y:S04]  /*146e0*/  LDL.LU R191, [R1+0x1e4] ;  /* 0x0001e40001bf7983 */ /* 0x001ee80000300800 */
[----:B------:R0:W3:Y:S04]  /*146f0*/  @!P0 LDG.E.U16 R222, desc[UR60][R192.64] ;  /* 0x0000003cc0de8981 */ /* 0x0000e8000c1e1500 */
[----:B-1----:R-:W3:Y:S04]  /*14700*/  LDL.LU R190, [R1+0x1dc] ;  /* 0x0001dc0001be7983 */ /* 0x002ee80000300800 */
[----:B------:R1:W-:Y:S04]  /*14710*/  STS.U16 [R15+0x9b00], R7 ;  /* 0x009b00070f007388 */ /* 0x0003e80000000400 */
[----:B------:R-:W3:Y:S04]  /*14720*/  LDL.LU R192, [R1+0x1b8] ;  /* 0x0001b80001c07983 */ /* 0x000ee80000300800 */
[----:B------:R-:W3:Y:S04]  /*14730*/  LDL.LU R193, [R1+0x1b4] ;  /* 0x0001b40001c17983 */ /* 0x000ee80000300800 */
[----:B-1----:R-:W3:Y:S04]  /*14740*/  LDL.LU R7, [R1+0xd5c] ;  /* 0x000d5c0001077983 */ /* 0x002ee80000300800 */
[----:B------:R1:W-:Y:S04]  /*14750*/  STS.U16 [R15+0x1f00], R14 ;  /* 0x001f000e0f007388 */ /* 0x0003e80000000400 */
[----:B------:R0:W-:Y:S04]  /*14760*/  STS.U16 [R15+0x9f00], R4 ;  /* 0x009f00040f007388 */ /* 0x0001e80000000400 */
[----:B------:R0:W-:Y:S04]  /*14770*/  STS.U16 [R15+0x2300], R8 ;  /* 0x002300080f007388 */ /* 0x0001e80000000400 */
[----:B-1----:R-:W2:Y:S04]  /*14780*/  LDL.LU R14, [R1+0xd58] ;  /* 0x000d5800010e7983 */ /* 0x002ea80000300800 */
[----:B0-----:R-:W4:Y:S04]  /*14790*/  LDL.LU R4, [R1+0xd54] ;  /* 0x000d540001047983 */ /* 0x001f280000300800 */
[----:B------:R-:W3:Y:S04]  /*147a0*/  LDL.LU R8, [R1+0xd50] ;  /* 0x000d500001087983 */ /* 0x000ee80000300800 */
[----:B------:R0:W-:Y:S04]  /*147b0*/  STS.U16 [R15+0xa300], R9 ;  /* 0x00a300090f007388 */ /* 0x0001e80000000400 */
[----:B------:R1:W-:Y:S04]  /*147c0*/  STS.U16 [R15+0x2700], R21 ;  /* 0x002700150f007388 */ /* 0x0003e80000000400 */
[----:B------:R1:W-:Y:S04]  /*147d0*/  STS.U16 [R15+0xa700], R13 ;  /* 0x00a7000d0f007388 */ /* 0x0003e80000000400 */
[----:B0-----:R-:W3:Y:S04]  /*147e0*/  LDL.LU R9, [R1+0xd4c] ;  /* 0x000d4c0001097983 */ /* 0x001ee80000300800 */
[----:B-1----:R-:W3:Y:S04]  /*147f0*/  LDL.LU R21, [R1+0xd48] ;  /* 0x000d480001157983 */ /* 0x002ee80000300800 */
[----:B------:R-:W3:Y:S04]  /*14800*/  LDL.LU R13, [R1+0xd44] ;  /* 0x000d4400010d7983 */ /* 0x000ee80000300800 */
[----:B------:R0:W-:Y:S04]  /*14810*/  STS.U16 [R15+0x2b00], R10 ;  /* 0x002b000a0f007388 */ /* 0x0001e80000000400 */
[----:B------:R1:W-:Y:S04]  /*14820*/  STS.U16 [R15+0xab00], R11 ;  /* 0x00ab000b0f007388 */ /* 0x0003e80000000400 */
[----:B------:R1:W-:Y:S04]  /*14830*/  STS.U16 [R15+0x2f00], R12 ;  /* 0x002f000c0f007388 */ /* 0x0003e80000000400 */
[----:B0-----:R-:W3:Y:S04]  /*14840*/  LDL.LU R10, [R1+0xd40] ;  /* 0x000d4000010a7983 */ /* 0x001ee80000300800 */
[----:B-1----:R-:W3:Y:S04]  /*14850*/  LDL.LU R11, [R1+0xd3c] ;  /* 0x000d3c00010b7983 */ /* 0x002ee80000300800 */
[----:B------:R-:W3:Y:S04]  /*14860*/  LDL.LU R12, [R1+0xd38] ;  /* 0x000d3800010c7983 */ /* 0x000ee80000300800 */
[----:B--2---:R-:W-:Y:S04]  /*14870*/  STS.U16 [R15+0xb700], R14 ;  /* 0x00b7000e0f007388 */ /* 0x004fe80000000400 */
[----:B----4-:R-:W-:Y:S04]  /*14880*/  STS.U16 [R15+0x3700], R4 ;  /* 0x003700040f007388 */ /* 0x010fe80000000400 */
[----:B---3--:R-:W-:Y:S04]  /*14890*/  STS.U16 [R15+0xb300], R21 ;  /* 0x00b300150f007388 */ /* 0x008fe80000000400 */
[----:B------:R-:W-:Y:S04]  /*148a0*/  STS.U16 [R15+0x3300], R13 ;  /* 0x0033000d0f007388 */ /* 0x000fe80000000400 */
[----:B------:R0:W-:Y:S04]  /*148b0*/  STS.U16 [R15+0xaf00], R12 ;  /* 0x00af000c0f007388 */ /* 0x0001e80000000400 */
[----:B0-----:R-:W2:Y:S04]  /*148c0*/  LDL.LU R12, [R1+0xd34] ;  /* 0x000d3400010c7983 */ /* 0x001ea80000300800 */
[----:B------:R-:W3:Y:S04]  /*148d0*/  LDL.LU R13, [R1+0xd30] ;  /* 0x000d3000010d7983 */ /* 0x000ee80000300800 */
[----:B------:R-:W4:Y:S04]  /*148e0*/  LDL.LU R21, [R1+0xd2c] ;  /* 0x000d2c0001157983 */ /* 0x000f280000300800 */
[----:B------:R-:W2:Y:S04]  /*148f0*/  LDL.LU R4, [R1+0xd28] ;  /* 0x000d280001047983 */ /* 0x000ea80000300800 */
[----:B------:R-:W3:Y:S04]  /*14900*/  LDL.LU R14, [R1+0xd24] ;  /* 0x000d2400010e7983 */ /* 0x000ee80000300800 */
[----:B------:R0:W-:Y:S04]  /*14910*/  STS.U16 [R15+0x3b00], R248 ;  /* 0x003b00f80f007388 */ /* 0x0001e80000000400 */
[----:B------:R1:W-:Y:S04]  /*14920*/  STS.U16 [R15+0xbb00], R247 ;  /* 0x00bb00f70f007388 */ /* 0x0003e80000000400 */
[----:B------:R1:W-:Y:S04]  /*14930*/  STS.U16 [R15+0x3f00], R238 ;  /* 0x003f00ee0f007388 */ /* 0x0003e80000000400 */
[----:B0-----:R-:W4:Y:S04]  /*14940*/  LDL.LU R248, [R1+0x1c4] ;  /* 0x0001c40001f87983 */ /* 0x001f280000300800 */
[----:B-1----:R-:W4:Y:S04]  /*14950*/  LDL.LU R247, [R1+0x1c8] ;  /* 0x0001c80001f77983 */ /* 0x002f280000300800 */
[----:B------:R-:W4:Y:S04]  /*14960*/  LDL.LU R238, [R1+0x1d4] ;  /* 0x0001d40001ee7983 */ /* 0x000f280000300800 */
[----:B------:R0:W-:Y:S04]  /*14970*/  STS.U16 [R15+0xbf00], R234 ;  /* 0x00bf00ea0f007388 */ /* 0x0001e80000000400 */
[----:B0-----:R-:W4:Y:S04]  /*14980*/  LDL.LU R234, [R1+0x1d8] ;  /* 0x0001d80001ea7983 */ /* 0x001f280000300800 */
[----:B---3--:R0:W-:Y:S04]  /*14990*/  STS.U16 [R14+0x380], R23 ;  /* 0x000380170e007388 */ /* 0x0081e80000000400 */
[----:B------:R1:W-:Y:S04]  /*149a0*/  STS.U16 [R14+0x8380], R195 ;  /* 0x008380c30e007388 */ /* 0x0003e80000000400 */
[----:B------:R3:W-:Y:S04]  /*149b0*/  STS.U16 [R14+0x780], R189 ;  /* 0x000780bd0e007388 */ /* 0x0007e80000000400 */
[----:B0-----:R-:W4:Y:S04]  /*149c0*/  LDL.LU R23, [R1+0xd20] ;  /* 0x000d200001177983 */ /* 0x001f280000300800 */
[----:B-1----:R-:W4:Y:S04]  /*149d0*/  LDL.LU R195, [R1+0xd1c] ;  /* 0x000d1c0001c37983 */ /* 0x002f280000300800 */
[----:B---3--:R-:W3:Y:S04]  /*149e0*/  LDL.LU R189, [R1+0xd18] ;  /* 0x000d180001bd7983 */ /* 0x008ee80000300800 */
[----:B------:R0:W-:Y:S04]  /*149f0*/  STS.U16 [R14+0x8780], R188 ;  /* 0x008780bc0e007388 */ /* 0x0001e80000000400 */
[----:B------:R1:W-:Y:S04]  /*14a00*/  STS.U16 [R14+0xb80], R191 ;  /* 0x000b80bf0e007388 */ /* 0x0003e80000000400 */
[----:B------:R2:W-:Y:S04]  /*14a10*/  STS.U16 [R14+0x8b80], R190 ;  /* 0x008b80be0e007388 */ /* 0x0005e80000000400 */
[----:B0-----:R-:W3:Y:S04]  /*14a20*/  LDL.LU R188, [R1+0xd14] ;  /* 0x000d140001bc7983 */ /* 0x001ee80000300800 */
[----:B-1----:R-:W3:Y:S04]  /*14a30*/  LDL.LU R191, [R1+0xd10] ;  /* 0x000d100001bf7983 */ /* 0x002ee80000300800 */
[----:B--2---:R-:W2:Y:S04]  /*14a40*/  LDL.LU R190, [R1+0xd0c] ;  /* 0x000d0c0001be7983 */ /* 0x004ea80000300800 */
[----:B------:R-:W-:Y:S04]  /*14a50*/  STS.U16 [R14+0x2780], R4 ;  /* 0x002780040e007388 */ /* 0x000fe80000000400 */
        /* <DEDUP_REMOVED lines=10> */
[----:B---3--:R-:W-:Y:S04]  /*14b00*/  STS.U16 [R14+0x9f80], R189 ;  /* 0x009f80bd0e007388 */ /* 0x008fe80000000400 */
[----:B------:R-:W-:Y:S04]  /*14b10*/  STS.U16 [R14+0x1f80], R188 ;  /* 0x001f80bc0e007388 */ /* 0x000fe80000000400 */
[----:B------:R-:W-:Y:S04]  /*14b20*/  STS.U16 [R14+0x9b80], R191 ;  /* 0x009b80bf0e007388 */ /* 0x000fe80000000400 */
[----:B--2---:R0:W-:Y:S04]  /*14b30*/  STS.U16 [R14+0x1b80], R190 ;  /* 0x001b80be0e007388 */ /* 0x0041e80000000400 */
[----:B0-----:R-:W2:Y:S04]  /*14b40*/  LDL.LU R190, [R1+0xd08] ;  /* 0x000d080001be7983 */ /* 0x001ea80000300800 */
[----:B------:R-:W3:Y:S04]  /*14b50*/  LDL.LU R191, [R1+0xd04] ;  /* 0x000d040001bf7983 */ /* 0x000ee80000300800 */
[----:B------:R-:W4:Y:S04]  /*14b60*/  LDL.LU R188, [R1+0xd00] ;  /* 0x000d000001bc7983 */ /* 0x000f280000300800 */
[----:B------:R-:W4:Y:S04]  /*14b70*/  LDL.LU R189, [R1+0xcfc] ;  /* 0x000cfc0001bd7983 */ /* 0x000f280000300800 */
[----:B------:R-:W4:Y:S04]  /*14b80*/  LDL.LU R195, [R1+0xcf8] ;  /* 0x000cf80001c37983 */ /* 0x000f280000300800 */
[----:B------:R-:W2:Y:S04]  /*14b90*/  LDL.LU R23, [R1+0xcf4] ;  /* 0x000cf40001177983 */ /* 0x000ea80000300800 */
[----:B------:R-:W3:Y:S04]  /*14ba0*/  LDL.LU R4, [R1+0xcf0] ;  /* 0x000cf00001047983 */ /* 0x000ee80000300800 */
[----:B------:R-:W4:Y:S04]  /*14bb0*/  LDL.LU R21, [R1+0xcec] ;  /* 0x000cec0001157983 */ /* 0x000f280000300800 */
[----:B------:R-:W2:Y:S04]  /*14bc0*/  LDL.LU R13, [R1+0xce8] ;  /* 0x000ce800010d7983 */ /* 0x000ea80000300800 */
[----:B------:R-:W3:Y:S04]  /*14bd0*/  LDL.LU R12, [R1+0xce4] ;  /* 0x000ce400010c7983 */ /* 0x000ee80000300800 */
[----:B------:R-:W3:Y:S04]  /*14be0*/  LDL.LU R11, [R1+0xce0] ;  /* 0x000ce000010b7983 */ /* 0x000ee80000300800 */
[----:B------:R-:W3:Y:S04]  /*14bf0*/  LDL.LU R10, [R1+0xcdc] ;  /* 0x000cdc00010a7983 */ /* 0x000ee80000300800 */
[----:B------:R-:W3:Y:S04]  /*14c00*/  LDL.LU R9, [R1+0xcd8] ;  /* 0x000cd80001097983 */ /* 0x000ee80000300800 */
[----:B------:R-:W3:Y:S04]  /*14c10*/  LDL.LU R8, [R1+0xcd4] ;  /* 0x000cd40001087983 */ /* 0x000ee80000300800 */
[----:B------:R-:W3:Y:S04]  /*14c20*/  LDL.LU R7, [R1+0xcd0] ;  /* 0x000cd00001077983 */ /* 0x000ee80000300800 */
[----:B------:R-:W-:Y:S04]  /*14c30*/  STS.U16 [R14+0xf80], R234 ;  /* 0x000f80ea0e007388 */ /* 0x000fe80000000400 */
[----:B------:R-:W-:Y:S04]  /*14c40*/  STS.U16 [R14+0x8f80], R238 ;  /* 0x008f80ee0e007388 */ /* 0x000fe80000000400 */
[----:B------:R-:W-:Y:S04]  /*14c50*/  STS.U16 [R14+0x1380], R247 ;  /* 0x001380f70e007388 */ /* 0x000fe80000000400 */
[----:B------:R-:W-:Y:S04]  /*14c60*/  STS.U16 [R14+0x9380], R248 ;  /* 0x009380f80e007388 */ /* 0x000fe80000000400 */
[----:B------:R-:W-:Y:S04]  /*14c70*/  STS.U16 [R14+0x1780], R192 ;  /* 0x001780c00e007388 */ /* 0x000fe80000000400 */
[----:B------:R0:W-:Y:S04]  /*14c80*/  STS.U16 [R14+0x9780], R193 ;  /* 0x009780c10e007388 */ /* 0x0001e80000000400 */
[----:B------:R-:W-:Y:S04]  /*14c90*/  STS.U16 [R14+0xb780], R250 ;  /* 0x00b780fa0e007388 */ /* 0x000fe80000000400 */
[----:B------:R-:W-:Y:S04]  /*14ca0*/  STS.U16 [R14+0x3b80], R244 ;  /* 0x003b80f40e007388 */ /* 0x000fe80000000400 */
[----:B------:R-:W-:Y:S04]  /*14cb0*/  STS.U16 [R14+0xbb80], R240 ;  /* 0x00bb80f00e007388 */ /* 0x000fe80000000400 */
[----:B------:R-:W-:Y:S04]  /*14cc0*/  STS.U16 [R14+0x3f80], R231 ;  /* 0x003f80e70e007388 */ /* 0x000fe80000000400 */
[----:B------:R-:W-:Y:S01]  /*14cd0*/  STS.U16 [R14+0xbf80], R228 ;  /* 0x00bf80e40e007388 */ /* 0x000fe20000000400 */
[----:B0-----:R-:W0:Y:S01]  /*14ce0*/  S2R R193, SR_CgaCtaId ;  /* 0x0000000000c17919 */ /* 0x001e220000008800 */
[----:B------:R-:W-:Y:S01]  /*14cf0*/  MOV R192, 0x400 ;  /* 0x0000040000c07802 */ /* 0x000fe20000000f00 */
[----:B------:R-:W-:Y:S01]  /*14d00*/  UMOV UR33, 0x40000040 ;  /* 0x4000004000217882 */ /* 0x000fe20000000000 */
[----:B------:R-:W-:Y:S01]  /*14d10*/  UIADD3.64 UR52, UR4, 0x380, URZ ;  /* 0x0000038004347897 */ /* 0x000fe2000fffe03f */
[----:B------:R-:W3:Y:S01]  /*14d20*/  LDL.LU R247, [R1+0xc00] ;  /* 0x000c000001f77983 */ /* 0x000ee20000300800 */
[----:B------:R-:W-:Y:S01]  /*14d30*/  UMOV UR54, UR34 ;  /* 0x0000002200367c82 */ /* 0x000fe20008000000 */
[----:B------:R-:W-:Y:S01]  /*14d40*/  UMOV UR55, UR35 ;  /* 0x0000002300377c82 */ /* 0x000fe20008000000 */
[----:B------:R-:W-:Y:S01]  /*14d50*/  UIADD3.64 UR48, UR4, 0x400, URZ ;  /* 0x0000040004307897 */ /* 0x000fe2000fffe03f */
[----:B------:R-:W3:Y:S01]  /*14d60*/  LDL.LU R248, [R1+0xbfc] ;  /* 0x000bfc0001f87983 */ /* 0x000ee20000300800 */
[----:B0-----:R-:W-:-:S04]  /*14d70*/  LEA R192, R193, R192, 0x18 ;  /* 0x000000c0c1c07211 */ /* 0x001fc800078ec0ff */
[----:B------:R-:W-:-:S04]  /*14d80*/  SHF.R.U32.HI R192, RZ, 0x4, R192 ;  /* 0x00000004ffc07819 */ /* 0x000fc800000116c0 */
[----:B------:R-:W-:-:S04]  /*14d90*/  SGXT.U32 R192, R192, 0xe ;  /* 0x0000000ec0c0781a */ /* 0x000fc80000000000 */
[----:B------:R-:W-:Y:S01]  /*14da0*/  R2UR UR32, R192 ;  /* 0x00000000c02072ca */ /* 0x000fe200000e0000 */
[----:B------:R-:W-:Y:S01]  /*14db0*/  UMOV UR50, UR6 ;  /* 0x0000000600327c82 */ /* 0x000fe20008000000 */
[----:B------:R-:W-:Y:S01]  /*14dc0*/  UMOV UR51, UR7 ;  /* 0x0000000700337c82 */ /* 0x000fe20008000000 */
[----:B------:R-:W3:Y:S04]  /*14dd0*/  LDL.LU R192, [R1+0xbf8] ;  /* 0x000bf80001c07983 */ /* 0x000ee80000300800 */
[----:B------:R-:W3:Y:S04]  /*14de0*/  LDL.LU R193, [R1+0xbf4] ;  /* 0x000bf40001c17983 */ /* 0x000ee80000300800 */
        /* <DEDUP_REMOVED lines=8> */
[----:B--2---:R-:W-:Y:S04]  /*14e70*/  STS.U16 [R13+0x10080], R161 ;  /* 0x010080a10d007388 */ /* 0x004fe80000000400 */
        /* <DEDUP_REMOVED lines=54> */
[----:B------:R-:W-:Y:S01]  /*151e0*/  STS.U16 [R7+0x11b80], R222 ;  /* 0x011b80de07007388 */ /* 0x000fe20000000400 */
[----:B------:R1:W-:Y:S06]  /*151f0*/  MEMBAR.ALL.CTA ;  /* 0x0000000000007992 */ /* 0x0003ec0000008000 */
[----:B-1----:R-:W1:Y:S01]  /*15200*/  FENCE.VIEW.ASYNC.S ;  /* 0x00000000000073c6 */ /* 0x002e620000000000 */
[----:B------:R-:W-:Y:S01]  /*15210*/  UIADD3.64 UR56, UR4, 0xc00, URZ ;  /* 0x00000c0004387897 */ /* 0x000fe2000fffe03f */
[----:B------:R-:W-:Y:S01]  /*15220*/  UMOV UR58, UR6 ;  /* 0x00000006003a7c82 */ /* 0x000fe20008000000 */
[----:B------:R-:W-:Y:S01]  /*15230*/  UMOV UR59, UR7 ;  /* 0x00000007003b7c82 */ /* 0x000fe20008000000 */
[----:B0-----:R-:W2:Y:S01]  /*15240*/  LDL R152, [R1+0xc08] ;  /* 0x000c080001987983 */ /* 0x001ea20000100800 */
[----:B-1----:R-:W-:Y:S06]  /*15250*/  BAR.SYNC.DEFER_BLOCKING 0x0 ;  /* 0x0000000000007b1d */ /* 0x002fec0000010000 */
[----:B------:R-:W-:-:S06]  /*15260*/  WARPGROUP.ARRIVE ;  /* 0x00000000000079c5 */ /* 0x000fcc0000000000 */
[----:B------:R-:W-:Y:S04]  /*15270*/  HGMMA.64x64x16.F32.BF16 R120, gdesc[UR32].tnspA, R120 ;  /* 0x20e00000207879f0 */ /* 0x000fe80008701878 */
[----:B------:R-:W-:Y:S04]  /*15280*/  HGMMA.64x64x16.F32.BF16 R120, gdesc[UR4].tnspA, R120 ;  /* 0x20e00000047879f0 */ /* 0x000fe80008701878 */
[----:B------:R-:W-:Y:S04]  /*15290*/  HGMMA.64x64x16.F32.BF16 R120, gdesc[UR8].tnspA, R120 ;  /* 0x20e00000087879f0 */ /* 0x000fe80008701878 */
[----:B------:R-:W-:Y:S04]  /*152a0*/  HGMMA.64x64x16.F32.BF16 R120, gdesc[UR12].tnspA, R120 ;  /* 0x20e000000c7879f0 */ /* 0x000fe80008701878 */
[----:B------:R-:W-:Y:S04]  /*152b0*/  HGMMA.64x64x16.F32.BF16 R120, gdesc[UR16].tnspA, R120 ;  /* 0x20e00000107879f0 */ /* 0x000fe80008701878 */
[----:B------:R-:W-:Y:S04]  /*152c0*/  HGMMA.64x64x16.F32.BF16 R120, gdesc[UR20].tnspA, R120 ;  /* 0x20e00000147879f0 */ /* 0x000fe80008701878 */
[----:B------:R-:W-:Y:S04]  /*152d0*/  HGMMA.64x64x16.F32.BF16 R120, gdesc[UR24].tnspA, R120 ;  /* 0x20e00000187879f0 */ /* 0x000fe80008701878 */
[----:B------:R-:W-:Y:S04]  /*152e0*/  HGMMA.64x64x16.F32.BF16 R120, gdesc[UR28].tnspA, R120 ;  /* 0x20e000001c7879f0 */ /* 0x000fe80008701878 */
[----:B------:R-:W-:Y:S01]  /*152f0*/  HGMMA.64x64x16.F32.BF16 R88, gdesc[UR52].tnspA, R88 ;  /* 0x20e00000345879f0 */ /* 0x000fe20008701858 */
[----:B------:R-:W-:-:S03]  /*15300*/  UIADD3.64 UR52, UR4, 0x480, URZ ;  /* 0x0000048004347897 */ /* 0x000fc6000fffe03f */
[----:B------:R-:W-:Y:S01]  /*15310*/  HGMMA.64x64x16.F32.BF16 R88, gdesc[UR48].tnspA, R88 ;  /* 0x20e00000305879f0 */ /* 0x000fe20008701858 */
[----:B------:R-:W-:Y:S01]  /*15320*/  UMOV UR54, UR10 ;  /* 0x0000000a00367c82 */ /* 0x000fe20008000000 */
[----:B------:R-:W-:Y:S01]  /*15330*/  UMOV UR55, UR11 ;  /* 0x0000000b00377c82 */ /* 0x000fe20008000000 */
        /* <DEDUP_REMOVED lines=18> */
[----:B------:R-:W-:Y:S01]  /*15460*/  UIADD3.64 UR52, UR4, 0x780, URZ ;  /* 0x0000078004347897 */ /* 0x000fe2000fffe03f */
[----:B------:R-:W-:Y:S01]  /*15470*/  UMOV UR50, UR30 ;  /* 0x0000001e00327c82 */ /* 0x000fe20008000000 */
[----:B------:R-:W-:Y:S01]  /*15480*/  UMOV UR51, UR31 ;  /* 0x0000001f00337c82 */ /* 0x000fe20008000000 */
[----:B------:R-:W-:Y:S01]  /*15490*/  UMOV UR54, UR34 ;  /* 0x0000002200367c82 */ /* 0x000fe20008000000 */
[----:B------:R-:W-:Y:S01]  /*154a0*/  UMOV UR55, UR35 ;  /* 0x0000002300377c82 */ /* 0x000fe20008000000 */
[----:B------:R-:W-:Y:S04]  /*154b0*/  HGMMA.64x64x16.F32.BF16 R88, gdesc[UR48].tnspA, R88 ;  /* 0x20e00000305879f0 */ /* 0x000fe80008701858 */
[----:B------:R-:W-:Y:S01]  /*154c0*/  HGMMA.64x64x16.F32.BF16 R56, gdesc[UR52].tnspA, R56 ;  /* 0x20e00000343879f0 */ /* 0x000fe20008701838 */
[----:B------:R-:W-:Y:S01]  /*154d0*/  UIADD3.64 UR48, UR4, 0x800, URZ ;  /* 0x0000080004307897 */ /* 0x000fe2000fffe03f */
[----:B------:R-:W-:Y:S01]  /*154e0*/  UMOV UR50, UR6 ;  /* 0x0000000600327c82 */ /* 0x000fe20008000000 */
[----:B------:R-:W-:Y:S01]  /*154f0*/  UMOV UR51, UR7 ;  /* 0x0000000700337c82 */ /* 0x000fe20008000000 */
[----:B------:R-:W-:-:S06]  /*15500*/  UIADD3.64 UR52, UR4, 0x880, URZ ;  /* 0x0000088004347897 */ /* 0x000fcc000fffe03f */
[----:B------:R-:W-:Y:S01]  /*15510*/  HGMMA.64x64x16.F32.BF16 R56, gdesc[UR48].tnspA, R56 ;  /* 0x20e00000303879f0 */ /* 0x000fe20008701838 */
[----:B------:R-:W-:Y:S01]  /*15520*/  UMOV UR54, UR10 ;  /* 0x0000000a00367c82 */ /* 0x000fe20008000000 */
[----:B------:R-:W-:Y:S01]  /*15530*/  UMOV UR55, UR11 ;  /* 0x0000000b00377c82 */ /* 0x000fe20008000000 */
[----:B------:R-:W-:Y:S01]  /*15540*/  UIADD3.64 UR48, UR4, 0x900, URZ ;  /* 0x0000090004307897 */ /* 0x000fe2000fffe03f */
[----:B------:R-:W-:Y:S01]  /*15550*/  HGMMA.64x64x16.F32.BF16 R56, gdesc[UR52].tnspA, R56 ;  /* 0x20e00000343879f0 */ /* 0x000fe20008701838 */
[----:B------:R-:W-:Y:S01]  /*15560*/  UMOV UR50, UR14 ;  /* 0x0000000e00327c82 */ /* 0x000fe20008000000 */
[----:B------:R-:W-:Y:S01]  /*15570*/  UMOV UR51, UR15 ;  /* 0x0000000f00337c82 */ /* 0x000fe20008000000 */
[----:B------:R-:W-:-:S05]  /*15580*/  UIADD3.64 UR52, UR4, 0x980, URZ ;  /* 0x0000098004347897 */ /* 0x000fca000fffe03f */
        /* <DEDUP_REMOVED lines=13> */
[----:B------:R-:W-:Y:S01]  /*15660*/  UIADD3.64 UR52, UR4, 0xb80, URZ ;  /* 0x00000b8004347897 */ /* 0x000fe2000fffe03f */
[----:B------:R-:W-:Y:S01]  /*15670*/  UMOV UR50, UR30 ;  /* 0x0000001e00327c82 */ /* 0x000fe20008000000 */
[----:B------:R-:W-:Y:S01]  /*15680*/  UMOV UR51, UR31 ;  /* 0x0000001f00337c82 */ /* 0x000fe20008000000 */
[----:B------:R-:W-:Y:S01]  /*15690*/  UMOV UR54, UR34 ;  /* 0x0000002200367c82 */ /* 0x000fe20008000000 */
[----:B------:R-:W-:-:S03]  /*156a0*/  UMOV UR55, UR35 ;  /* 0x0000002300377c82 */ /* 0x000fc60008000000 */
[----:B------:R-:W-:Y:S04]  /*156b0*/  HGMMA.64x64x16.F32.BF16 R56, gdesc[UR48].tnspA, R56 ;  /* 0x20e00000303879f0 */ /* 0x000fe80008701838 */
[----:B------:R-:W-:Y:S01]  /*156c0*/  HGMMA.64x64x16.F32.BF16 R24, gdesc[UR52].tnspA, R24 ;  /* 0x20e00000341879f0 */ /* 0x000fe20008701818 */
[----:B------:R-:W-:Y:S02]  /*156d0*/  R2UR UR48, R248 ;  /* 0x00000000f83072ca */ /* 0x000fe400000e0000 */
[----:B------:R-:W-:Y:S02]  /*156e0*/  R2UR UR53, R192 ;  /* 0x00000000c03572ca */ /* 0x000fe400000e0000 */
[----:B------:R-:W-:Y:S01]  /*156f0*/  R2UR UR52, R193 ;  /* 0x00000000c13472ca */ /* 0x000fe200000e0000 */
[----:B------:R-:W-:Y:S01]  /*15700*/  HGMMA.64x64x16.F32.BF16 R24, gdesc[UR56].tnspA, R24 ;  /* 0x20e00000381879f0 */ /* 0x000fe20008701818 */
[----:B------:R-:W-:-:S02]  /*15710*/  R2UR UR57, R4 ;  /* 0x00000000043972ca */ /* 0x000fc400000e0000 */
[----:B------:R-:W3:Y:S04]  /*15720*/  LDL.LU R4, [R1+0xccc] ;  /* 0x000ccc0001047983 */ /* 0x000ee80000300800 */
[----:B------:R-:W4:Y:S04]  /*15730*/  LDL.LU R248, [R1+0xbe0] ;  /* 0x000be00001f87983 */ /* 0x000f280000300800 */
[----:B------:R-:W2:Y:S04]  /*15740*/  LDL.LU R192, [R1+0xbd8] ;  /* 0x000bd80001c07983 */ /* 0x000ea80000300800 */
[----:B------:R-:W2:Y:S04]  /*15750*/  LDL.LU R155, [R1+0xbd0] ;  /* 0x000bd000019b7983 */ /* 0x000ea80000300800 */
[----:B------:R-:W2:Y:S04]  /*15760*/  LDL.LU R153, [R1+0xbc8] ;  /* 0x000bc80001997983 */ /* 0x000ea80000300800 */
[----:B------:R-:W2:Y:S01]  /*15770*/  LDL.LU R193, [R1+0xbc0] ;  /* 0x000bc00001c17983 */ /* 0x000ea20000300800 */
[----:B------:R-:W-:-:S02]  /*15780*/  R2UR UR56, R23 ;  /* 0x00000000173872ca */ /* 0x000fc400000e0000 */
[----:B------:R-:W0:Y:S01]  /*15790*/  LDC R23, c[0x0][0x238] ;  /* 0x00008e00ff177b82 */ /* 0x000e220000000800 */
[----:B------:R-:W2:Y:S04]  /*157a0*/  LDL.LU R250, [R1+0xbb8] ;  /* 0x000bb80001fa7983 */ /* 0x000ea80000300800 */
[----:B------:R-:W2:Y:S04]  /*157b0*/  LDL.LU R234, [R1+0xbdc] ;  /* 0x000bdc0001ea7983 */ /* 0x000ea80000300800 */
[----:B------:R-:W2:Y:S04]  /*157c0*/  LDL.LU R228, [R1+0xbb0] ;  /* 0x000bb00001e47983 */ /* 0x000ea80000300800 */
[----:B------:R-:W2:Y:S04]  /*157d0*/  LDL.LU R238, [R1+0xbd4] ;  /* 0x000bd40001ee7983 */ /* 0x000ea80000300800 */
[----:B------:R-:W2:Y:S01]  /*157e0*/  LDL.LU R240, [R1+0xba8] ;  /* 0x000ba80001f07983 */ /* 0x000ea20000300800 */
[----:B0-----:R-:W-:-:S04]  /*157f0*/  IMAD.SHL.U32 R23, R23, 0x80, RZ ;  /* 0x0000008017177824 */ /* 0x001fc800078e00ff */
[----:B------:R-:W-:Y:S01]  /*15800*/  IMAD.SHL.U32 R23, R23, 0x2, RZ ;  /* 0x0000000217177824 */ /* 0x000fe200078e00ff */
[----:B------:R-:W-:Y:S02]  /*15810*/  R2UR UR49, R247 ;  /* 0x00000000f73172ca */ /* 0x000fe400000e0000 */
[----:B------:R-:W2:Y:S02]  /*15820*/  LDL.LU R247, [R1+0xbcc] ;  /* 0x000bcc0001f77983 */ /* 0x000ea40000300800 */
[-C--:B------:R-:W-:Y:S02]  /*15830*/  IADD3 R190, P1, R190, R23.reuse, RZ ;  /* 0x00000017bebe7210 */ /* 0x080fe40007f3e0ff */
[----:B------:R-:W2:Y:S04]  /*15840*/  LDL.LU R161, [R1+0xba0] ;  /* 0x000ba00001a17983 */ /* 0x000ea80000300800 */
[----:B------:R-:W2:Y:S04]  /*15850*/  LDL.LU R244, [R1+0xbc4] ;  /* 0x000bc40001f47983 */ /* 0x000ea80000300800 */
[----:B------:R-:W2:Y:S04]  /*15860*/  LDL.LU R160, [R1+0xb98] ;  /* 0x000b980001a07983 */ /* 0x000ea80000300800 */
[----:B------:R-:W2:Y:S04]  /*15870*/  LDL.LU R154, [R1+0xbbc] ;  /* 0x000bbc00019a7983 */ /* 0x000ea80000300800 */
[----:B------:R-:W2:Y:S01]  /*15880*/  LDL.LU R231, [R1+0xb90] ;  /* 0x000b900001e77983 */ /* 0x000ea20000300800 */
[----:B---3--:R-:W-:Y:S01]  /*15890*/  IMAD.X R191, R191, 0x1, R4, P1 ;  /* 0x00000001bfbf7824 */ /* 0x008fe200008e0604 */
[----:B----4-:R-:W-:-:S05]  /*158a0*/  IADD3 R248, P1, R248, R23, RZ ;  /* 0x00000017f8f87210 */ /* 0x010fca0007f3e0ff */
[----:B------:R0:W-:Y:S01]  /*158b0*/  STL [R1+0xbe0], R248 ;  /* 0x000be0f801007387 */ /* 0x0001e20000100800 */
[-C--:B--2---:R-:W-:Y:S02]  /*158c0*/  IADD3 R192, P2, R192, R23.reuse, RZ ;  /* 0x00000017c0c07210 */ /* 0x084fe40007f5e0ff */
[-C--:B------:R-:W-:Y:S01]  /*158d0*/  IADD3 R155, P3, R155, R23.reuse, RZ ;  /* 0x000000179b9b7210 */ /* 0x080fe20007f7e0ff */
[----:B0-----:R-:W2:Y:S01]  /*158e0*/  LDL.LU R248, [R1+0xbb4] ;  /* 0x000bb40001f87983 */ /* 0x001ea20000300800 */
[-C--:B------:R-:W-:Y:S02]  /*158f0*/  IADD3 R153, P4, R153, R23.reuse, RZ ;  /* 0x0000001799997210 */ /* 0x080fe40007f9e0ff */
[-C--:B------:R-:W-:Y:S01]  /*15900*/  IADD3 R193, P5, R193, R23.reuse, RZ ;  /* 0x00000017c1c17210 */ /* 0x080fe20007fbe0ff */
[----:B------:R0:W-:Y:S04]  /*15910*/  STL [R1+0xbd8], R192 ;  /* 0x000bd8c001007387 */ /* 0x0001e80000100800 */
[----:B0-----:R-:W3:Y:S04]  /*15920*/  LDL.LU R192, [R1+0xb88] ;  /* 0x000b880001c07983 */ /* 0x001ee80000300800 */
[----:B------:R-:W4:Y:S04]  /*15930*/  LDL.LU R159, [R1+0xbac] ;  /* 0x000bac00019f7983 */ /* 0x000f280000300800 */
[----:B------:R-:W-:Y:S04]  /*15940*/  STL [R1+0xbd0], R155 ;  /* 0x000bd09b01007387 */ /* 0x000fe80000100800 */
[----:B------:R-:W4:Y:S04]  /*15950*/  LDL.LU R158, [R1+0xb80] ;  /* 0x000b8000019e7983 */ /* 0x000f280000300800 */
[----:B------:R-:W-:Y:S04]  /*15960*/  STL [R1+0xbc8], R153 ;  /* 0x000bc89901007387 */ /* 0x000fe80000100800 */
[----:B------:R0:W-:Y:S04]  /*15970*/  STL [R1+0xbc0], R193 ;  /* 0x000bc0c101007387 */ /* 0x0001e80000100800 */
[----:B0-----:R-:W4:Y:S01]  /*15980*/  LDL.LU R193, [R1+0xba4] ;  /* 0x000ba40001c17983 */ /* 0x001f220000300800 */
[----:B------:R-:W-:Y:S01]  /*15990*/  IADD3 R250, P6, R250, R23, RZ ;  /* 0x00000017fafa7210 */ /* 0x000fe20007fde0ff */
[----:B------:R-:W-:-:S02]  /*159a0*/  IMAD.X R234, R234, 0x1, R4, P1 ;  /* 0x00000001eaea7824 */ /* 0x000fc400008e0604 */
[----:B------:R-:W4:Y:S04]  /*159b0*/  LDL.LU R157, [R1+0xb78] ;  /* 0x000b7800019d7983 */ /* 0x000f280000300800 */
[----:B------:R0:W-:Y:S01]  /*159c0*/  STL [R1+0xbb8], R250 ;  /* 0x000bb8fa01007387 */ /* 0x0001e20000100800 */
[----:B------:R-:W-:Y:S01]  /*159d0*/  IMAD.X R238, R238, 0x1, R4, P2 ;  /* 0x00000001eeee7824 */ /* 0x000fe200010e0604 */
[-C--:B------:R-:W-:Y:S02]  /*159e0*/  IADD3 R228, P1, R228, R23.reuse, RZ ;  /* 0x00000017e4e47210 */ /* 0x080fe40007f3e0ff */
[----:B0-----:R-:W4:Y:S04]  /*159f0*/  LDL.LU R250, [R1+0xb9c] ;  /* 0x000b9c0001fa7983 */ /* 0x001f280000300800 */
[----:B------:R-:W4:Y:S04]  /*15a00*/  LDL.LU R153, [R1+0xb70] ;  /* 0x000b700001997983 */ /* 0x000f280000300800 */
[----:B------:R0:W-:Y:S01]  /*15a10*/  STL [R1+0xbdc], R234 ;  /* 0x000bdcea01007387 */ /* 0x0001e20000100800 */
[----:B------:R-:W-:-:S03]  /*15a20*/  IADD3 R240, P2, R240, R23, RZ ;  /* 0x00000017f0f07210 */ /* 0x000fc60007f5e0ff */
[----:B0-----:R-:W4:Y:S04]  /*15a30*/  LDL.LU R234, [R1+0xb94] ;  /* 0x000b940001ea7983 */ /* 0x001f280000300800 */
[----:B------:R0:W-:Y:S01]  /*15a40*/  STL [R1+0xbd4], R238 ;  /* 0x000bd4ee01007387 */ /* 0x0001e20000100800 */
[----:B------:R-:W-:-:S03]  /*15a50*/  IMAD.X R247, R247, 0x1, R4, P3 ;  /* 0x00000001f7f77824 */ /* 0x000fc600018e0604 */
[----:B0-----:R-:W4:Y:S04]  /*15a60*/  LDL.LU R238, [R1+0xb68] ;  /* 0x000b680001ee7983 */ /* 0x001f280000300800 */
[----:B------:R-:W-:Y:S04]  /*15a70*/  STL [R1+0xbb0], R228 ;  /* 0x000bb0e401007387 */ /* 0x000fe80000100800 */
[----:B------:R-:W4:Y:S04]  /*15a80*/  LDL.LU R156, [R1+0xb8c] ;  /* 0x000b8c00019c7983 */ /* 0x000f280000300800 */
[----:B------:R0:W-:Y:S01]  /*15a90*/  STL [R1+0xba8], R240 ;  /* 0x000ba8f001007387 */ /* 0x0001e20000100800 */
[----:B------:R-:W-:Y:S01]  /*15aa0*/  IMAD.X R244, R244, 0x1, R4, P4 ;  /* 0x00000001f4f47824 */ /* 0x000fe200020e0604 */
[----:B------:R-:W-:-:S02]  /*15ab0*/  IADD3 R161, P3, R161, R23, RZ ;  /* 0x00000017a1a17210 */ /* 0x000fc40007f7e0ff */
[----:B0-----:R-:W4:Y:S04]  /*15ac0*/  LDL.LU R240, [R1+0xb60] ;  /* 0x000b600001f07983 */ /* 0x001f280000300800 */
[----:B------:R-:W4:Y:S04]  /*15ad0*/  LDL.LU R155, [R1+0xb84] ;  /* 0x000b8400019b7983 */ /* 0x000f280000300800 */
[----:B------:R-:W4:Y:S04]  /*15ae0*/  LDL.LU R228, [R1+0xb58] ;  /* 0x000b580001e47983 */ /* 0x000f280000300800 */
[----:B------:R0:W-:Y:S01]  /*15af0*/  STL [R1+0xbcc], R247 ;  /* 0x000bccf701007387 */ /* 0x0001e20000100800 */
[----:B------:R-:W-:Y:S01]  /*15b00*/  IADD3 R160, P4, R160, R23, RZ ;  /* 0x00000017a0a07210 */ /* 0x000fe20007f9e0ff */
[----:B------:R-:W-:-:S02]  /*15b10*/  IMAD.X R154, R154, 0x1, R4, P5 ;  /* 0x000000019a9a7824 */ /* 0x000fc400028e0604 */
[----:B0-----:R-:W4:Y:S04]  /*15b20*/  LDL.LU R247, [R1+0xb7c] ;  /* 0x000b7c0001f77983 */ /* 0x001f280000300800 */
[----:B------:R0:W-:Y:S01]  /*15b30*/  STL [R1+0xbc4], R244 ;  /* 0x000bc4f401007387 */ /* 0x0001e20000100800 */
[----:B------:R-:W-:-:S03]  /*15b40*/  IADD3 R231, P5, R231, R23, RZ ;  /* 0x00000017e7e77210 */ /* 0x000fc60007fbe0ff */
[----:B0-----:R-:W4:Y:S04]  /*15b50*/  LDL.LU R244, [R1+0xb50] ;  /* 0x000b500001f47983 */ /* 0x001f280000300800 */
[----:B------:R-:W-:Y:S04]  /*15b60*/  STL [R1+0xba0], R161 ;  /* 0x000ba0a101007387 */ /* 0x000fe80000100800 */
[----:B------:R-:W-:Y:S01]  /*15b70*/  STL [R1+0xb98], R160 ;  /* 0x000b98a001007387 */ /* 0x000fe20000100800 */
[----:B--2---:R-:W-:-:S05]  /*15b80*/  IMAD.X R248, R248, 0x1, R4, P6 ;  /* 0x00000001f8f87824 */ /* 0x004fca00030e0604 */
[----:B------:R0:W-:Y:S04]  /*15b90*/  STL [R1+0xbb4], R248 ;  /* 0x000bb4f801007387 */ /* 0x0001e80000100800 */
[----:B------:R1:W-:Y:S01]  /*15ba0*/  STL [R1+0xbbc], R154 ;  /* 0x000bbc9a01007387 */ /* 0x0003e20000100800 */
[----:B---3--:R-:W-:-:S03]  /*15bb0*/  IADD3 R192, P6, R192, R23, RZ ;  /* 0x00000017c0c07210 */ /* 0x008fc60007fde0ff */
[----:B0-----:R-:W2:Y:S04]  /*15bc0*/  LDL.LU R248, [R1+0xb74] ;  /* 0x000b740001f87983 */ /* 0x001ea80000300800 */
[----:B------:R0:W-:Y:S04]  /*15bd0*/  STL [R1+0xb90], R231 ;  /* 0x000b90e701007387 */ /* 0x0001e80000100800 */
[----:B-1----:R-:W3:Y:S01]  /*15be0*/  LDL.LU R154, [R1+0xb48] ;  /* 0x000b4800019a7983 */ /* 0x002ee20000300800 */
[----:B----4-:R-:W-:-:S03]  /*15bf0*/  IMAD.X R159, R159, 0x1, R4, P1 ;  /* 0x000000019f9f7824 */ /* 0x010fc600008e0604 */
[----:B0-----:R-:W4:Y:S04]  /*15c00*/  LDL.LU R231, [R1+0xb6c] ;  /* 0x000b6c0001e77983 */ /* 0x001f280000300800 */
[----:B------:R0:W-:Y:S04]  /*15c10*/  STL [R1+0xb88], R192 ;  /* 0x000b88c001007387 */ /* 0x0001e80000100800 */
[----:B0-----:R-:W4:Y:S01]  /*15c20*/  LDL.LU R192, [R1+0xb40] ;  /* 0x000b400001c07983 */ /* 0x001f220000300800 */
[----:B------:R-:W-:-:S05]  /*15c30*/  IMAD.X R193, R193, 0x1, R4, P2 ;  /* 0x00000001c1c17824 */ /* 0x000fca00010e0604 */
[----:B------:R0:W-:Y:S04]  /*15c40*/  STL [R1+0xba4], R193 ;  /* 0x000ba4c101007387 */ /* 0x0001e80000100800 */
[----:B------:R-:W-:Y:S04]  /*15c50*/  STL [R1+0xbac], R159 ;  /* 0x000bac9f01007387 */ /* 0x000fe80000100800 */
[----:B0-----:R-:W4:Y:S01]  /*15c60*/  LDL.LU R193, [R1+0xb64] ;  /* 0x000b640001c17983 */ /* 0x001f220000300800 */
[-C--:B------:R-:W-:Y:S01]  /*15c70*/  IADD3 R158, P1, R158, R23.reuse, RZ ;  /* 0x000000179e9e7210 */ /* 0x080fe20007f3e0ff */
[----:B------:R-:W-:Y:S01]  /*15c80*/  IMAD.X R250, R250, 0x1, R4, P3 ;  /* 0x00000001fafa7824 */ /* 0x000fe200018e0604 */
[----:B------:R-:W-:-:S03]  /*15c90*/  IADD3 R157, P2, R157, R23, RZ ;  /* 0x000000179d9d7210 */ /* 0x000fc60007f5e0ff */
[----:B------:R-:W-:Y:S01]  /*15ca0*/  STL [R1+0xb80], R158 ;  /* 0x000b809e01007387 */ /* 0x000fe20000100800 */
[----:B------:R-:W-:-:S03]  /*15cb0*/  IADD3 R153, P3, R153, R23, RZ ;  /* 0x0000001799997210 */ /* 0x000fc60007f7e0ff */
[----:B------:R0:W-:Y:S04]  /*15cc0*/  STL [R1+0xb9c], R250 ;  /* 0x000b9cfa01007387 */ /* 0x0001e80000100800 */
[----:B0-----:R-:W4:Y:S01]  /*15cd0*/  LDL.LU R250, [R1+0xb38] ;  /* 0x000b380001fa7983 */ /* 0x001f220000300800 */
[----:B------:R-:W-:-:S03]  /*15ce0*/  IMAD.X R234, R234, 0x1, R4, P4 ;  /* 0x00000001eaea7824 */ /* 0x000fc600020e0604 */
[----:B------:R-:W-:Y:S04]  /*15cf0*/  STL [R1+0xb78], R157 ;  /* 0x000b789d01007387 */ /* 0x000fe80000100800 */
[----:B------:R0:W-:Y:S01]  /*15d00*/  STL [R1+0xb70], R153 ;  /* 0x000b709901007387 */ /* 0x0001e20000100800 */
[----:B------:R-:W-:-:S03]  /*15d10*/  IADD3 R238, P4, R238, R23, RZ ;  /* 0x00000017eeee7210 */ /* 0x000fc60007f9e0ff */
[----:B0-----:R-:W4:Y:S04]  /*15d20*/  LDL.LU R153, [R1+0xb5c] ;  /* 0x000b5c0001997983 */ /* 0x001f280000300800 */
[----:B------:R0:W-:Y:S01]  /*15d30*/  STL [R1+0xb94], R234 ;  /* 0x000b94ea01007387 */ /* 0x0001e20000100800 */
[----:B------:R-:W-:-:S03]  /*15d40*/  IMAD.X R156, R156, 0x1, R4, P5 ;  /* 0x000000019c9c7824 */ /* 0x000fc600028e0604 */
[----:B0-----:R-:W4:Y:S04]  /*15d50*/  LDL.LU R234, [R1+0xb30] ;  /* 0x000b300001ea7983 */ /* 0x001f280000300800 */
[----:B------:R0:W-:Y:S01]  /*15d60*/  STL [R1+0xb68], R238 ;  /* 0x000b68ee01007387 */ /* 0x0001e20000100800 */
[-C--:B------:R-:W-:Y:S01]  /*15d70*/  IADD3 R240, P5, R240, R23.reuse, RZ ;  /* 0x00000017f0f07210 */ /* 0x080fe20007fbe0ff */
[----:B------:R-:W-:Y:S02]  /*15d80*/  IMAD.X R155, R155, 0x1, R4, P6 ;  /* 0x000000019b9b7824 */ /* 0x000fe400030e0604 */
[----:B0-----:R-:W4:Y:S01]  /*15d90*/  LDL.LU R238, [R1+0xb54] ;  /* 0x000b540001ee7983 */ /* 0x001f220000300800 */
[----:B------:R-:W-:-:S03]  /*15da0*/  IADD3 R228, P6, R228, R23, RZ ;  /* 0x00000017e4e47210 */ /* 0x000fc60007fde0ff */
[----:B------:R0:W-:Y:S01]  /*15db0*/  STL [R1+0xb60], R240 ;  /* 0x000b60f001007387 */ /* 0x0001e20000100800 */
[----:B------:R-:W-:-:S03]  /*15dc0*/  IMAD.X R247, R247, 0x1, R4, P1 ;  /* 0x00000001f7f77824 */ /* 0x000fc600008e0604 */
[----:B0-----:R-:W4:Y:S04]  /*15dd0*/  LDL.LU R240, [R1+0xb28] ;  /* 0x000b280001f07983 */ /* 0x001f280000300800 */
[----:B------:R-:W-:Y:S04]  /*15de0*/  STL [R1+0xb8c], R156 ;  /* 0x000b8c9c01007387 */ /* 0x000fe80000100800 */
[----:B------:R-:W4:Y:S04]  /*15df0*/  LDL.LU R161, [R1+0xb4c] ;  /* 0x000b4c0001a17983 */ /* 0x000f280000300800 */
[----:B------:R-:W-:Y:S01]  /*15e00*/  STL [R1+0xb84], R155 ;  /* 0x000b849b01007387 */ /* 0x000fe20000100800 */
[----:B------:R-:W-:-:S03]  /*15e10*/  IADD3 R244, P1, R244, R23, RZ ;  /* 0x00000017f4f47210 */ /* 0x000fc60007f3e0ff */
[----:B------:R0:W-:Y:S04]  /*15e20*/  STL [R1+0xb7c], R247 ;  /* 0x000b7cf701007387 */ /* 0x0001e80000100800 */
[----:B------:R1:W-:Y:S04]  /*15e30*/  STL [R1+0xb58], R228 ;  /* 0x000b58e401007387 */ /* 0x0003e80000100800 */
[----:B0-----:R-:W4:Y:S04]  /*15e40*/  LDL.LU R247, [R1+0xb20] ;  /* 0x000b200001f77983 */ /* 0x001f280000300800 */
[----:B------:R-:W4:Y:S04]  /*15e50*/  LDL.LU R160, [R1+0xb44] ;  /* 0x000b440001a07983 */ /* 0x000f280000300800 */
[----:B------:R-:W4:Y:S04]  /*15e60*/  LDL.LU R155, [R1+0xb18] ;  /* 0x000b1800019b7983 */ /* 0x000f280000300800 */
[----:B-1----:R-:W4:Y:S04]  /*15e70*/  LDL.LU R228, [R1+0xb3c] ;  /* 0x000b3c0001e47983 */ /* 0x002f280000300800 */
[----:B------:R0:W-:Y:S04]  /*15e80*/  STL [R1+0xb50], R244 ;  /* 0x000b50f401007387 */ /* 0x0001e80000100800 */
[----:B0-----:R-:W4:Y:S01]  /*15e90*/  LDL.LU R244, [R1+0xb10] ;  /* 0x000b100001f47983 */ /* 0x001f220000300800 */
[----:B--2---:R-:W-:-:S05]  /*15ea0*/  IMAD.X R248, R248, 0x1, R4, P2 ;  /* 0x00000001f8f87824 */ /* 0x004fca00010e0604 */
[----:B------:R0:W-:Y:S01]  /*15eb0*/  STL [R1+0xb74], R248 ;  /* 0x000b74f801007387 */ /* 0x0001e20000100800 */
[-C--:B---3--:R-:W-:Y:S01]  /*15ec0*/  IADD3 R154, P2, R154, R23.reuse, RZ ;  /* 0x000000179a9a7210 */ /* 0x088fe20007f5e0ff */
[----:B----4-:R-:W-:Y:S02]  /*15ed0*/  IMAD.X R231, R231, 0x1, R4, P3 ;  /* 0x00000001e7e77824 */ /* 0x010fe400018e0604 */
[----:B0-----:R-:W2:Y:S04]  /*15ee0*/  LDL.LU R248, [R1+0xb34] ;  /* 0x000b340001f87983 */ /* 0x001ea80000300800 */
[----:B------:R-:W3:Y:S04]  /*15ef0*/  LDL.LU R159, [R1+0xb08] ;  /* 0x000b0800019f7983 */ /* 0x000ee80000300800 */
[----:B------:R-:W-:Y:S04]  /*15f00*/  STL [R1+0xb48], R154 ;  /* 0x000b489a01007387 */ /* 0x000fe80000100800 */
[----:B------:R-:W4:Y:S01]  /*15f10*/  LDL.LU R158, [R1+0xb2c] ;  /* 0x000b2c00019e7983 */ /* 0x000f220000300800 */
[----:B------:R-:W-:-:S03]  /*15f20*/  IADD3 R192, P3, R192, R23, RZ ;  /* 0x00000017c0c07210 */ /* 0x000fc60007f7e0ff */
[----:B------:R-:W-:Y:S04]  /*15f30*/  STL [R1+0xb6c], R231 ;  /* 0x000b6ce701007387 */ /* 0x000fe80000100800 */
[----:B------:R0:W-:Y:S01]  /*15f40*/  STL [R1+0xb40], R192 ;  /* 0x000b40c001007387 */ /* 0x0001e20000100800 */
[----:B------:R-:W-:-:S03]  /*15f50*/  IMAD.X R193, R193, 0x1, R4, P4 ;  /* 0x00000001c1c17824 */ /* 0x000fc600020e0604 */
[----:B0-----:R-:W4:Y:S04]  /*15f60*/  LDL.LU R192, [R1+0xb00] ;  /* 0x000b000001c07983 */ /* 0x001f280000300800 */
[----:B------:R-:W4:Y:S04]  /*15f70*/  LDL.LU R157, [R1+0xb24] ;  /* 0x000b2400019d7983 */ /* 0x000f280000300800 */
[----:B------:R0:W-:Y:S04]  /*15f80*/  STL [R1+0xb64], R193 ;  /* 0x000b64c101007387 */ /* 0x0001e80000100800 */
[----:B0-----:R-:W4:Y:S01]  /*15f90*/  LDL.LU R193, [R1+0xaf8] ;  /* 0x000af80001c17983 */ /* 0x001f220000300800 */
[----:B------:R-:W-:-:S03]  /*15fa0*/  IADD3 R250, P4, R250, R23, RZ ;  /* 0x00000017fafa7210 */ /* 0x000fc60007f9e0ff */
[----:B------:R-:W4:Y:S04]  /*15fb0*/  LDL.LU R231, [R1+0xb1c] ;  /* 0x000b1c0001e77983 */ /* 0x000f280000300800 */
[----:B------:R0:W-:Y:S04]  /*15fc0*/  STL [R1+0xb38], R250 ;  /* 0x000b38fa01007387 */ /* 0x0001e80000100800 */
[----:B0-----:R-:W4:Y:S01]  /*15fd0*/  LDL.LU R250, [R1+0xaf0] ;  /* 0x000af00001fa7983 */ /* 0x001f220000300800 */
[----:B------:R-:W-:Y:S01]  /*15fe0*/  IMAD.X R153, R153, 0x1, R4, P5 ;  /* 0x0000000199997824 */ /* 0x000fe200028e0604 */
[----:B------:R-:W-:-:S05]  /*15ff0*/  IADD3 R234, P5, R234, R23, RZ ;  /* 0x00000017eaea7210 */ /* 0x000fca0007fbe0ff */
[----:B------:R0:W-:Y:S01]  /*16000*/  STL [R1+0xb30], R234 ;  /* 0x000b30ea01007387 */ /* 0x0001e20000100800 */
[----:B------:R-:W-:-:S03]  /*16010*/  IMAD.X R238, R238, 0x1, R4, P6 ;  /* 0x00000001eeee7824 */ /* 0x000fc600030e0604 */
[----:B0-----:R-:W4:Y:S04]  /*16020*/  LDL.LU R234, [R1+0xb14] ;  /* 0x000b140001ea7983 */ /* 0x001f280000300800 */
[----:B------:R-:W-:Y:S04]  /*16030*/  STL [R1+0xb5c], R153 ;  /* 0x000b5c9901007387 */ /* 0x000fe80000100800 */
[----:B------:R-:W4:Y:S04]  /*16040*/  LDL.LU R156, [R1+0xae8] ;  /* 0x000ae800019c7983 */ /* 0x000f280000300800 */
[----:B------:R0:W-:Y:S01]  /*16050*/  STL [R1+0xb54], R238 ;  /* 0x000b54ee01007387 */ /* 0x0001e20000100800 */
[----:B------:R-:W-:-:S03]  /*16060*/  IADD3 R240, P6, R240, R23, RZ ;  /* 0x00000017f0f07210 */ /* 0x000fc60007fde0ff */
[----:B0-----:R-:W4:Y:S01]  /*16070*/  LDL.LU R238, [R1+0xb0c] ;  /* 0x000b0c0001ee7983 */ /* 0x001f220000300800 */
[----:B------:R-:W-:-:S03]  /*16080*/  IMAD.X R161, R161, 0x1, R4, P1 ;  /* 0x00000001a1a17824 */ /* 0x000fc600008e0604 */
[----:B------:R-:W4:Y:S04]  /*16090*/  LDL.LU R154, [R1+0xae0] ;  /* 0x000ae000019a7983 */ /* 0x000f280000300800 */
[----:B------:R-:W4:Y:S04]  /*160a0*/  LDL.LU R153, [R1+0xb04] ;  /* 0x000b040001997983 */ /* 0x000f280000300800 */
[----:B------:R0:W-:Y:S01]  /*160b0*/  STL [R1+0xb28], R240 ;  /* 0x000b28f001007387 */ /* 0x0001e20000100800 */
[----:B------:R-:W-:-:S03]  /*160c0*/  IADD3 R247, P1, R247, R23, RZ ;  /* 0x00000017f7f77210 */ /* 0x000fc60007f3e0ff */
[----:B0-----:R-:W4:Y:S01]  /*160d0*/  LDL.LU R240, [R1+0xad8] ;  /* 0x000ad80001f07983 */ /* 0x001f220000300800 */
[--C-:B------:R-:W-:Y:S01]  /*160e0*/  IMAD.X R160, R160, 0x1, R4.reuse, P2 ;  /* 0x00000001a0a07824 */ /* 0x100fe200010e0604 */
[----:B------:R-:W-:Y:S02]  /*160f0*/  IADD3 R155, P2, R155, R23, RZ ;  /* 0x000000179b9b7210 */ /* 0x000fe40007f5e0ff */
[----:B------:R0:W-:Y:S01]  /*16100*/  STL [R1+0xb20], R247 ;  /* 0x000b20f701007387 */ /* 0x0001e20000100800 */
[----:B------:R-:W-:-:S03]  /*16110*/  IMAD.X R228, R228, 0x1, R4, P3 ;  /* 0x00000001e4e47824 */ /* 0x000fc600018e0604 */
[----:B0-----:R-:W4:Y:S04]  /*16120*/  LDL.LU R247, [R1+0xafc] ;  /* 0x000afc0001f77983 */ /* 0x001f280000300800 */
[----:B------:R-:W-:Y:S01]  /*16130*/  STL [R1+0xb4c], R161 ;  /* 0x000b4ca101007387 */ /* 0x000fe20000100800 */
[----:B------:R-:W-:-:S03]  /*16140*/  IADD3 R244, P3, R244, R23, RZ ;  /* 0x00000017f4f47210 */ /* 0x000fc60007f7e0ff */
[----:B------:R-:W-:Y:S04]  /*16150*/  STL [R1+0xb44], R160 ;  /* 0x000b44a001007387 */ /* 0x000fe80000100800 */
[----:B------:R0:W-:Y:S04]  /*16160*/  STL [R1+0xb10], R244 ;  /* 0x000b10f401007387 */ /* 0x0001e80000100800 */
[----:B------:R1:W-:Y:S04]  /*16170*/  STL [R1+0xb18], R155 ;  /* 0x000b189b01007387 */ /* 0x0003e80000100800 */
[----:B0-----:R-:W4:Y:S04]  /*16180*/  LDL.LU R244, [R1+0xad0] ;  /* 0x000ad00001f47983 */ /* 0x001f280000300800 */
[----:B------:R0:W-:Y:S04]  /*16190*/  STL [R1+0xb3c], R228 ;  /* 0x000b3ce401007387 */ /* 0x0001e80000100800 */
[----:B-1----:R-:W4:Y:S04]  /*161a0*/  LDL.LU R155, [R1+0xaf4] ;  /* 0x000af400019b7983 */ /* 0x002f280000300800 */
[----:B0-----:R-:W4:Y:S01]  /*161b0*/  LDL.LU R228, [R1+0xac8] ;  /* 0x000ac80001e47983 */ /* 0x001f220000300800 */
[----:B--2---:R-:W-:Y:S01]  /*161c0*/  IMAD.X R248, R248, 0x1, R4, P4 ;  /* 0x00000001f8f87824 */ /* 0x004fe200020e0604 */
[----:B---3--:R-:W-:-:S04]  /*161d0*/  IADD3 R159, P4, R159, R23, RZ ;  /* 0x000000179f9f7210 */ /* 0x008fc80007f9e0ff */
[----:B------:R0:W-:Y:S01]  /*161e0*/  STL [R1+0xb34], R248 ;  /* 0x000b34f801007387 */ /* 0x0001e20000100800 */
[----:B----4-:R-:W-:-:S03]  /*161f0*/  IMAD.X R158, R158, 0x1, R4, P5 ;  /* 0x000000019e9e7824 */ /* 0x010fc600028e0604 */
[----:B0-----:R-:W2:Y:S01]  /*16200*/  LDL.LU R248, [R1+0xaec] ;  /* 0x000aec0001f87983 */ /* 0x001ea20000300800 */
[----:B------:R-:W-:Y:S01]  /*16210*/  IADD3 R192, P5, R192, R23, RZ ;  /* 0x00000017c0c07210 */ /* 0x000fe20007fbe0ff */
[----:B------:R-:W-:-:S04]  /*16220*/  IMAD.X R157, R157, 0x1, R4, P6 ;  /* 0x000000019d9d7824 */ /* 0x000fc800030e0604 */
[----:B------:R0:W-:Y:S04]  /*16230*/  STL [R1+0xb00], R192 ;  /* 0x000b00c001007387 */ /* 0x0001e80000100800 */
[----:B------:R-:W-:Y:S04]  /*16240*/  STL [R1+0xb08], R159 ;  /* 0x000b089f01007387 */ /* 0x000fe80000100800 */
[----:B0-----:R-:W3:Y:S01]  /*16250*/  LDL.LU R192, [R1+0xac0] ;  /* 0x000ac00001c07983 */ /* 0x001ee20000300800 */
[----:B------:R-:W-:-:S03]  /*16260*/  IADD3 R193, P6, R193, R23, RZ ;  /* 0x00000017c1c17210 */ /* 0x000fc60007fde0ff */
[----:B------:R-:W-:Y:S04]  /*16270*/  STL [R1+0xb2c], R158 ;  /* 0x000b2c9e01007387 */ /* 0x000fe80000100800 */
[----:B------:R0:W-:Y:S04]  /*16280*/  STL [R1+0xaf8], R193 ;  /* 0x000af8c101007387 */ /* 0x0001e80000100800 */
[----:B0-----:R-:W4:Y:S01]  /*16290*/  LDL.LU R193, [R1+0xae4] ;  /* 0x000ae40001c17983 */ /* 0x001f220000300800 */
[----:B------:R-:W-:Y:S01]  /*162a0*/  IMAD.X R231, R231, 0x1, R4, P1 ;  /* 0x00000001e7e77824 */ /* 0x000fe200008e0604 */
[----:B------:R-:W-:-:S02]  /*162b0*/  IADD3 R250, P1, R250, R23, RZ ;  /* 0x00000017fafa7210 */ /* 0x000fc40007f3e0ff */
[----:B------:R-:W-:Y:S04]  /*162c0*/  STL [R1+0xb24], R157 ;  /* 0x000b249d01007387 */ /* 0x000fe80000100800 */
[----:B------:R0:W-:Y:S04]  /*162d0*/  STL [R1+0xb1c], R231 ;  /* 0x000b1ce701007387 */ /* 0x0001e80000100800 */
[----:B0-----:R-:W4:Y:S04]  /*162e0*/  LDL.LU R231, [R1+0xab8] ;  /* 0x000ab80001e77983 */ /* 0x001f280000300800 */
[----:B------:R0:W-:Y:S04]  /*162f0*/  STL [R1+0xaf0], R250 ;  /* 0x000af0fa01007387 */ /* 0x0001e80000100800 */
[----:B0-----:R-:W4:Y:S01]  /*16300*/  LDL.LU R250, [R1+0xadc] ;  /* 0x000adc0001fa7983 */ /* 0x001f220000300800 */
[----:B------:R-:W-:-:S05]  /*16310*/  IMAD.X R234, R234, 0x1, R4, P2 ;  /* 0x00000001eaea7824 */ /* 0x000fca00010e0604 */
[----:B------:R0:W-:Y:S01]  /*16320*/  STL [R1+0xb14], R234 ;  /* 0x000b14ea01007387 */ /* 0x0001e20000100800 */
[----:B------:R-:W-:-:S03]  /*16330*/  IADD3 R156, P2, R156, R23, RZ ;  /* 0x000000179c9c7210 */ /* 0x000fc60007f5e0ff */
[----:B0-----:R-:W4:Y:S01]  /*16340*/  LDL.LU R234, [R1+0xab0] ;  /* 0x000ab00001ea7983 */ /* 0x001f220000300800 */
[----:B------:R-:W-:Y:S01]  /*16350*/  IMAD.X R238, R238, 0x1, R4, P3 ;  /* 0x00000001eeee7824 */ /* 0x000fe200018e0604 */
[----:B------:R-:W-:-:S04]  /*16360*/  IADD3 R154, P3, R154, R23, RZ ;  /* 0x000000179a9a7210 */ /* 0x000fc80007f7e0ff */
[----:B------:R0:W-:Y:S01]  /*16370*/  STL [R1+0xb0c], R238 ;  /* 0x000b0cee01007387 */ /* 0x0001e20000100800 */
[----:B------:R-:W-:-:S03]  /*16380*/  IMAD.X R153, R153, 0x1, R4, P4 ;  /* 0x0000000199997824 */ /* 0x000fc600020e0604 */
[----:B0-----:R-:W4:Y:S04]  /*16390*/  LDL.LU R238, [R1+0xad4] ;  /* 0x000ad40001ee7983 */ /* 0x001f280000300800 */
[----:B------:R-:W-:Y:S01]  /*163a0*/  STL [R1+0xae8], R156 ;  /* 0x000ae89c01007387 */ /* 0x000fe20000100800 */
[----:B------:R-:W-:-:S03]  /*163b0*/  IADD3 R240, P4, R240, R23, RZ ;  /* 0x00000017f0f07210 */ /* 0x000fc60007f9e0ff */
[----:B------:R-:W4:Y:S04]  /*163c0*/  LDL.LU R161, [R1+0xaa8] ;  /* 0x000aa80001a17983 */ /* 0x000f280000300800 */
[----:B------:R-:W-:Y:S04]  /*163d0*/  STL [R1+0xae0], R154 ;  /* 0x000ae09a01007387 */ /* 0x000fe80000100800 */
[----:B------:R0:W-:Y:S04]  /*163e0*/  STL [R1+0xad8], R240 ;  /* 0x000ad8f001007387 */ /* 0x0001e80000100800 */
[----:B------:R1:W-:Y:S01]  /*163f0*/  STL [R1+0xb04], R153 ;  /* 0x000b049901007387 */ /* 0x0003e20000100800 */
[----:B------:R-:W-:-:S03]  /*16400*/  IMAD.X R247, R247, 0x1, R4, P5 ;  /* 0x00000001f7f77824 */ /* 0x000fc600028e0604 */
[----:B0-----:R-:W4:Y:S04]  /*16410*/  LDL.LU R240, [R1+0xacc] ;  /* 0x000acc0001f07983 */ /* 0x001f280000300800 */
[----:B------:R-:W4:Y:S04]  /*16420*/  LDL.LU R160, [R1+0xaa0] ;  /* 0x000aa00001a07983 */ /* 0x000f280000300800 */
[----:B------:R-:W4:Y:S04]  /*16430*/  LDL.LU R154, [R1+0xac4] ;  /* 0x000ac400019a7983 */ /* 0x000f280000300800 */
[----:B-1----:R-:W4:Y:S04]  /*16440*/  LDL.LU R153, [R1+0xa98] ;  /* 0x000a980001997983 */ /* 0x002f280000300800 */
[----:B------:R0:W-:Y:S01]  /*16450*/  STL [R1+0xafc], R247 ;  /* 0x000afcf701007387 */ /* 0x0001e20000100800 */
[----:B------:R-:W-:-:S03]  /*16460*/  IADD3 R244, P5, R244, R23, RZ ;  /* 0x00000017f4f47210 */ /* 0x000fc60007fbe0ff */
[----:B0-----:R-:W4:Y:S01]  /*16470*/  LDL.LU R247, [R1+0xabc] ;  /* 0x000abc0001f77983 */ /* 0x001f220000300800 */
[----:B------:R-:W-:-:S03]  /*16480*/  IMAD.X R155, R155, 0x1, R4, P6 ;  /* 0x000000019b9b7824 */ /* 0x000fc600030e0604 */
[----:B------:R0:W-:Y:S01]  /*16490*/  STL [R1+0xad0], R244 ;  /* 0x000ad0f401007387 */ /* 0x0001e20000100800 */
[----:B------:R-:W-:-:S03]  /*164a0*/  IADD3 R228, P6, R228, R23, RZ ;  /* 0x00000017e4e47210 */ /* 0x000fc60007fde0ff */
[----:B0-----:R-:W4:Y:S04]  /*164b0*/  LDL.LU R244, [R1+0xa90] ;  /* 0x000a900001f47983 */ /* 0x001f280000300800 */
[----:B------:R-:W4:Y:S04]  /*164c0*/  LDL.LU R159, [R1+0xab4] ;  /* 0x000ab400019f7983 */ /* 0x000f280000300800 */
[----:B------:R-:W-:Y:S04]  /*164d0*/  STL [R1+0xaf4], R155 ;  /* 0x000af49b01007387 */ /* 0x000fe80000100800 */
[----:B------:R-:W4:Y:S04]  /*164e0*/  LDL.LU R158, [R1+0xa88] ;  /* 0x000a8800019e7983 */ /* 0x000f280000300800 */
[----:B------:R-:W-:Y:S01]  /*164f0*/  STL [R1+0xac8], R228 ;  /* 0x000ac8e401007387 */ /* 0x000fe20000100800 */
[----:B--2---:R-:W-:-:S05]  /*16500*/  IMAD.X R248, R248, 0x1, R4, P1 ;  /* 0x00000001f8f87824 */ /* 0x004fca00008e0604 */
[----:B------:R0:W-:Y:S04]  /*16510*/  STL [R1+0xaec], R248 ;  /* 0x000aecf801007387 */ /* 0x0001e80000100800 */
[----:B0-----:R-:W2:Y:S04]  /*16520*/  LDL.LU R248, [R1+0xaac] ;  /* 0x000aac0001f87983 */ /* 0x001ea80000300800 */
[----:B------:R-:W2:Y:S01]  /*16530*/  LDL.LU R157, [R1+0xa80] ;  /* 0x000a8000019d7983 */ /* 0x000ea20000300800 */
[----:B---3--:R-:W-:-:S05]  /*16540*/  IADD3 R192, P1, R192, R23, RZ ;  /* 0x00000017c0c07210 */ /* 0x008fca0007f3e0ff */
[----:B------:R0:W-:Y:S04]  /*16550*/  STL [R1+0xac0], R192 ;  /* 0x000ac0c001007387 */ /* 0x0001e80000100800 */
[----:B0-----:R-:W3:Y:S01]  /*16560*/  LDL.LU R192, [R1+0xaa4] ;  /* 0x000aa40001c07983 */ /* 0x001ee20000300800 */
[----:B----4-:R-:W-:-:S03]  /*16570*/  IMAD.X R193, R193, 0x1, R4, P2 ;  /* 0x00000001c1c17824 */ /* 0x010fc600010e0604 */
[----:B------:R-:W4:Y:S04]  /*16580*/  LDL.LU R228, [R1+0xa78] ;  /* 0x000a780001e47983 */ /* 0x000f280000300800 */
[----:B------:R0:W-:Y:S04]  /*16590*/  STL [R1+0xae4], R193 ;  /* 0x000ae4c101007387 */ /* 0x0001e80000100800 */
[----:B0-----:R-:W4:Y:S01]  /*165a0*/  LDL.LU R193, [R1+0xa9c] ;  /* 0x000a9c0001c17983 */ /* 0x001f220000300800 */
[----:B------:R-:W-:Y:S01]  /*165b0*/  IADD3 R231, P2, R231, R23, RZ ;  /* 0x00000017e7e77210 */ /* 0x000fe20007f5e0ff */
[----:B------:R-:W-:-:S05]  /*165c0*/  IMAD.X R250, R250, 0x1, R4, P3 ;  /* 0x00000001fafa7824 */ /* 0x000fca00018e0604 */
[----:B------:R0:W-:Y:S04]  /*165d0*/  STL [R1+0xadc], R250 ;  /* 0x000adcfa01007387 */ /* 0x0001e80000100800 */
[----:B0-----:R-:W4:Y:S01]  /*165e0*/  LDL.LU R250, [R1+0xa70] ;  /* 0x000a700001fa7983 */ /* 0x001f220000300800 */
[----:B------:R-:W-:-:S03]  /*165f0*/  IADD3 R234, P3, R234, R23, RZ ;  /* 0x00000017eaea7210 */ /* 0x000fc60007f7e0ff */
[----:B------:R-:W-:Y:S04]  /*16600*/  STL [R1+0xab8], R231 ;  /* 0x000ab8e701007387 */ /* 0x000fe80000100800 */
[----:B------:R-:W4:Y:S04]  /*16610*/  LDL.LU R156, [R1+0xa94] ;  /* 0x000a9400019c7983 */ /* 0x000f280000300800 */
[----:B------:R0:W-:Y:S04]  /*16620*/  STL [R1+0xab0], R234 ;  /* 0x000ab0ea01007387 */ /* 0x0001e80000100800 */
[----:B0-----:R-:W4:Y:S01]  /*16630*/  LDL.LU R234, [R1+0xa68] ;  /* 0x000a680001ea7983 */ /* 0x001f220000300800 */
[----:B------:R-:W-:-:S03]  /*16640*/  IMAD.X R238, R238, 0x1, R4, P4 ;  /* 0x00000001eeee7824 */ /* 0x000fc600020e0604 */
[----:B------:R-:W4:Y:S04]  /*16650*/  LDL.LU R155, [R1+0xa8c] ;  /* 0x000a8c00019b7983 */ /* 0x000f280000300800 */
[----:B------:R-:W4:Y:S04]  /*16660*/  LDL.LU R231, [R1+0xa60] ;  /* 0x000a600001e77983 */ /* 0x000f280000300800 */
[----:B------:R0:W-:Y:S01]  /*16670*/  STL [R1+0xad4], R238 ;  /* 0x000ad4ee01007387 */ /* 0x0001e20000100800 */
[----:B------:R-:W-:-:S03]  /*16680*/  IADD3 R161, P4, R161, R23, RZ ;  /* 0x00000017a1a17210 */ /* 0x000fc60007f9e0ff */
[----:B0-----:R-:W4:Y:S01]  /*16690*/  LDL.LU R238, [R1+0xa84] ;  /* 0x000a840001ee7983 */ /* 0x001f220000300800 */
[----:B------:R-:W-:Y:S01]  /*166a0*/  IMAD.X R240, R240, 0x1, R4, P5 ;  /* 0x00000001f0f07824 */ /* 0x000fe200028e0604 */
[----:B------:R-:W-:-:S04]  /*166b0*/  IADD3 R160, P5, R160, R23, RZ ;  /* 0x00000017a0a07210 */ /* 0x000fc80007fbe0ff */
[----:B------:R0:W-:Y:S01]  /*166c0*/  STL [R1+0xacc], R240 ;  /* 0x000accf001007387 */ /* 0x0001e20000100800 */
[--C-:B------:R-:W-:Y:S01]  /*166d0*/  IMAD.X R154, R154, 0x1, R4.reuse, P6 ;  /* 0x000000019a9a7824 */ /* 0x100fe200030e0604 */
[----:B------:R-:W-:Y:S02]  /*166e0*/  IADD3 R153, P6, R153, R23, RZ ;  /* 0x0000001799997210 */ /* 0x000fe40007fde0ff */
[----:B0-----:R-:W4:Y:S04]  /*166f0*/  LDL.LU R240, [R1+0xa58] ;  /* 0x000a580001f07983 */ /* 0x001f280000300800 */
[----:B------:R-:W-:Y:S01]  /*16700*/  STL [R1+0xaa8], R161 ;  /* 0x000aa8a101007387 */ /* 0x000fe20000100800 */
[----:B------:R-:W-:-:S03]  /*16710*/  IMAD.X R247, R247, 0x1, R4, P1 ;  /* 0x00000001f7f77824 */ /* 0x000fc600008e0604 */
[----:B------:R-:W-:Y:S04]  /*16720*/  STL [R1+0xaa0], R160 ;  /* 0x000aa0a001007387 */ /* 0x000fe80000100800 */
[----:B------:R0:W-:Y:S04]  /*16730*/  STL [R1+0xabc], R247 ;  /* 0x000abcf701007387 */ /* 0x0001e80000100800 */
[----:B------:R1:W-:Y:S01]  /*16740*/  STL [R1+0xac4], R154 ;  /* 0x000ac49a01007387 */ /* 0x0003e20000100800 */
[----:B------:R-:W-:-:S03]  /*16750*/  IADD3 R244, P1, R244, R23, RZ ;  /* 0x00000017f4f47210 */ /* 0x000fc60007f3e0ff */
[----:B0-----:R-:W4:Y:S04]  /*16760*/  LDL.LU R247, [R1+0xa7c] ;  /* 0x000a7c0001f77983 */ /* 0x001f280000300800 */
[----:B------:R0:W-:Y:S01]  /*16770*/  STL [R1+0xa98], R153 ;  /* 0x000a989901007387 */ /* 0x0001e20000100800 */
[----:B------:R-:W-:-:S03]  /*16780*/  IMAD.X R159, R159, 0x1, R4, P2 ;  /* 0x000000019f9f7824 */ /* 0x000fc600010e0604 */
[----:B-1----:R-:W4:Y:S04]  /*16790*/  LDL.LU R154, [R1+0xa50] ;  /* 0x000a5000019a7983 */ /* 0x002f280000300800 */
[----:B0-----:R-:W4:Y:S04]  /*167a0*/  LDL.LU R153, [R1+0xa74] ;  /* 0x000a740001997983 */ /* 0x001f280000300800 */
[----:B------:R0:W-:Y:S01]  /*167b0*/  STL [R1+0xa90], R244 ;  /* 0x000a90f401007387 */ /* 0x0001e20000100800 */
[----:B------:R-:W-:-:S03]  /*167c0*/  IADD3 R158, P2, R158, R23, RZ ;  /* 0x000000179e9e7210 */ /* 0x000fc60007f5e0ff */
[----:B0-----:R-:W4:Y:S01]  /*167d0*/  LDL.LU R244, [R1+0xa48] ;  /* 0x000a480001f47983 */ /* 0x001f220000300800 */
[----:B--2---:R-:W-:-:S05]  /*167e0*/  IADD3.X R248, R248, R4, RZ, P3, !PT ;  /* 0x00000004f8f87210 */ /* 0x004fca0001ffe4ff */
[----:B------:R0:W-:Y:S01]  /*167f0*/  STL [R1+0xaac], R248 ;  /* 0x000aacf801007387 */ /* 0x0001e20000100800 */
[----:B------:R-:W-:-:S03]  /*16800*/  IADD3 R157, P3, R157, R23, RZ ;  /* 0x000000179d9d7210 */ /* 0x000fc60007f7e0ff */
[----:B------:R-:W-:Y:S04]  /*16810*/  STL [R1+0xab4], R159 ;  /* 0x000ab49f01007387 */ /* 0x000fe80000100800 */
[----:B0-----:R-:W2:Y:S04]  /*16820*/  LDL.LU R248, [R1+0xa6c] ;  /* 0x000a6c0001f87983 */ /* 0x001ea80000300800 */
[----:B------:R-:W-:Y:S01]  /*16830*/  STL [R1+0xa88], R158 ;  /* 0x000a889e01007387 */ /* 0x000fe20000100800 */
[----:B---3--:R-:W-:Y:S01]  /*16840*/  IMAD.X R192, R192, 0x1, R4, P4 ;  /* 0x00000001c0c07824 */ /* 0x008fe200020e0604 */
[----:B----4-:R-:W-:-:S04]  /*16850*/  IADD3 R228, P4, R228, R23, RZ ;  /* 0x00000017e4e47210 */ /* 0x010fc80007f9e0ff */
[----:B------:R0:W-:Y:S04]  /*16860*/  STL [R1+0xaa4], R192 ;  /* 0x000aa4c001007387 */ /* 0x0001e80000100800 */
[----:B0-----:R-:W3:Y:S01]  /*16870*/  LDL.LU R192, [R1+0xa40] ;  /* 0x000a400001c07983 */ /* 0x001ee20000300800 */
[----:B------:R-:W-:-:S03]  /*16880*/  IMAD.X R193, R193, 0x1, R4, P5 ;  /* 0x00000001c1c17824 */ /* 0x000fc600028e0604 */
[----:B------:R-:W-:Y:S04]  /*16890*/  STL [R1+0xa80], R157 ;  /* 0x000a809d01007387 */ /* 0x000fe80000100800 */
[----:B------:R0:W-:Y:S04]  /*168a0*/  STL [R1+0xa78], R228 ;  /* 0x000a78e401007387 */ /* 0x0001e80000100800 */
[----:B0-----:R-:W4:Y:S04]  /*168b0*/  LDL.LU R228, [R1+0xa64] ;  /* 0x000a640001e47983 */ /* 0x001f280000300800 */
[----:B------:R0:W-:Y:S04]  /*168c0*/  STL [R1+0xa9c], R193 ;  /* 0x000a9cc101007387 */ /* 0x0001e80000100800 */
[----:B0-----:R-:W4:Y:S01]  /*168d0*/  LDL.LU R193, [R1+0xa38] ;  /* 0x000a380001c17983 */ /* 0x001f220000300800 */
[----:B------:R-:W-:-:S05]  /*168e0*/  IADD3 R250, P5, R250, R23, RZ ;  /* 0x00000017fafa7210 */ /* 0x000fca0007fbe0ff */
[----:B------:R0:W-:Y:S01]  /*168f0*/  STL [R1+0xa70], R250 ;  /* 0x000a70fa01007387 */ /* 0x0001e20000100800 */
[----:B------:R-:W-:-:S03]  /*16900*/  IMAD.X R156, R156, 0x1, R4, P6 ;  /* 0x000000019c9c7824 */ /* 0x000fc600030e0604 */
[----:B0-----:R-:W4:Y:S01]  /*16910*/  LDL.LU R250, [R1+0xa5c] ;  /* 0x000a5c0001fa7983 */ /* 0x001f220000300800 */
[----:B------:R-:W-:Y:S01]  /*16920*/  IADD3 R234, P6, R234, R23, RZ ;  /* 0x00000017eaea7210 */ /* 0x000fe20007fde0ff */
[----:B------:R-:W-:-:S04]  /*16930*/  IMAD.X R155, R155, 0x1, R4, P1 ;  /* 0x000000019b9b7824 */ /* 0x000fc800008e0604 */
[----:B------:R0:W-:Y:S01]  /*16940*/  STL [R1+0xa68], R234 ;  /* 0x000a68ea01007387 */ /* 0x0001e20000100800 */
[----:B------:R-:W-:-:S03]  /*16950*/  IADD3 R231, P1, R231, R23, RZ ;  /* 0x00000017e7e77210 */ /* 0x000fc60007f3e0ff */
[----:B0-----:R-:W4:Y:S04]  /*16960*/  LDL.LU R234, [R1+0xa30] ;  /* 0x000a300001ea7983 */ /* 0x001f280000300800 */
[----:B------:R-:W-:Y:S01]  /*16970*/  STL [R1+0xa94], R156 ;  /* 0x000a949c01007387 */ /* 0x000fe20000100800 */
[----:B------:R-:W-:-:S03]  /*16980*/  IMAD.X R238, R238, 0x1, R4, P2 ;  /* 0x00000001eeee7824 */ /* 0x000fc600010e0604 */
[----:B------:R-:W4:Y:S04]  /*16990*/  LDL.LU R161, [R1+0xa54] ;  /* 0x000a540001a17983 */ /* 0x000f280000300800 */
[----:B------:R-:W-:Y:S04]  /*169a0*/  STL [R1+0xa8c], R155 ;  /* 0x000a8c9b01007387 */ /* 0x000fe80000100800 */
[----:B------:R0:W-:Y:S04]  /*169b0*/  STL [R1+0xa84], R238 ;  /* 0x000a84ee01007387 */ /* 0x0001e80000100800 */
[----:B------:R1:W-:Y:S04]  /*169c0*/  STL [R1+0xa60], R231 ;  /* 0x000a60e701007387 */ /* 0x0003e80000100800 */
[----:B0-----:R-:W4:Y:S01]  /*169d0*/  LDL.LU R238, [R1+0xa28] ;  /* 0x000a280001ee7983 */ /* 0x001f220000300800 */
[----:B------:R-:W-:-:S03]  /*169e0*/  IADD3 R240, P2, R240, R23, RZ ;  /* 0x00000017f0f07210 */ /* 0x000fc60007f5e0ff */
[----:B------:R-:W4:Y:S04]  /*169f0*/  LDL.LU R160, [R1+0xa4c] ;  /* 0x000a4c0001a07983 */ /* 0x000f280000300800 */
[----:B------:R-:W4:Y:S04]  /*16a00*/  LDL.LU R155, [R1+0xa20] ;  /* 0x000a2000019b7983 */ /* 0x000f280000300800 */
[----:B-1----:R-:W4:Y:S04]  /*16a10*/  LDL.LU R231, [R1+0xa44] ;  /* 0x000a440001e77983 */ /* 0x002f280000300800 */
[----:B------:R0:W-:Y:S04]  /*16a20*/  STL [R1+0xa58], R240 ;  /* 0x000a58f001007387 */ /* 0x0001e80000100800 */
[----:B0-----:R-:W4:Y:S01]  /*16a30*/  LDL.LU R240, [R1+0xa18] ;  /* 0x000a180001f07983 */ /* 0x001f220000300800 */
[----:B------:R-:W-:-:S05]  /*16a40*/  IMAD.X R247, R247, 0x1, R4, P3 ;  /* 0x00000001f7f77824 */ /* 0x000fca00018e0604 */
[----:B------:R0:W-:Y:S01]  /*16a50*/  STL [R1+0xa7c], R247 ;  /* 0x000a7cf701007387 */ /* 0x0001e20000100800 */
[-C--:B------:R-:W-:Y:S01]  /*16a60*/  IADD3 R154, P3, R154, R23.reuse, RZ ;  /* 0x000000179a9a7210 */ /* 0x080fe20007f7e0ff */
[----:B------:R-:W-:Y:S02]  /*16a70*/  IMAD.X R153, R153, 0x1, R4, P4 ;  /* 0x0000000199997824 */ /* 0x000fe400020e0604 */
[----:B0-----:R-:W4:Y:S04]  /*16a80*/  LDL.LU R247, [R1+0xa3c] ;  /* 0x000a3c0001f77983 */ /* 0x001f280000300800 */
[----:B------:R-:W4:Y:S04]  /*16a90*/  LDL.LU R159, [R1+0xa10] ;  /* 0x000a1000019f7983 */ /* 0x000f280000300800 */
[----:B------:R-:W-:Y:S04]  /*16aa0*/  STL [R1+0xa50], R154 ;  /* 0x000a509a01007387 */ /* 0x000fe80000100800 */
[----:B------:R-:W4:Y:S01]  /*16ab0*/  LDL.LU R158, [R1+0xa34] ;  /* 0x000a3400019e7983 */ /* 0x000f220000300800 */
[----:B------:R-:W-:-:S03]  /*16ac0*/  IADD3 R244, P4, R244, R23, RZ ;  /* 0x00000017f4f47210 */ /* 0x000fc60007f9e0ff */
[----:B------:R-:W-:Y:S04]  /*16ad0*/  STL [R1+0xa74], R153 ;  /* 0x000a749901007387 */ /* 0x000fe80000100800 */
[----:B------:R0:W-:Y:S04]  /*16ae0*/  STL [R1+0xa48], R244 ;  /* 0x000a48f401007387 */ /* 0x0001e80000100800 */
[----:B0-----:R-:W4:Y:S04]  /*16af0*/  LDL.LU R244, [R1+0xa08] ;  /* 0x000a080001f47983 */ /* 0x001f280000300800 */
[----:B------:R-:W4:Y:S01]  /*16b00*/  LDL.LU R157, [R1+0xa2c] ;  /* 0x000a2c00019d7983 */ /* 0x000f220000300800 */
[----:B--2---:R-:W-:-:S05]  /*16b10*/  IMAD.X R248, R248, 0x1, R4, P5 ;  /* 0x00000001f8f87824 */ /* 0x004fca00028e0604 */
[----:B------:R0:W-:Y:S04]  /*16b20*/  STL [R1+0xa6c], R248 ;  /* 0x000a6cf801007387 */ /* 0x0001e80000100800 */
[----:B0-----:R-:W2:Y:S04]  /*16b30*/  LDL.LU R248, [R1+0xa00] ;  /* 0x000a000001f87983 */ /* 0x001ea80000300800 */
[----:B------:R-:W2:Y:S01]  /*16b40*/  LDL.LU R153, [R1+0xa24] ;  /* 0x000a240001997983 */ /* 0x000ea20000300800 */
[----:B---3--:R-:W-:-:S05]  /*16b50*/  IADD3 R192, P5, R192, R23, RZ ;  /* 0x00000017c0c07210 */ /* 0x008fca0007fbe0ff */
[----:B------:R0:W-:Y:S04]  /*16b60*/  STL [R1+0xa40], R192 ;  /* 0x000a40c001007387 */ /* 0x0001e80000100800 */
[----:B0-----:R-:W3:Y:S01]  /*16b70*/  LDL.LU R192, [R1+0x9f8] ;  /* 0x0009f80001c07983 */ /* 0x001ee20000300800 */
[----:B----4-:R-:W-:Y:S01]  /*16b80*/  IMAD.X R228, R228, 0x1, R4, P6 ;  /* 0x00000001e4e47824 */ /* 0x010fe200030e0604 */
[----:B------:R-:W-:-:S05]  /*16b90*/  IADD3 R193, P6, R193, R23, RZ ;  /* 0x00000017c1c17210 */ /* 0x000fca0007fde0ff */
[----:B------:R0:W-:Y:S04]  /*16ba0*/  STL [R1+0xa38], R193 ;  /* 0x000a38c101007387 */ /* 0x0001e80000100800 */
[----:B0-----:R-:W4:Y:S01]  /*16bb0*/  LDL.LU R193, [R1+0xa1c] ;  /* 0x000a1c0001c17983 */ /* 0x001f220000300800 */
[----:B------:R-:W-:-:S03]  /*16bc0*/  IMAD.X R250, R250, 0x1, R4, P1 ;  /* 0x00000001fafa7824 */ /* 0x000fc600008e0604 */
[----:B------:R-:W-:Y:S04]  /*16bd0*/  STL [R1+0xa64], R228 ;  /* 0x000a64e401007387 */ /* 0x000fe80000100800 */
[----:B------:R-:W4:Y:S04]  /*16be0*/  LDL.LU R156, [R1+0x9f0] ;  /* 0x0009f000019c7983 */ /* 0x000f280000300800 */
[----:B------:R0:W-:Y:S04]  /*16bf0*/  STL [R1+0xa5c], R250 ;  /* 0x000a5cfa01007387 */ /* 0x0001e80000100800 */
[----:B0-----:R-:W4:Y:S01]  /*16c00*/  LDL.LU R250, [R1+0xa14] ;  /* 0x000a140001fa7983 */ /* 0x001f220000300800 */
[----:B------:R-:W-:-:S03]  /*16c10*/  IADD3 R234, P1, R234, R23, RZ ;  /* 0x00000017eaea7210 */ /* 0x000fc60007f3e0ff */
[----:B------:R-:W4:Y:S04]  /*16c20*/  LDL.LU R154, [R1+0x9e8] ;  /* 0x0009e800019a7983 */ /* 0x000f280000300800 */
[----:B------:R-:W4:Y:S01]  /*16c30*/  LDL.LU R228, [R1+0xa0c] ;  /* 0x000a0c0001e47983 */ /* 0x000f220000300800 */
[----:B------:R-:W-:-:S03]  /*16c40*/  IMAD.X R161, R161, 0x1, R4, P2 ;  /* 0x00000001a1a17824 */ /* 0x000fc600010e0604 */
[----:B------:R0:W-:Y:S04]  /*16c50*/  STL [R1+0xa30], R234 ;  /* 0x000a30ea01007387 */ /* 0x0001e80000100800 */
[----:B0-----:R-:W4:Y:S01]  /*16c60*/  LDL.LU R234, [R1+0x9e0] ;  /* 0x0009e00001ea7983 */ /* 0x001f220000300800 */
[----:B------:R-:W-:Y:S01]  /*16c70*/  IADD3 R238, P2, R238, R23, RZ ;  /* 0x00000017eeee7210 */ /* 0x000fe20007f5e0ff */
[----:B------:R-:W-:-:S04]  /*16c80*/  IMAD.X R160, R160, 0x1, R4, P3 ;  /* 0x00000001a0a07824 */ /* 0x000fc800018e0604 */
[----:B------:R0:W-:Y:S01]  /*16c90*/  STL [R1+0xa28], R238 ;  /* 0x000a28ee01007387 */ /* 0x0001e20000100800 */
[-C--:B------:R-:W-:Y:S01]  /*16ca0*/  IADD3 R155, P3, R155, R23.reuse, RZ ;  /* 0x000000179b9b7210 */ /* 0x080fe20007f7e0ff */
[----:B------:R-:W-:Y:S02]  /*16cb0*/  IMAD.X R231, R231, 0x1, R4, P4 ;  /* 0x00000001e7e77824 */ /* 0x000fe400020e0604 */
[----:B0-----:R-:W4:Y:S04]  /*16cc0*/  LDL.LU R238, [R1+0xa04] ;  /* 0x000a040001ee7983 */ /* 0x001f280000300800 */
[----:B------:R-:W-:Y:S01]  /*16cd0*/  STL [R1+0xa54], R161 ;  /* 0x000a54a101007387 */ /* 0x000fe20000100800 */
[----:B------:R-:W-:-:S03]  /*16ce0*/  IADD3 R240, P4, R240, R23, RZ ;  /* 0x00000017f0f07210 */ /* 0x000fc60007f9e0ff */
[----:B------:R-:W-:Y:S04]  /*16cf0*/  STL [R1+0xa4c], R160 ;  /* 0x000a4ca001007387 */ /* 0x000fe80000100800 */
[----:B------:R0:W-:Y:S04]  /*16d00*/  STL [R1+0xa18], R240 ;  /* 0x000a18f001007387 */ /* 0x0001e80000100800 */
[----:B------:R1:W-:Y:S04]  /*16d10*/  STL [R1+0xa20], R155 ;  /* 0x000a209b01007387 */ /* 0x0003e80000100800 */
[----:B0-----:R-:W4:Y:S01]  /*16d20*/  LDL.LU R240, [R1+0x9d8] ;  /* 0x0009d80001f07983 */ /* 0x001f220000300800 */
[----:B------:R-:W-:-:S03]  /*16d30*/  IMAD.X R247, R247, 0x1, R4, P5 ;  /* 0x00000001f7f77824 */ /* 0x000fc600028e0604 */
[----:B------:R0:W-:Y:S01]  /*16d40*/  STL [R1+0xa44], R231 ;  /* 0x000a44e701007387 */ /* 0x0001e20000100800 */
[----:B------:R-:W-:-:S03]  /*16d50*/  IADD3 R159, P5, R159, R23, RZ ;  /* 0x000000179f9f7210 */ /* 0x000fc60007fbe0ff */
[----:B-1----:R-:W4:Y:S01]  /*16d60*/  LDL.LU R155, [R1+0x9fc] ;  /* 0x0009fc00019b7983 */ /* 0x002f220000300800 */
[----:B------:R-:W-:-:S03]  /*16d70*/  IMAD.X R158, R158, 0x1, R4, P6 ;  /* 0x000000019e9e7824 */ /* 0x000fc600030e0604 */
[----:B0-----:R-:W4:Y:S04]  /*16d80*/  LDL.LU R231, [R1+0x9d0] ;  /* 0x0009d00001e77983 */ /* 0x001f280000300800 */
[----:B------:R0:W-:Y:S04]  /*16d90*/  STL [R1+0xa3c], R247 ;  /* 0x000a3cf701007387 */ /* 0x0001e80000100800 */
[----:B0-----:R-:W4:Y:S01]  /*16da0*/  LDL.LU R247, [R1+0x9f4] ;  /* 0x0009f40001f77983 */ /* 0x001f220000300800 */
[----:B------:R-:W-:Y:S01]  /*16db0*/  IADD3 R244, P6, R244, R23, RZ ;  /* 0x00000017f4f47210 */ /* 0x000fe20007fde0ff */
[----:B------:R-:W-:-:S04]  /*16dc0*/  IMAD.X R157, R157, 0x1, R4, P1 ;  /* 0x000000019d9d7824 */ /* 0x000fc800008e0604 */
[----:B------:R0:W-:Y:S04]  /*16dd0*/  STL [R1+0xa08], R244 ;  /* 0x000a08f401007387 */ /* 0x0001e80000100800 */
[----:B------:R-:W-:Y:S04]  /*16de0*/  STL [R1+0xa10], R159 ;  /* 0x000a109f01007387 */ /* 0x000fe80000100800 */
[----:B0-----:R-:W4:Y:S04]  /*16df0*/  LDL.LU R244, [R1+0x9c8] ;  /* 0x0009c80001f47983 */ /* 0x001f280000300800 */
[----:B------:R-:W-:Y:S01]  /*16e00*/  STL [R1+0xa34], R158 ;  /* 0x000a349e01007387 */ /* 0x000fe20000100800 */
[----:B--2---:R-:W-:Y:S01]  /*16e10*/  IADD3 R248, P1, R248, R23, RZ ;  /* 0x00000017f8f87210 */ /* 0x004fe20007f3e0ff */
[----:B------:R-:W-:-:S04]  /*16e20*/  IMAD.X R153, R153, 0x1, R4, P2 ;  /* 0x0000000199997824 */ /* 0x000fc800010e0604 */
[----:B------:R0:W-:Y:S04]  /*16e30*/  STL [R1+0xa00], R248 ;  /* 0x000a00f801007387 */ /* 0x0001e80000100800 */
[----:B0-----:R-:W2:Y:S04]  /*16e40*/  LDL.LU R248, [R1+0x9ec] ;  /* 0x0009ec0001f87983 */ /* 0x001ea80000300800 */
[----:B------:R-:W-:Y:S04]  /*16e50*/  STL [R1+0xa2c], R157 ;  /* 0x000a2c9d01007387 */ /* 0x000fe80000100800 */
[----:B------:R0:W-:Y:S01]  /*16e60*/  STL [R1+0xa24], R153 ;  /* 0x000a249901007387 */ /* 0x0001e20000100800 */
[----:B---3--:R-:W-:-:S03]  /*16e70*/  IADD3 R192, P2, R192, R23, RZ ;  /* 0x00000017c0c07210 */ /* 0x008fc60007f5e0ff */
[----:B0-----:R-:W3:Y:S04]  /*16e80*/  LDL.LU R153, [R1+0x9c0] ;  /* 0x0009c00001997983 */ /* 0x001ee80000300800 */
[----:B------:R0:W-:Y:S04]  /*16e90*/  STL [R1+0x9f8], R192 ;  /* 0x0009f8c001007387 */ /* 0x0001e80000100800 */
[----:B0-----:R-:W3:Y:S01]  /*16ea0*/  LDL.LU R192, [R1+0x9e4] ;  /* 0x0009e40001c07983 */ /* 0x001ee20000300800 */
[----:B----4-:R-:W-:-:S05]  /*16eb0*/  IMAD.X R193, R193, 0x1, R4, P3 ;  /* 0x00000001c1c17824 */ /* 0x010fca00018e0604 */
[----:B------:R0:W-:Y:S04]  /*16ec0*/  STL [R1+0xa1c], R193 ;  /* 0x000a1cc101007387 */ /* 0x0001e80000100800 */
[----:B0-----:R-:W4:Y:S01]  /*16ed0*/  LDL.LU R193, [R1+0x9b8] ;  /* 0x0009b80001c17983 */ /* 0x001f220000300800 */
[-C--:B------:R-:W-:Y:S01]  /*16ee0*/  IADD3 R156, P3, R156, R23.reuse, RZ ;  /* 0x000000179c9c7210 */ /* 0x080fe20007f7e0ff */
        /* <DEDUP_REMOVED lines=10> */
[----:B------:R1:W-:Y:S04]  /*16f90*/  STL [R1+0xa0c], R228 ;  /* 0x000a0ce401007387 */ /* 0x0003e80000100800 */
[----:B0-----:R-:W4:Y:S01]  /*16fa0*/  LDL.LU R234, [R1+0x9d4] ;  /* 0x0009d40001ea7983 */ /* 0x001f220000300800 */
[----:B------:R-:W-:-:S03]  /*16fb0*/  IMAD.X R238, R238, 0x1, R4, P6 ;  /* 0x00000001eeee7824 */ /* 0x000fc600030e0604 */
[----:B------:R-:W4:Y:S04]  /*16fc0*/  LDL.LU R160, [R1+0x9a8] ;  /* 0x0009a80001a07983 */ /* 0x000f280000300800 */
[----:B------:R-:W4:Y:S04]  /*16fd0*/  LDL.LU R154, [R1+0x9cc] ;  /* 0x0009cc00019a7983 */ /* 0x000f280000300800 */
[----:B-1----:R-:W4:Y:S04]  /*16fe0*/  LDL.LU R228, [R1+0x9a0] ;  /* 0x0009a00001e47983 */ /* 0x002f280000300800 */
[----:B------:R0:W-:Y:S04]  /*16ff0*/  STL [R1+0xa04], R238 ;  /* 0x000a04ee01007387 */ /* 0x0001e80000100800 */
[----:B0-----:R-:W4:Y:S01]  /*17000*/  LDL.LU R238, [R1+0x9c4] ;  /* 0x0009c40001ee7983 */ /* 0x001f220000300800 */
[----:B------:R-:W-:-:S05]  /*17010*/  IADD3 R240, P6, R240, R23, RZ ;  /* 0x00000017f0f07210 */ /* 0x000fca0007fde0ff */
[----:B------:R0:W-:Y:S01]  /*17020*/  STL [R1+0x9d8], R240 ;  /* 0x0009d8f001007387 */ /* 0x0001e20000100800 */
[--C-:B------:R-:W-:Y:S01]  /*17030*/  IMAD.X R155, R155, 0x1, R4.reuse, P1 ;  /* 0x000000019b9b7824 */ /* 0x100fe200008e0604 */
[----:B------:R-:W-:Y:S02]  /*17040*/  IADD3 R231, P1, R231, R23, RZ ;  /* 0x00000017e7e77210 */ /* 0x000fe40007f3e0ff */
[----:B0-----:R-:W4:Y:S04]  /*17050*/  LDL.LU R240, [R1+0x998] ;  /* 0x0009980001f07983 */ /* 0x001f280000300800 */
[----:B------:R-:W4:Y:S04]  /*17060*/  LDL.LU R159, [R1+0x9bc] ;  /* 0x0009bc00019f7983 */ /* 0x000f280000300800 */
[----:B------:R-:W-:Y:S04]  /*17070*/  STL [R1+0x9fc], R155 ;  /* 0x0009fc9b01007387 */ /* 0x000fe80000100800 */
[----:B------:R-:W4:Y:S01]  /*17080*/  LDL.LU R158, [R1+0x990] ;  /* 0x00099000019e7983 */ /* 0x000f220000300800 */
[----:B------:R-:W-:-:S03]  /*17090*/  IMAD.X R247, R247, 0x1, R4, P2 ;  /* 0x00000001f7f77824 */ /* 0x000fc600010e0604 */
[----:B------:R-:W-:Y:S04]  /*170a0*/  STL [R1+0x9d0], R231 ;  /* 0x0009d0e701007387 */ /* 0x000fe80000100800 */
[----:B------:R0:W-:Y:S04]  /*170b0*/  STL [R1+0x9f4], R247 ;  /* 0x0009f4f701007387 */ /* 0x0001e80000100800 */
[----:B0-----:R-:W4:Y:S01]  /*170c0*/  LDL.LU R247, [R1+0x9b4] ;  /* 0x0009b40001f77983 */ /* 0x001f220000300800 */
[----:B------:R-:W-:-:S03]  /*170d0*/  IADD3 R244, P2, R244, R23, RZ ;  /* 0x00000017f4f47210 */ /* 0x000fc60007f5e0ff */
[----:B------:R-:W4:Y:S04]  /*170e0*/  LDL.LU R157, [R1+0x988] ;  /* 0x00098800019d7983 */ /* 0x000f280000300800 */
[----:B------:R0:W-:Y:S04]  /*170f0*/  STL [R1+0x9c8], R244 ;  /* 0x0009c8f401007387 */ /* 0x0001e80000100800 */
[----:B0-----:R-:W4:Y:S04]  /*17100*/  LDL.LU R244, [R1+0x9ac] ;  /* 0x0009ac0001f47983 */ /* 0x001f280000300800 */
[----:B------:R-:W4:Y:S01]  /*17110*/  LDL.LU R231, [R1+0x980] ;  /* 0x0009800001e77983 */ /* 0x000f220000300800 */
[----:B--2---:R-:W-:-:S05]  /*17120*/  IMAD.X R248, R248, 0x1, R4, P3 ;  /* 0x00000001f8f87824 */ /* 0x004fca00018e0604 */
[----:B------:R0:W-:Y:S04]  /*17130*/  STL [R1+0x9ec], R248 ;  /* 0x0009ecf801007387 */ /* 0x0001e80000100800 */
[----:B0-----:R-:W2:Y:S01]  /*17140*/  LDL.LU R248, [R1+0x9a4] ;  /* 0x0009a40001f87983 */ /* 0x001ea20000300800 */
[----:B---3--:R-:W-:Y:S01]  /*17150*/  IADD3 R153, P3, R153, R23, RZ ;  /* 0x0000001799997210 */ /* 0x008fe20007f7e0ff */
[----:B------:R-:W-:-:S05]  /*17160*/  IMAD.X R192, R192, 0x1, R4, P4 ;  /* 0x00000001c0c07824 */ /* 0x000fca00020e0604 */
[----:B------:R0:W-:Y:S04]  /*17170*/  STL [R1+0x9e4], R192 ;  /* 0x0009e4c001007387 */ /* 0x0001e80000100800 */
[----:B0-----:R-:W3:Y:S04]  /*17180*/  LDL.LU R192, [R1+0x978] ;  /* 0x0009780001c07983 */ /* 0x001ee80000300800 */
[----:B------:R-:W-:Y:S04]  /*17190*/  STL [R1+0x9c0], R153 ;  /* 0x0009c09901007387 */ /* 0x000fe80000100800 */
[----:B------:R-:W3:Y:S01]  /*171a0*/  LDL.LU R156, [R1+0x99c] ;  /* 0x00099c00019c7983 */ /* 0x000ee20000300800 */
[----:B----4-:R-:W-:-:S05]  /*171b0*/  IADD3 R193, P4, R193, R23, RZ ;  /* 0x00000017c1c17210 */ /* 0x010fca0007f9e0ff */
[----:B------:R0:W-:Y:S04]  /*171c0*/  STL [R1+0x9b8], R193 ;  /* 0x0009b8c101007387 */ /* 0x0001e80000100800 */
[----:B0-----:R-:W4:Y:S04]  /*171d0*/  LDL.LU R193, [R1+0x970] ;  /* 0x0009700001c17983 */ /* 0x001f280000300800 */
[----:B------:R-:W4:Y:S01]  /*171e0*/  LDL.LU R155, [R1+0x994] ;  /* 0x00099400019b7983 */ /* 0x000f220000300800 */
[----:B------:R-:W-:-:S03]  /*171f0*/  IMAD.X R250, R250, 0x1, R4, P5 ;  /* 0x00000001fafa7824 */ /* 0x000fc600028e0604 */
        /* <DEDUP_REMOVED lines=14> */
[----:B------:R1:W-:Y:S04]  /*172e0*/  STL [R1+0x9cc], R154 ;  /* 0x0009cc9a01007387 */ /* 0x0003e80000100800 */
[----:B0-----:R-:W4:Y:S01]  /*172f0*/  LDL.LU R238, [R1+0x984] ;  /* 0x0009840001ee7983 */ /* 0x001f220000300800 */
[----:B------:R-:W-:-:S03]  /*17300*/  IADD3 R240, P2, R240, R23, RZ ;  /* 0x00000017f0f07210 */ /* 0x000fc60007f5e0ff */
[----:B------:R0:W-:Y:S04]  /*17310*/  STL [R1+0x9a0], R228 ;  /* 0x0009a0e401007387 */ /* 0x0001e80000100800 */
[----:B-1----:R-:W4:Y:S01]  /*17320*/  LDL.LU R154, [R1+0x958] ;  /* 0x00095800019a7983 */ /* 0x002f220000300800 */
[----:B------:R-:W-:-:S03]  /*17330*/  IMAD.X R159, R159, 0x1, R4, P3 ;  /* 0x000000019f9f7824 */ /* 0x000fc600018e0604 */
[----:B0-----:R-:W4:Y:S04]  /*17340*/  LDL.LU R228, [R1+0x97c] ;  /* 0x00097c0001e47983 */ /* 0x001f280000300800 */
[----:B------:R0:W-:Y:S01]  /*17350*/  STL [R1+0x998], R240 ;  /* 0x000998f001007387 */ /* 0x0001e20000100800 */
[----:B------:R-:W-:-:S03]  /*17360*/  IADD3 R158, P3, R158, R23, RZ ;  /* 0x000000179e9e7210 */ /* 0x000fc60007f7e0ff */
[----:B0-----:R-:W4:Y:S01]  /*17370*/  LDL.LU R240, [R1+0x950] ;  /* 0x0009500001f07983 */ /* 0x001f220000300800 */
[----:B------:R-:W-:-:S05]  /*17380*/  IMAD.X R247, R247, 0x1, R4, P4 ;  /* 0x00000001f7f77824 */ /* 0x000fca00020e0604 */
[----:B------:R0:W-:Y:S01]  /*17390*/  STL [R1+0x9b4], R247 ;  /* 0x0009b4f701007387 */ /* 0x0001e20000100800 */
[----:B------:R-:W-:-:S03]  /*173a0*/  IADD3 R157, P4, R157, R23, RZ ;  /* 0x000000179d9d7210 */ /* 0x000fc60007f9e0ff */
[----:B------:R-:W-:Y:S04]  /*173b0*/  STL [R1+0x9bc], R159 ;  /* 0x0009bc9f01007387 */ /* 0x000fe80000100800 */
[----:B0-----:R-:W4:Y:S01]  /*173c0*/  LDL.LU R247, [R1+0x974] ;  /* 0x0009740001f77983 */ /* 0x001f220000300800 */
[----:B------:R-:W-:-:S03]  /*173d0*/  IMAD.X R244, R244, 0x1, R4, P5 ;  /* 0x00000001f4f47824 */ /* 0x000fc600028e0604 */
[----:B------:R-:W-:Y:S01]  /*173e0*/  STL [R1+0x990], R158 ;  /* 0x0009909e01007387 */ /* 0x000fe20000100800 */
[----:B------:R-:W-:-:S03]  /*173f0*/  IADD3 R231, P5, R231, R23, RZ ;  /* 0x00000017e7e77210 */ /* 0x000fc60007fbe0ff */
[----:B------:R0:W-:Y:S04]  /*17400*/  STL [R1+0x9ac], R244 ;  /* 0x0009acf401007387 */ /* 0x0001e80000100800 */
[----:B0-----:R-:W4:Y:S04]  /*17410*/  LDL.LU R244, [R1+0x948] ;  /* 0x0009480001f47983 */ /* 0x001f280000300800 */
[----:B------:R-:W-:Y:S04]  /*17420*/  STL [R1+0x988], R157 ;  /* 0x0009889d01007387 */ /* 0x000fe80000100800 */
[----:B------:R0:W-:Y:S04]  /*17430*/  STL [R1+0x980], R231 ;  /* 0x000980e701007387 */ /* 0x0001e80000100800 */
[----:B0-----:R-:W4:Y:S01]  /*17440*/  LDL.LU R231, [R1+0x96c] ;  /* 0x00096c0001e77983 */ /* 0x001f220000300800 */
[----:B--2---:R-:W-:-:S05]  /*17450*/  IMAD.X R248, R248, 0x1, R4, P6 ;  /* 0x00000001f8f87824 */ /* 0x004fca00030e0604 */
[----:B------:R0:W-:Y:S04]  /*17460*/  STL [R1+0x9a4], R248 ;  /* 0x0009a4f801007387 */ /* 0x0001e80000100800 */
[----:B0-----:R-:W2:Y:S01]  /*17470*/  LDL.LU R248, [R1+0x940] ;  /* 0x0009400001f87983 */ /* 0x001ea20000300800 */
[----:B---3--:R-:W-:-:S05]  /*17480*/  IADD3 R192, P6, R192, R23, RZ ;  /* 0x00000017c0c07210 */ /* 0x008fca0007fde0ff */
[----:B------:R0:W-:Y:S01]  /*17490*/  STL [R1+0x978], R192 ;  /* 0x000978c001007387 */ /* 0x0001e20000100800 */
[----:B------:R-:W-:-:S03]  /*174a0*/  IMAD.X R156, R156, 0x1, R4, P1 ;  /* 0x000000019c9c7824 */ /* 0x000fc600008e0604 */
[----:B0-----:R-:W3:Y:S01]  /*174b0*/  LDL.LU R192, [R1+0x964] ;  /* 0x0009640001c07983 */ /* 0x001ee20000300800 */
[----:B----4-:R-:W-:-:S05]  /*174c0*/  IADD3 R193, P1, R193, R23, RZ ;  /* 0x00000017c1c17210 */ /* 0x010fca0007f3e0ff */
[----:B------:R0:W-:Y:S04]  /*174d0*/  STL [R1+0x970], R193 ;  /* 0x000970c101007387 */ /* 0x0001e80000100800 */
[----:B0-----:R-:W4:Y:S01]  /*174e0*/  LDL.LU R193, [R1+0x938] ;  /* 0x0009380001c17983 */ /* 0x001f220000300800 */
[--C-:B------:R-:W-:Y:S01]  /*174f0*/  IMAD.X R155, R155, 0x1, R4.reuse, P2 ;  /* 0x000000019b9b7824 */ /* 0x100fe200010e0604 */
[----:B------:R-:W-:Y:S02]  /*17500*/  IADD3 R153, P2, R153, R23, RZ ;  /* 0x0000001799997210 */ /* 0x000fe40007f5e0ff */
[----:B------:R-:W-:Y:S01]  /*17510*/  STL [R1+0x99c], R156 ;  /* 0x00099c9c01007387 */ /* 0x000fe20000100800 */
[----:B------:R-:W-:-:S03]  /*17520*/  IMAD.X R250, R250, 0x1, R4, P3 ;  /* 0x00000001fafa7824 */ /* 0x000fc600018e0604 */
[----:B------:R-:W4:Y:S04]  /*17530*/  LDL.LU R161, [R1+0x95c] ;  /* 0x00095c0001a17983 */ /* 0x000f280000300800 */
[----:B------:R-:W-:Y:S04]  /*17540*/  STL [R1+0x994], R155 ;  /* 0x0009949b01007387 */ /* 0x000fe80000100800 */
[----:B------:R0:W-:Y:S04]  /*17550*/  STL [R1+0x98c], R250 ;  /* 0x00098cfa01007387 */ /* 0x0001e80000100800 */
[----:B------:R1:W-:Y:S04]  /*17560*/  STL [R1+0x968], R153 ;  /* 0x0009689901007387 */ /* 0x0003e80000100800 */
[----:B0-----:R-:W4:Y:S04]  /*17570*/  LDL.LU R250, [R1+0x930] ;  /* 0x0009300001fa7983 */ /* 0x001f280000300800 */
[----:B------:R-:W4:Y:S01]  /*17580*/  LDL.LU R160, [R1+0x954] ;  /* 0x0009540001a07983 */ /* 0x000f220000300800 */
[----:B------:R-:W-:-:S03]  /*17590*/  IADD3 R234, P3, R234, R23, RZ ;  /* 0x00000017eaea7210 */ /* 0x000fc60007f7e0ff */
        /* <DEDUP_REMOVED lines=15> */
[----:B0-----:R-:W4:Y:S01]  /*17690*/  LDL.LU R240, [R1+0x910] ;  /* 0x0009100001f07983 */ /* 0x001f220000300800 */
[----:B------:R-:W-:-:S03]  /*176a0*/  IMAD.X R247, R247, 0x1, R4, P6 ;  /* 0x00000001f7f77824 */ /* 0x000fc600030e0604 */
        /* <DEDUP_REMOVED lines=8> */
[----:B--2---:R-:W-:-:S05]  /*17730*/  IADD3 R248, P1, R248, R23, RZ ;  /* 0x00000017f8f87210 */ /* 0x004fca0007f3e0ff */
[----:B------:R0:W-:Y:S04]  /*17740*/  STL [R1+0x940], R248 ;  /* 0x000940f801007387 */ /* 0x0001e80000100800 */
[----:B0-----:R-:W2:Y:S04]  /*17750*/  LDL.LU R248, [R1+0x924] ;  /* 0x0009240001f87983 */ /* 0x001ea80000300800 */
[----:B------:R-:W-:Y:S04]  /*17760*/  STL [R1+0x96c], R231 ;  /* 0x00096ce701007387 */ /* 0x000fe80000100800 */
[----:B------:R-:W2:Y:S01]  /*17770*/  LDL.LU R156, [R1+0x8f8] ;  /* 0x0008f800019c7983 */ /* 0x000ea20000300800 */
[----:B---3--:R-:W-:-:S05]  /*17780*/  IMAD.X R192, R192, 0x1, R4, P2 ;  /* 0x00000001c0c07824 */ /* 0x008fca00010e0604 */
[----:B------:R0:W-:Y:S04]  /*17790*/  STL [R1+0x964], R192 ;  /* 0x000964c001007387 */ /* 0x0001e80000100800 */
[----:B0-----:R-:W3:Y:S04]  /*177a0*/  LDL.LU R192, [R1+0x91c] ;  /* 0x00091c0001c07983 */ /* 0x001ee80000300800 */
[----:B------:R-:W3:Y:S04]  /*177b0*/  LDL.LU R154, [R1+0x8f0] ;  /* 0x0008f000019a7983 */ /* 0x000ee80000300800 */
[----:B------:R-:W3:Y:S01]  /*177c0*/  LDL.LU R231, [R1+0x914] ;  /* 0x0009140001e77983 */ /* 0x000ee20000300800 */
[----:B----4-:R-:W-:-:S05]  /*177d0*/  IADD3 R193, P2, R193, R23, RZ ;  /* 0x00000017c1c17210 */ /* 0x010fca0007f5e0ff */
[----:B------:R0:W-:Y:S04]  /*177e0*/  STL [R1+0x938], R193 ;  /* 0x000938c101007387 */ /* 0x0001e80000100800 */
[----:B0-----:R-:W4:Y:S01]  /*177f0*/  LDL.LU R193, [R1+0x8e8] ;  /* 0x0008e80001c17983 */ /* 0x001f220000300800 */
[--C-:B------:R-:W-:Y:S01]  /*17800*/  IMAD.X R161, R161, 0x1, R4.reuse, P3 ;  /* 0x00000001a1a17824 */ /* 0x100fe200018e0604 */
        /* <DEDUP_REMOVED lines=11> */
[----:B0-----:R-:W4:Y:S04]  /*178c0*/  LDL.LU R234, [R1+0x8e0] ;  /* 0x0008e00001ea7983 */ /* 0x001f280000300800 */
[----:B------:R0:W-:Y:S01]  /*178d0*/  STL [R1+0x94c], R153 ;  /* 0x00094c9901007387 */ /* 0x0001e20000100800 */
[----:B------:R-:W-:-:S03]  /*178e0*/  IMAD.X R238, R238, 0x1, R4, P6 ;  /* 0x00000001eeee7824 */ /* 0x000fc600030e0604 */
[----:B-1----:R-:W4:Y:S01]  /*178f0*/  LDL.LU R155, [R1+0x904] ;  /* 0x00090400019b7983 */ /* 0x002f220000300800 */
[----:B------:R-:W-:-:S03]  /*17900*/  IADD3 R159, P6, R159, R23, RZ ;  /* 0x000000179f9f7210 */ /* 0x000fc60007fde0ff */
[----:B0-----:R-:W4:Y:S04]  /*17910*/  LDL.LU R153, [R1+0x8d8] ;  /* 0x0008d80001997983 */ /* 0x001f280000300800 */
[----:B------:R0:W-:Y:S01]  /*17920*/  STL [R1+0x944], R238 ;  /* 0x000944ee01007387 */ /* 0x0001e20000100800 */
[----:B------:R-:W-:-:S03]  /*17930*/  IMAD.X R158, R158, 0x1, R4, P1 ;  /* 0x000000019e9e7824 */ /* 0x000fc600008e0604 */
[----:B0-----:R-:W4:Y:S01]  /*17940*/  LDL.LU R238, [R1+0x8fc] ;  /* 0x0008fc0001ee7983 */ /* 0x001f220000300800 */
[----:B------:R-:W-:Y:S01]  /*17950*/  IADD3 R240, P1, R240, R23, RZ ;  /* 0x00000017f0f07210 */ /* 0x000fe20007f3e0ff */
[----:B------:R-:W-:-:S04]  /*17960*/  IMAD.X R157, R157, 0x1, R4, P2 ;  /* 0x000000019d9d7824 */ /* 0x000fc800010e0604 */
[----:B------:R0:W-:Y:S04]  /*17970*/  STL [R1+0x910], R240 ;  /* 0x000910f001007387 */ /* 0x0001e80000100800 */
[----:B------:R-:W-:Y:S04]  /*17980*/  STL [R1+0x918], R159 ;  /* 0x0009189f01007387 */ /* 0x000fe80000100800 */
[----:B0-----:R-:W4:Y:S01]  /*17990*/  LDL.LU R240, [R1+0x8d0] ;  /* 0x0008d00001f07983 */ /* 0x001f220000300800 */
[----:B------:R-:W-:-:S03]  /*179a0*/  IADD3 R247, P2, R247, R23, RZ ;  /* 0x00000017f7f77210 */ /* 0x000fc60007f5e0ff */
[----:B------:R-:W-:Y:S01]  /*179b0*/  STL [R1+0x93c], R158 ;  /* 0x00093c9e01007387 */ /* 0x000fe20000100800 */
[----:B------:R-:W-:-:S03]  /*179c0*/  IMAD.X R228, R228, 0x1, R4, P3 ;  /* 0x00000001e4e47824 */ /* 0x000fc600018e0604 */
[----:B------:R0:W-:Y:S04]  /*179d0*/  STL [R1+0x908], R247 ;  /* 0x000908f701007387 */ /* 0x0001e80000100800 */
[----:B0-----:R-:W4:Y:S01]  /*179e0*/  LDL.LU R247, [R1+0x8f4] ;  /* 0x0008f40001f77983 */ /* 0x001f220000300800 */
[----:B------:R-:W-:-:S03]  /*179f0*/  IADD3 R244, P3, R244, R23, RZ ;  /* 0x00000017f4f47210 */ /* 0x000fc60007f7e0ff */
[----:B------:R-:W-:Y:S04]  /*17a00*/  STL [R1+0x934], R157 ;  /* 0x0009349d01007387 */ /* 0x000fe80000100800 */
[----:B------:R0:W-:Y:S04]  /*17a10*/  STL [R1+0x92c], R228 ;  /* 0x00092ce401007387 */ /* 0x0001e80000100800 */
[----:B0-----:R-:W4:Y:S04]  /*17a20*/  LDL.LU R228, [R1+0x8c8] ;  /* 0x0008c80001e47983 */ /* 0x001f280000300800 */
[----:B------:R0:W-:Y:S04]  /*17a30*/  STL [R1+0x900], R244 ;  /* 0x000900f401007387 */ /* 0x0001e80000100800 */
[----:B0-----:R-:W4:Y:S01]  /*17a40*/  LDL.LU R244, [R1+0x8ec] ;  /* 0x0008ec0001f47983 */ /* 0x001f220000300800 */
[----:B--2---:R-:W-:-:S05]  /*17a50*/  IMAD.X R248, R248, 0x1, R4, P4 ;  /* 0x00000001f8f87824 */ /* 0x004fca00020e0604 */
[----:B------:R0:W-:Y:S01]  /*17a60*/  STL [R1+0x924], R248 ;  /* 0x000924f801007387 */ /* 0x0001e20000100800 */
[----:B------:R-:W-:-:S03]  /*17a70*/  IADD3 R156, P4, R156, R23, RZ ;  /* 0x000000179c9c7210 */ /* 0x000fc60007f9e0ff */
[----:B0-----:R-:W2:Y:S01]  /*17a80*/  LDL.LU R248, [R1+0x8c0] ;  /* 0x0008c00001f87983 */ /* 0x001ea20000300800 */
[----:B---3--:R-:W-:Y:S01]  /*17a90*/  IMAD.X R192, R192, 0x1, R4, P5 ;  /* 0x00000001c0c07824 */ /* 0x008fe200028e0604 */
[----:B------:R-:W-:-:S04]  /*17aa0*/  IADD3 R154, P5, R154, R23, RZ ;  /* 0x000000179a9a7210 */ /* 0x000fc80007fbe0ff */
[----:B------:R0:W-:Y:S01]  /*17ab0*/  STL [R1+0x91c], R192 ;  /* 0x00091cc001007387 */ /* 0x0001e20000100800 */
[----:B------:R-:W-:-:S03]  /*17ac0*/  IMAD.X R231, R231, 0x1, R4, P6 ;  /* 0x00000001e7e77824 */ /* 0x000fc600030e0604 */
[----:B0-----:R-:W3:Y:S04]  /*17ad0*/  LDL.LU R192, [R1+0x8e4] ;  /* 0x0008e40001c07983 */ /* 0x001ee80000300800 */
[----:B------:R-:W-:Y:S04]  /*17ae0*/  STL [R1+0x8f8], R156 ;  /* 0x0008f89c01007387 */ /* 0x000fe80000100800 */
[----:B------:R-:W3:Y:S01]  /*17af0*/  LDL.LU R161, [R1+0x8b8] ;  /* 0x0008b80001a17983 */ /* 0x000ee20000300800 */
[----:B----4-:R-:W-:-:S03]  /*17b00*/  IADD3 R193, P6, R193, R23, RZ ;  /* 0x00000017c1c17210 */ /* 0x010fc60007fde0ff */
[----:B------:R-:W-:Y:S04]  /*17b10*/  STL [R1+0x8f0], R154 ;  /* 0x0008f09a01007387 */ /* 0x000fe80000100800 */
[----:B------:R0:W-:Y:S04]  /*17b20*/  STL [R1+0x8e8], R193 ;  /* 0x0008e8c101007387 */ /* 0x0001e80000100800 */
[----:B------:R1:W-:Y:S04]  /*17b30*/  STL [R1+0x914], R231 ;  /* 0x000914e701007387 */ /* 0x0003e80000100800 */
[----:B0-----:R-:W4:Y:S04]  /*17b40*/  LDL.LU R193, [R1+0x8dc] ;  /* 0x0008dc0001c17983 */ /* 0x001f280000300800 */
[----:B------:R-:W4:Y:S04]  /*17b50*/  LDL.LU R160, [R1+0x8b0] ;  /* 0x0008b00001a07983 */ /* 0x000f280000300800 */
[----:B------:R-:W4:Y:S01]  /*17b60*/  LDL.LU R154, [R1+0x8d4] ;  /* 0x0008d400019a7983 */ /* 0x000f220000300800 */
[----:B------:R-:W-:-:S03]  /*17b70*/  IMAD.X R250, R250, 0x1, R4, P1 ;  /* 0x00000001fafa7824 */ /* 0x000fc600008e0604 */
        /* <DEDUP_REMOVED lines=14> */
[----:B0-----:R-:W4:Y:S04]  /*17c60*/  LDL.LU R238, [R1+0x8bc] ;  /* 0x0008bc0001ee7983 */ /* 0x001f280000300800 */
[----:B------:R-:W4:Y:S01]  /*17c70*/  LDL.LU R157, [R1+0x890] ;  /* 0x00089000019d7983 */ /* 0x000f220000300800 */
[----:B------:R-:W-:-:S05]  /*17c80*/  IADD3 R240, P3, R240, R23, RZ ;  /* 0x00000017f0f07210 */ /* 0x000fca0007f7e0ff */
[----:B------:R0:W-:Y:S04]  /*17c90*/  STL [R1+0x8d0], R240 ;  /* 0x0008d0f001007387 */ /* 0x0001e80000100800 */
[----:B0-----:R-:W4:Y:S01]  /*17ca0*/  LDL.LU R240, [R1+0x8b4] ;  /* 0x0008b40001f07983 */ /* 0x001f220000300800 */
[----:B------:R-:W-:-:S03]  /*17cb0*/  IMAD.X R247, R247, 0x1, R4, P4 ;  /* 0x00000001f7f77824 */ /* 0x000fc600020e0604 */
[----:B------:R-:W4:Y:S04]  /*17cc0*/  LDL.LU R153, [R1+0x888] ;  /* 0x0008880001997983 */ /* 0x000f280000300800 */
[----:B------:R0:W-:Y:S04]  /*17cd0*/  STL [R1+0x8f4], R247 ;  /* 0x0008f4f701007387 */ /* 0x0001e80000100800 */
[----:B0-----:R-:W4:Y:S01]  /*17ce0*/  LDL.LU R247, [R1+0x8ac] ;  /* 0x0008ac0001f77983 */ /* 0x001f220000300800 */
[----:B------:R-:W-:Y:S01]  /*17cf0*/  IADD3 R228, P4, R228, R23, RZ ;  /* 0x00000017e4e47210 */ /* 0x000fe20007f9e0ff */
[----:B------:R-:W-:-:S05]  /*17d00*/  IMAD.X R244, R244, 0x1, R4, P5 ;  /* 0x00000001f4f47824 */ /* 0x000fca00028e0604 */
[----:B------:R0:W-:Y:S04]  /*17d10*/  STL [R1+0x8ec], R244 ;  /* 0x0008ecf401007387 */ /* 0x0001e80000100800 */
[----:B0-----:R-:W4:Y:S04]  /*17d20*/  LDL.LU R244, [R1+0x880] ;  /* 0x0008800001f47983 */ /* 0x001f280000300800 */
[----:B------:R-:W-:Y:S04]  /*17d30*/  STL [R1+0x8c8], R228 ;  /* 0x0008c8e401007387 */ /* 0x000fe80000100800 */
[----:B------:R-:W4:Y:S01]  /*17d40*/  LDL.LU R156, [R1+0x8a4] ;  /* 0x0008a400019c7983 */ /* 0x000f220000300800 */
[----:B--2---:R-:W-:-:S05]  /*17d50*/  IADD3 R248, P5, R248, R23, RZ ;  /* 0x00000017f8f87210 */ /* 0x004fca0007fbe0ff */
[----:B------:R0:W-:Y:S04]  /*17d60*/  STL [R1+0x8c0], R248 ;  /* 0x0008c0f801007387 */ /* 0x0001e80000100800 */
[----:B0-----:R-:W2:Y:S04]  /*17d70*/  LDL.LU R248, [R1+0x878] ;  /* 0x0008780001f87983 */ /* 0x001ea80000300800 */
[----:B------:R-:W2:Y:S04]  /*17d80*/  LDL.LU R155, [R1+0x89c] ;  /* 0x00089c00019b7983 */ /* 0x000ea80000300800 */
[----:B------:R-:W2:Y:S01]  /*17d90*/  LDL.LU R228, [R1+0x870] ;  /* 0x0008700001e47983 */ /* 0x000ea20000300800 */
[----:B---3--:R-:W-:-:S05]  /*17da0*/  IMAD.X R192, R192, 0x1, R4, P6 ;  /* 0x00000001c0c07824 */ /* 0x008fca00030e0604 */
[----:B------:R0:W-:Y:S04]  /*17db0*/  STL [R1+0x8e4], R192 ;  /* 0x0008e4c001007387 */ /* 0x0001e80000100800 */
[----:B0-----:R-:W3:Y:S01]  /*17dc0*/  LDL.LU R192, [R1+0x894] ;  /* 0x0008940001c07983 */ /* 0x001ee20000300800 */
[----:B----4-:R-:W-:-:S05]  /*17dd0*/  IMAD.X R193, R193, 0x1, R4, P1 ;  /* 0x00000001c1c17824 */ /* 0x010fca00008e0604 */
[----:B------:R0:W-:Y:S04]  /*17de0*/  STL [R1+0x8dc], R193 ;  /* 0x0008dcc101007387 */ /* 0x0001e80000100800 */
[----:B0-----:R-:W4:Y:S01]  /*17df0*/  LDL.LU R193, [R1+0x868] ;  /* 0x0008680001c17983 */ /* 0x001f220000300800 */
[-C--:B------:R-:W-:Y:S02]  /*17e00*/  IADD3 R161, P6, R161, R23.reuse, RZ ;  /* 0x00000017a1a17210 */ /* 0x080fe40007fde0ff */
[-C--:B------:R-:W-:Y:S01]  /*17e10*/  IADD3 R160, P1, R160, R23.reuse, RZ ;  /* 0x00000017a0a07210 */ /* 0x080fe20007f3e0ff */
[--C-:B------:R-:W-:Y:S01]  /*17e20*/  IMAD.X R154, R154, 0x1, R4.reuse, P2 ;  /* 0x000000019a9a7824 */ /* 0x100fe200010e0604 */
[----:B------:R-:W-:Y:S01]  /*17e30*/  IADD3 R231, P2, R231, R23, RZ ;  /* 0x00000017e7e77210 */ /* 0x000fe20007f5e0ff */
[----:B------:R-:W-:Y:S01]  /*17e40*/  STL [R1+0x8b8], R161 ;  /* 0x0008b8a101007387 */ /* 0x000fe20000100800 */
[----:B------:R-:W-:-:S03]  /*17e50*/  IMAD.X R250, R250, 0x1, R4, P3 ;  /* 0x00000001fafa7824 */ /* 0x000fc600018e0604 */
[----:B------:R-:W-:Y:S04]  /*17e60*/  STL [R1+0x8b0], R160 ;  /* 0x0008b0a001007387 */ /* 0x000fe80000100800 */
[----:B------:R0:W-:Y:S04]  /*17e70*/  STL [R1+0x8cc], R250 ;  /* 0x0008ccfa01007387 */ /* 0x0001e80000100800 */
[----:B------:R1:W-:Y:S04]  /*17e80*/  STL [R1+0x8d4], R154 ;  /* 0x0008d49a01007387 */ /* 0x0003e80000100800 */
[----:B0-----:R-:W4:Y:S04]  /*17e90*/  LDL.LU R250, [R1+0x88c] ;  /* 0x00088c0001fa7983 */ /* 0x001f280000300800 */
[----:B------:R0:W-:Y:S04]  /*17ea0*/  STL [R1+0x8a8], R231 ;  /* 0x0008a8e701007387 */ /* 0x0001e80000100800 */
[----:B-1----:R-:W4:Y:S01]  /*17eb0*/  LDL.LU R154, [R1+0x860] ;  /* 0x00086000019a7983 */ /* 0x002f220000300800 */
[----:B------:R-:W-:-:S03]  /*17ec0*/  IADD3 R234, P3, R234, R23, RZ ;  /* 0x00000017eaea7210 */ /* 0x000fc60007f7e0ff */
[----:B0-----:R-:W4:Y:S01]  /*17ed0*/  LDL.LU R231, [R1+0x884] ;  /* 0x0008840001e77983 */ /* 0x001f220000300800 */
[----:B------:R-:W-:-:S03]  /*17ee0*/  IMAD.X R159, R159, 0x1, R4, P4 ;  /* 0x000000019f9f7824 */ /* 0x000fc600020e0604 */
        /* <DEDUP_REMOVED lines=12> */
[----:B0-----:R-:W4:Y:S01]  /*17fb0*/  LDL.LU R240, [R1+0x850] ;  /* 0x0008500001f07983 */ /* 0x001f220000300800 */
        /* <DEDUP_REMOVED lines=10> */
[----:B--2---:R-:W-:Y:S01]  /*18060*/  IADD3 R248, P2, R248, R23, RZ ;  /* 0x00000017f8f87210 */ /* 0x004fe20007f5e0ff */
[----:B------:R-:W-:-:S04]  /*18070*/  IMAD.X R155, R155, 0x1, R4, P3 ;  /* 0x000000019b9b7824 */ /* 0x000fc800018e0604 */
[----:B------:R0:W-:Y:S01]  /*18080*/  STL [R1+0x878], R248 ;  /* 0x000878f801007387 */ /* 0x0001e20000100800 */
[----:B------:R-:W-:-:S03]  /*18090*/  IADD3 R228, P3, R228, R23, RZ ;  /* 0x00000017e4e47210 */ /* 0x000fc60007f7e0ff */
[----:B0-----:R-:W2:Y:S04]  /*180a0*/  LDL.LU R248, [R1+0x840] ;  /* 0x0008400001f87983 */ /* 0x001ea80000300800 */
[----:B------:R-:W-:Y:S04]  /*180b0*/  STL [R1+0x8a4], R156 ;  /* 0x0008a49c01007387 */ /* 0x000fe80000100800 */
[----:B------:R-:W2:Y:S04]  /*180c0*/  LDL.LU R161, [R1+0x864] ;  /* 0x0008640001a17983 */ /* 0x000ea80000300800 */
[----:B------:R-:W-:Y:S01]  /*180d0*/  STL [R1+0x89c], R155 ;  /* 0x00089c9b01007387 */ /* 0x000fe20000100800 */
[----:B---3--:R-:W-:-:S05]  /*180e0*/  IMAD.X R192, R192, 0x1, R4, P4 ;  /* 0x00000001c0c07824 */ /* 0x008fca00020e0604 */
[----:B------:R0:W-:Y:S04]  /*180f0*/  STL [R1+0x894], R192 ;  /* 0x000894c001007387 */ /* 0x0001e80000100800 */
[----:B------:R1:W-:Y:S04]  /*18100*/  STL [R1+0x870], R228 ;  /* 0x000870e401007387 */ /* 0x0003e80000100800 */
[----:B0-----:R-:W3:Y:S04]  /*18110*/  LDL.LU R192, [R1+0x838] ;  /* 0x0008380001c07983 */ /* 0x001ee80000300800 */
[----:B------:R-:W3:Y:S04]  /*18120*/  LDL.LU R160, [R1+0x85c] ;  /* 0x00085c0001a07983 */ /* 0x000ee80000300800 */
[----:B------:R-:W3:Y:S04]  /*18130*/  LDL.LU R155, [R1+0x830] ;  /* 0x00083000019b7983 */ /* 0x000ee80000300800 */
[----:B-1----:R-:W3:Y:S01]  /*18140*/  LDL.LU R228, [R1+0x854] ;  /* 0x0008540001e47983 */ /* 0x002ee20000300800 */
[----:B----4-:R-:W-:-:S05]  /*18150*/  IADD3 R193, P4, R193, R23, RZ ;  /* 0x00000017c1c17210 */ /* 0x010fca0007f9e0ff */
        /* <DEDUP_REMOVED lines=15> */
[----:B------:R-:W-:-:S05]  /*18250*/  IMAD.X R238, R238, 0x1, R4, P1 ;  /* 0x00000001eeee7824 */ /* 0x000fca00008e0604 */
[----:B------:R0:W-:Y:S04]  /*18260*/  STL [R1+0x87c], R238 ;  /* 0x00087cee01007387 */ /* 0x0001e80000100800 */
[----:B0-----:R-:W4:Y:S04]  /*18270*/  LDL.LU R238, [R1+0x810] ;  /* 0x0008100001ee7983 */ /* 0x001f280000300800 */
[----:B------:R-:W4:Y:S01]  /*18280*/  LDL.LU R231, [R1+0x834] ;  /* 0x0008340001e77983 */ /* 0x000f220000300800 */
[----:B------:R-:W-:-:S05]  /*18290*/  IADD3 R240, P1, R240, R23, RZ ;  /* 0x00000017f0f07210 */ /* 0x000fca0007f3e0ff */
[----:B------:R0:W-:Y:S04]  /*182a0*/  STL [R1+0x850], R240 ;  /* 0x000850f001007387 */ /* 0x0001e80000100800 */
[----:B0-----:R-:W4:Y:S01]  /*182b0*/  LDL.LU R240, [R1+0x808] ;  /* 0x0008080001f07983 */ /* 0x001f220000300800 */
[----:B------:R-:W-:Y:S01]  /*182c0*/  IMAD.X R153, R153, 0x1, R4, P2 ;  /* 0x0000000199997824 */ /* 0x000fe200010e0604 */
[----:B------:R-:W-:-:S05]  /*182d0*/  IADD3 R247, P2, R247, R23, RZ ;  /* 0x00000017f7f77210 */ /* 0x000fca0007f5e0ff */
[----:B------:R0:W-:Y:S04]  /*182e0*/  STL [R1+0x848], R247 ;  /* 0x000848f701007387 */ /* 0x0001e80000100800 */
[----:B0-----:R-:W4:Y:S01]  /*182f0*/  LDL.LU R247, [R1+0x82c] ;  /* 0x00082c0001f77983 */ /* 0x001f220000300800 */
[----:B------:R-:W-:-:S03]  /*18300*/  IMAD.X R244, R244, 0x1, R4, P3 ;  /* 0x00000001f4f47824 */ /* 0x000fc600018e0604 */
[----:B------:R-:W-:Y:S04]  /*18310*/  STL [R1+0x874], R153 ;  /* 0x0008749901007387 */ /* 0x000fe80000100800 */
[----:B------:R-:W4:Y:S04]  /*18320*/  LDL.LU R156, [R1+0x800] ;  /* 0x00080000019c7983 */ /* 0x000f280000300800 */
[----:B------:R0:W-:Y:S04]  /*18330*/  STL [R1+0x86c], R244 ;  /* 0x00086cf401007387 */ /* 0x0001e80000100800 */
[----:B0-----:R-:W4:Y:S04]  /*18340*/  LDL.LU R244, [R1+0x824] ;  /* 0x0008240001f47983 */ /* 0x001f280000300800 */
[----:B------:R-:W4:Y:S04]  /*18350*/  LDL.LU R154, [R1+0x7f8] ;  /* 0x0007f800019a7983 */ /* 0x000f280000300800 */
[----:B------:R-:W4:Y:S01]  /*18360*/  LDL.LU R153, [R1+0x81c] ;  /* 0x00081c0001997983 */ /* 0x000f220000300800 */
[----:B--2---:R-:W-:-:S05]  /*18370*/  IADD3 R248, P3, R248, R23, RZ ;  /* 0x00000017f8f87210 */ /* 0x004fca0007f7e0ff */
[----:B------:R0:W-:Y:S01]  /*18380*/  STL [R1+0x840], R248 ;  /* 0x000840f801007387 */ /* 0x0001e20000100800 */
[----:B------:R-:W-:-:S03]  /*18390*/  IMAD.X R161, R161, 0x1, R4, P4 ;  /* 0x00000001a1a17824 */ /* 0x000fc600020e0604 */
[----:B0-----:R-:W2:Y:S01]  /*183a0*/  LDL.LU R248, [R1+0x7f0] ;  /* 0x0007f00001f87983 */ /* 0x001ea20000300800 */
[----:B---3--:R-:W-:Y:S01]  /*183b0*/  IADD3 R192, P4, R192, R23, RZ ;  /* 0x00000017c0c07210 */ /* 0x008fe20007f9e0ff */
[----:B------:R-:W-:-:S04]  /*183c0*/  IMAD.X R160, R160, 0x1, R4, P5 ;  /* 0x00000001a0a07824 */ /* 0x000fc800028e0604 */
[----:B------:R0:W-:Y:S01]  /*183d0*/  STL [R1+0x838], R192 ;  /* 0x000838c001007387 */ /* 0x0001e20000100800 */
[-C--:B------:R-:W-:Y:S01]  /*183e0*/  IADD3 R155, P5, R155, R23.reuse, RZ ;  /* 0x000000179b9b7210 */ /* 0x080fe20007fbe0ff */
[----:B------:R-:W-:Y:S02]  /*183f0*/  IMAD.X R228, R228, 0x1, R4, P6 ;  /* 0x00000001e4e47824 */ /* 0x000fe400030e0604 */
[----:B0-----:R-:W3:Y:S04]  /*18400*/  LDL.LU R192, [R1+0x814] ;  /* 0x0008140001c07983 */ /* 0x001ee80000300800 */
[----:B------:R-:W-:Y:S04]  /*18410*/  STL [R1+0x864], R161 ;  /* 0x000864a101007387 */ /* 0x000fe80000100800 */
[----:B------:R-:W-:Y:S01]  /*18420*/  STL [R1+0x85c], R160 ;  /* 0x00085ca001007387 */ /* 0x000fe20000100800 */
[----:B----4-:R-:W-:-:S05]  /*18430*/  IADD3 R193, P6, R193, R23, RZ ;  /* 0x00000017c1c17210 */ /* 0x010fca0007fde0ff */
[----:B------:R0:W-:Y:S04]  /*18440*/  STL [R1+0x828], R193 ;  /* 0x000828c101007387 */ /* 0x0001e80000100800 */
[----:B------:R1:W-:Y:S04]  /*18450*/  STL [R1+0x830], R155 ;  /* 0x0008309b01007387 */ /* 0x0003e80000100800 */
[----:B0-----:R-:W4:Y:S04]  /*18460*/  LDL.LU R193, [R1+0x7e8] ;  /* 0x0007e80001c17983 */ /* 0x001f280000300800 */
[----:B------:R0:W-:Y:S04]  /*18470*/  STL [R1+0x854], R228 ;  /* 0x000854e401007387 */ /* 0x0001e80000100800 */
[----:B-1----:R-:W4:Y:S01]  /*18480*/  LDL.LU R155, [R1+0x80c] ;  /* 0x00080c00019b7983 */ /* 0x002f220000300800 */
[----:B------:R-:W-:-:S03]  /*18490*/  IMAD.X R250, R250, 0x1, R4, P1 ;  /* 0x00000001fafa7824 */ /* 0x000fc600008e0604 */
[----:B0-----:R-:W4:Y:S01]  /*184a0*/  LDL.LU R228, [R1+0x7e0] ;  /* 0x0007e00001e47983 */ /* 0x001f220000300800 */
[----:B------:R-:W-:-:S03]  /*184b0*/  IADD3 R159, P1, R159, R23, RZ ;  /* 0x000000179f9f7210 */ /* 0x000fc60007f3e0ff */
[----:B------:R0:W-:Y:S01]  /*184c0*/  STL [R1+0x84c], R250 ;  /* 0x00084cfa01007387 */ /* 0x0001e20000100800 */
[----:B------:R-:W-:-:S03]  /*184d0*/  IMAD.X R158, R158, 0x1, R4, P2 ;  /* 0x000000019e9e7824 */ /* 0x000fc600010e0604 */
[----:B0-----:R-:W4:Y:S01]  /*184e0*/  LDL.LU R250, [R1+0x804] ;  /* 0x0008040001fa7983 */ /* 0x001f220000300800 */
[----:B------:R-:W-:Y:S01]  /*184f0*/  IADD3 R234, P2, R234, R23, RZ ;  /* 0x00000017eaea7210 */ /* 0x000fe20007f5e0ff */
[----:B------:R-:W-:-:S04]  /*18500*/  IMAD.X R157, R157, 0x1, R4, P3 ;  /* 0x000000019d9d7824 */ /* 0x000fc800018e0604 */
[----:B------:R0:W-:Y:S04]  /*18510*/  STL [R1+0x818], R234 ;  /* 0x000818ea01007387 */ /* 0x0001e80000100800 */
[----:B------:R-:W-:Y:S04]  /*18520*/  STL [R1+0x820], R159 ;  /* 0x0008209f01007387 */ /* 0x000fe80000100800 */
[----:B0-----:R-:W4:Y:S04]  /*18530*/  LDL.LU R234, [R1+0x7d8] ;  /* 0x0007d80001ea7983 */ /* 0x001f280000300800 */
[----:B------:R-:W-:Y:S01]  /*18540*/  STL [R1+0x844], R158 ;  /* 0x0008449e01007387 */ /* 0x000fe20000100800 */
[----:B------:R-:W-:Y:S01]  /*18550*/  IADD3 R238, P3, R238, R23, RZ ;  /* 0x00000017eeee7210 */ /* 0x000fe20007f7e0ff */
[----:B------:R-:W-:-:S04]  /*18560*/  IMAD.X R231, R231, 0x1, R4, P4 ;  /* 0x00000001e7e77824 */ /* 0x000fc800020e0604 */
[----:B------:R0:W-:Y:S04]  /*18570*/  STL [R1+0x810], R238 ;  /* 0x000810ee01007387 */ /* 0x0001e80000100800 */
[----:B0-----:R-:W4:Y:S04]  /*18580*/  LDL.LU R238, [R1+0x7fc] ;  /* 0x0007fc0001ee7983 */ /* 0x001f280000300800 */
[----:B------:R-:W-:Y:S01]  /*18590*/  STL [R1+0x83c], R157 ;  /* 0x00083c9d01007387 */ /* 0x000fe20000100800 */
[----:B------:R-:W-:-:S03]  /*185a0*/  IADD3 R240, P4, R240, R23, RZ ;  /* 0x00000017f0f07210 */ /* 0x000fc60007f9e0ff */
        /* <DEDUP_REMOVED lines=13> */
[----:B------:R-:W-:Y:S04]  /*18680*/  STL [R1+0x800], R156 ;  /* 0x0008009c01007387 */ /* 0x000fe80000100800 */
[----:B------:R-:W4:Y:S04]  /*18690*/  LDL.LU R161, [R1+0x7c0] ;  /* 0x0007c00001a17983 */ /* 0x000f280000300800 */
[----:B------:R-:W-:Y:S01]  /*186a0*/  STL [R1+0x7f8], R154 ;  /* 0x0007f89a01007387 */ /* 0x000fe20000100800 */
[----:B--2---:R-:W-:-:S05]  /*186b0*/  IADD3 R248, P1, R248, R23, RZ ;  /* 0x00000017f8f87210 */ /* 0x004fca0007f3e0ff */
[----:B------:R0:W-:Y:S04]  /*186c0*/  STL [R1+0x7f0], R248 ;  /* 0x0007f0f801007387 */ /* 0x0001e80000100800 */
[----:B------:R1:W-:Y:S04]  /*186d0*/  STL [R1+0x81c], R153 ;  /* 0x00081c9901007387 */ /* 0x0003e80000100800 */
[----:B0-----:R-:W2:Y:S04]  /*186e0*/  LDL.LU R248, [R1+0x7e4] ;  /* 0x0007e40001f87983 */ /* 0x001ea80000300800 */
[----:B------:R-:W2:Y:S04]  /*186f0*/  LDL.LU R160, [R1+0x7b8] ;  /* 0x0007b80001a07983 */ /* 0x000ea80000300800 */
[----:B------:R-:W2:Y:S04]  /*18700*/  LDL.LU R154, [R1+0x7dc] ;  /* 0x0007dc00019a7983 */ /* 0x000ea80000300800 */
[----:B-1----:R-:W2:Y:S01]  /*18710*/  LDL.LU R153, [R1+0x7b0] ;  /* 0x0007b00001997983 */ /* 0x002ea20000300800 */
[----:B---3--:R-:W-:-:S05]  /*18720*/  IADD3.X R192, R192, R4, RZ, P2, !PT ;  /* 0x00000004c0c07210 */ /* 0x008fca00017fe4ff */
[----:B------:R0:W-:Y:S04]  /*18730*/  STL [R1+0x814], R192 ;  /* 0x000814c001007387 */ /* 0x0001e80000100800 */
[----:B0-----:R-:W3:Y:S01]  /*18740*/  LDL.LU R192, [R1+0x7d4] ;  /* 0x0007d40001c07983 */ /* 0x001ee20000300800 */
[----:B----4-:R-:W-:-:S05]  /*18750*/  IADD3 R193, P2, R193, R23, RZ ;  /* 0x00000017c1c17210 */ /* 0x010fca0007f5e0ff */
[----:B------:R0:W-:Y:S04]  /*18760*/  STL [R1+0x7e8], R193 ;  /* 0x0007e8c101007387 */ /* 0x0001e80000100800 */
[----:B0-----:R-:W4:Y:S01]  /*18770*/  LDL.LU R193, [R1+0x7a8] ;  /* 0x0007a80001c17983 */ /* 0x001f220000300800 */
[--C-:B------:R-:W-:Y:S01]  /*18780*/  IMAD.X R155, R155, 0x1, R4.reuse, P3 ;  /* 0x000000019b9b7824 */ /* 0x100fe200018e0604 */
[----:B------:R-:W-:Y:S02]  /*18790*/  IADD3 R228, P3, R228, R23, RZ ;  /* 0x00000017e4e47210 */ /* 0x000fe40007f7e0ff */
        /* <DEDUP_REMOVED lines=10> */
[----:B0-----:R-:W4:Y:S04]  /*18840*/  LDL.LU R234, [R1+0x7bc] ;  /* 0x0007bc0001ea7983 */ /* 0x001f280000300800 */
[----:B------:R-:W4:Y:S01]  /*18850*/  LDL.LU R228, [R1+0x790] ;  /* 0x0007900001e47983 */ /* 0x000f220000300800 */
[----:B------:R-:W-:-:S05]  /*18860*/  IMAD.X R238, R238, 0x1, R4, P5 ;  /* 0x00000001eeee7824 */ /* 0x000fca00028e0604 */
[----:B------:R0:W-:Y:S04]  /*18870*/  STL [R1+0x7fc], R238 ;  /* 0x0007fcee01007387 */ /* 0x0001e80000100800 */
[----:B0-----:R-:W4:Y:S01]  /*18880*/  LDL.LU R238, [R1+0x7b4] ;  /* 0x0007b40001ee7983 */ /* 0x001f220000300800 */
[----:B------:R-:W-:Y:S01]  /*18890*/  IADD3 R231, P5, R231, R23, RZ ;  /* 0x00000017e7e77210 */ /* 0x000fe20007fbe0ff */
[----:B------:R-:W-:-:S05]  /*188a0*/  IMAD.X R240, R240, 0x1, R4, P6 ;  /* 0x00000001f0f07824 */ /* 0x000fca00030e0604 */
[----:B------:R0:W-:Y:S04]  /*188b0*/  STL [R1+0x7f4], R240 ;  /* 0x0007f4f001007387 */ /* 0x0001e80000100800 */
[----:B0-----:R-:W4:Y:S04]  /*188c0*/  LDL.LU R240, [R1+0x788] ;  /* 0x0007880001f07983 */ /* 0x001f280000300800 */
[----:B------:R-:W-:Y:S01]  /*188d0*/  STL [R1+0x7d0], R231 ;  /* 0x0007d0e701007387 */ /* 0x000fe20000100800 */
[----:B------:R-:W-:-:S03]  /*188e0*/  IADD3 R247, P6, R247, R23, RZ ;  /* 0x00000017f7f77210 */ /* 0x000fc60007fde0ff */
[----:B------:R-:W4:Y:S04]  /*188f0*/  LDL.LU R156, [R1+0x7ac] ;  /* 0x0007ac00019c7983 */ /* 0x000f280000300800 */
        /* <DEDUP_REMOVED lines=8> */
[----:B--2---:R-:W-:Y:S01]  /*18980*/  IMAD.X R248, R248, 0x1, R4, P2 ;  /* 0x00000001f8f87824 */ /* 0x004fe200010e0604 */
[----:B------:R-:W-:-:S04]  /*18990*/  IADD3 R160, P2, R160, R23, RZ ;  /* 0x00000017a0a07210 */ /* 0x000fc80007f5e0ff */
[----:B------:R0:W-:Y:S01]  /*189a0*/  STL [R1+0x7e4], R248 ;  /* 0x0007e4f801007387 */ /* 0x0001e20000100800 */
[--C-:B------:R-:W-:Y:S01]  /*189b0*/  IMAD.X R154, R154, 0x1, R4.reuse, P3 ;  /* 0x000000019a9a7824 */ /* 0x100fe200018e0604 */
[----:B------:R-:W-:Y:S02]  /*189c0*/  IADD3 R153, P3, R153, R23, RZ ;  /* 0x0000001799997210 */ /* 0x000fe40007f7e0ff */
[----:B0-----:R-:W2:Y:S04]  /*189d0*/  LDL.LU R248, [R1+0x770] ;  /* 0x0007700001f87983 */ /* 0x001ea80000300800 */
[----:B------:R-:W-:Y:S04]  /*189e0*/  STL [R1+0x7c0], R161 ;  /* 0x0007c0a101007387 */ /* 0x000fe80000100800 */
[----:B------:R-:W-:Y:S01]  /*189f0*/  STL [R1+0x7b8], R160 ;  /* 0x0007b8a001007387 */ /* 0x000fe20000100800 */
[----:B---3--:R-:W-:-:S05]  /*18a00*/  IMAD.X R192, R192, 0x1, R4, P4 ;  /* 0x00000001c0c07824 */ /* 0x008fca00020e0604 */
[----:B------:R0:W-:Y:S04]  /*18a10*/  STL [R1+0x7d4], R192 ;  /* 0x0007d4c001007387 */ /* 0x0001e80000100800 */
[----:B------:R1:W-:Y:S04]  /*18a20*/  STL [R1+0x7dc], R154 ;  /* 0x0007dc9a01007387 */ /* 0x0003e80000100800 */
[----:B0-----:R-:W3:Y:S04]  /*18a30*/  LDL.LU R192, [R1+0x794] ;  /* 0x0007940001c07983 */ /* 0x001ee80000300800 */
[----:B------:R0:W-:Y:S04]  /*18a40*/  STL [R1+0x7b0], R153 ;  /* 0x0007b09901007387 */ /* 0x0001e80000100800 */
[----:B-1----:R-:W3:Y:S04]  /*18a50*/  LDL.LU R154, [R1+0x768] ;  /* 0x00076800019a7983 */ /* 0x002ee80000300800 */
[----:B0-----:R-:W3:Y:S01]  /*18a60*/  LDL.LU R153, [R1+0x78c] ;  /* 0x00078c0001997983 */ /* 0x001ee20000300800 */
[----:B----4-:R-:W-:-:S05]  /*18a70*/  IADD3 R193, P4, R193, R23, RZ ;  /* 0x00000017c1c17210 */ /* 0x010fca0007f9e0ff */
[----:B------:R0:W-:Y:S04]  /*18a80*/  STL [R1+0x7a8], R193 ;  /* 0x0007a8c101007387 */ /* 0x0001e80000100800 */
[----:B0-----:R-:W4:Y:S01]  /*18a90*/  LDL.LU R193, [R1+0x760] ;  /* 0x0007600001c17983 */ /* 0x001f220000300800 */
[--C-:B------:R-:W-:Y:S01]  /*18aa0*/  IMAD.X R159, R159, 0x1, R4.reuse, P5 ;  /* 0x000000019f9f7824 */ /* 0x100fe200028e0604 */
[-C--:B------:R-:W-:Y:S01]  /*18ab0*/  IADD3 R158, P5, R158, R23.reuse, RZ ;  /* 0x000000179e9e7210 */ /* 0x080fe20007fbe0ff */
[----:B------:R-:W-:Y:S01]  /*18ac0*/  IMAD.X R250, R250, 0x1, R4, P6 ;  /* 0x00000001fafa7824 */ /* 0x000fe200030e0604 */
[----:B------:R-:W-:-:S04]  /*18ad0*/  IADD3 R157, P6, R157, R23, RZ ;  /* 0x000000179d9d7210 */ /* 0x000fc80007fde0ff */
[----:B------:R0:W-:Y:S04]  /*18ae0*/  STL [R1+0x7c4], R250 ;  /* 0x0007c4fa01007387 */ /* 0x0001e80000100800 */
[----:B------:R-:W-:Y:S04]  /*18af0*/  STL [R1+0x7cc], R159 ;  /* 0x0007cc9f01007387 */ /* 0x000fe80000100800 */
[----:B0-----:R-:W4:Y:S04]  /*18b00*/  LDL.LU R250, [R1+0x784] ;  /* 0x0007840001fa7983 */ /* 0x001f280000300800 */
[----:B------:R-:W-:Y:S01]  /*18b10*/  STL [R1+0x7a0], R158 ;  /* 0x0007a09e01007387 */ /* 0x000fe20000100800 */
[----:B------:R-:W-:Y:S01]  /*18b20*/  IMAD.X R234, R234, 0x1, R4, P1 ;  /* 0x00000001eaea7824 */ /* 0x000fe200008e0604 */
[----:B------:R-:W-:-:S04]  /*18b30*/  IADD3 R228, P1, R228, R23, RZ ;  /* 0x00000017e4e47210 */ /* 0x000fc80007f3e0ff */
[----:B------:R0:W-:Y:S04]  /*18b40*/  STL [R1+0x7bc], R234 ;  /* 0x0007bcea01007387 */ /* 0x0001e80000100800 */
[----:B0-----:R-:W4:Y:S04]  /*18b50*/  LDL.LU R234, [R1+0x758] ;  /* 0x0007580001ea7983 */ /* 0x001f280000300800 */
[----:B------:R-:W-:Y:S04]  /*18b60*/  STL [R1+0x798], R157 ;  /* 0x0007989d01007387 */ /* 0x000fe80000100800 */
[----:B------:R0:W-:Y:S01]  /*18b70*/  STL [R1+0x790], R228 ;  /* 0x000790e401007387 */ /* 0x0001e20000100800 */
[----:B------:R-:W-:-:S03]  /*18b80*/  IMAD.X R238, R238, 0x1, R4, P2 ;  /* 0x00000001eeee7824 */ /* 0x000fc600010e0604 */
        /* <DEDUP_REMOVED lines=18> */
[----:B0-----:R-:W4:Y:S04]  /*18cb0*/  LDL.LU R244, [R1+0x740] ;  /* 0x0007400001f47983 */ /* 0x001f280000300800 */
[----:B------:R-:W4:Y:S04]  /*18cc0*/  LDL.LU R160, [R1+0x764] ;  /* 0x0007640001a07983 */ /* 0x000f280000300800 */
[----:B------:R-:W4:Y:S04]  /*18cd0*/  LDL.LU R155, [R1+0x738] ;  /* 0x00073800019b7983 */ /* 0x000f280000300800 */
[----:B-1----:R-:W4:Y:S01]  /*18ce0*/  LDL.LU R231, [R1+0x75c] ;  /* 0x00075c0001e77983 */ /* 0x002f220000300800 */
[----:B--2---:R-:W-:-:S05]  /*18cf0*/  IADD3 R248, P5, R248, R23, RZ ;  /* 0x00000017f8f87210 */ /* 0x004fca0007fbe0ff */
[----:B------:R0:W-:Y:S04]  /*18d00*/  STL [R1+0x770], R248 ;  /* 0x000770f801007387 */ /* 0x0001e80000100800 */
[----:B0-----:R-:W2:Y:S01]  /*18d10*/  LDL.LU R248, [R1+0x730] ;  /* 0x0007300001f87983 */ /* 0x001ea20000300800 */
[----:B---3--:R-:W-:-:S05]  /*18d20*/  IMAD.X R192, R192, 0x1, R4, P6 ;  /* 0x00000001c0c07824 */ /* 0x008fca00030e0604 */
[----:B------:R0:W-:Y:S01]  /*18d30*/  STL [R1+0x794], R192 ;  /* 0x000794c001007387 */ /* 0x0001e20000100800 */
[-C--:B------:R-:W-:Y:S01]  /*18d40*/  IADD3 R154, P6, R154, R23.reuse, RZ ;  /* 0x000000179a9a7210 */ /* 0x080fe20007fde0ff */
[----:B------:R-:W-:Y:S02]  /*18d50*/  IMAD.X R153, R153, 0x1, R4, P1 ;  /* 0x0000000199997824 */ /* 0x000fe400008e0604 */
[----:B0-----:R-:W3:Y:S04]  /*18d60*/  LDL.LU R192, [R1+0x754] ;  /* 0x0007540001c07983 */ /* 0x001ee80000300800 */
[----:B------:R-:W3:Y:S04]  /*18d70*/  LDL.LU R159, [R1+0x728] ;  /* 0x00072800019f7983 */ /* 0x000ee80000300800 */
[----:B------:R-:W-:Y:S04]  /*18d80*/  STL [R1+0x768], R154 ;  /* 0x0007689a01007387 */ /* 0x000fe80000100800 */
[----:B------:R-:W3:Y:S01]  /*18d90*/  LDL.LU R158, [R1+0x74c] ;  /* 0x00074c00019e7983 */ /* 0x000ee20000300800 */
[----:B----4-:R-:W-:-:S03]  /*18da0*/  IADD3 R193, P1, R193, R23, RZ ;  /* 0x00000017c1c17210 */ /* 0x010fc60007f3e0ff */
        /* <DEDUP_REMOVED lines=14> */
[----:B0-----:R-:W4:Y:S04]  /*18e90*/  LDL.LU R238, [R1+0x734] ;  /* 0x0007340001ee7983 */ /* 0x001f280000300800 */
[----:B------:R-:W-:Y:S04]  /*18ea0*/  STL [R1+0x77c], R228 ;  /* 0x00077ce401007387 */ /* 0x000fe80000100800 */
[----:B------:R-:W4:Y:S01]  /*18eb0*/  LDL.LU R156, [R1+0x708] ;  /* 0x00070800019c7983 */ /* 0x000f220000300800 */
[----:B------:R-:W-:-:S05]  /*18ec0*/  IMAD.X R240, R240, 0x1, R4, P4 ;  /* 0x00000001f0f07824 */ /* 0x000fca00020e0604 */
[----:B------:R0:W-:Y:S04]  /*18ed0*/  STL [R1+0x774], R240 ;  /* 0x000774f001007387 */ /* 0x0001e80000100800 */
[----:B0-----:R-:W4:Y:S04]  /*18ee0*/  LDL.LU R240, [R1+0x72c] ;  /* 0x00072c0001f07983 */ /* 0x001f280000300800 */
[----:B------:R-:W4:Y:S01]  /*18ef0*/  LDL.LU R154, [R1+0x700] ;  /* 0x00070000019a7983 */ /* 0x000f220000300800 */
[----:B------:R-:W-:-:S03]  /*18f00*/  IADD3 R247, P4, R247, R23, RZ ;  /* 0x00000017f7f77210 */ /* 0x000fc60007f9e0ff */
[----:B------:R-:W4:Y:S04]  /*18f10*/  LDL.LU R228, [R1+0x724] ;  /* 0x0007240001e47983 */ /* 0x000f280000300800 */
[----:B------:R0:W-:Y:S01]  /*18f20*/  STL [R1+0x748], R247 ;  /* 0x000748f701007387 */ /* 0x0001e20000100800 */
[----:B------:R-:W-:-:S03]  /*18f30*/  IMAD.X R161, R161, 0x1, R4, P5 ;  /* 0x00000001a1a17824 */ /* 0x000fc600028e0604 */
[----:B0-----:R-:W4:Y:S01]  /*18f40*/  LDL.LU R247, [R1+0x6f8] ;  /* 0x0006f80001f77983 */ /* 0x001f220000300800 */
[----:B------:R-:W-:Y:S01]  /*18f50*/  IADD3 R244, P5, R244, R23, RZ ;  /* 0x00000017f4f47210 */ /* 0x000fe20007fbe0ff */
[----:B------:R-:W-:-:S04]  /*18f60*/  IMAD.X R160, R160, 0x1, R4, P6 ;  /* 0x00000001a0a07824 */ /* 0x000fc800030e0604 */
[----:B------:R0:W-:Y:S01]  /*18f70*/  STL [R1+0x740], R244 ;  /* 0x000740f401007387 */ /* 0x0001e20000100800 */
[-C--:B------:R-:W-:Y:S01]  /*18f80*/  IADD3 R155, P6, R155, R23.reuse, RZ ;  /* 0x000000179b9b7210 */ /* 0x080fe20007fde0ff */
[----:B------:R-:W-:Y:S02]  /*18f90*/  IMAD.X R231, R231, 0x1, R4, P1 ;  /* 0x00000001e7e77824 */ /* 0x000fe400008e0604 */
[----:B0-----:R-:W4:Y:S04]  /*18fa0*/  LDL.LU R244, [R1+0x71c] ;  /* 0x00071c0001f47983 */ /* 0x001f280000300800 */
[----:B------:R-:W-:Y:S04]  /*18fb0*/  STL [R1+0x76c], R161 ;  /* 0x00076ca101007387 */ /* 0x000fe80000100800 */
[----:B------:R-:W-:Y:S01]  /*18fc0*/  STL [R1+0x764], R160 ;  /* 0x000764a001007387 */ /* 0x000fe20000100800 */
[----:B--2---:R-:W-:-:S05]  /*18fd0*/  IADD3 R248, P1, R248, R23, RZ ;  /* 0x00000017f8f87210 */ /* 0x004fca0007f3e0ff */
[----:B------:R0:W-:Y:S04]  /*18fe0*/  STL [R1+0x730], R248 ;  /* 0x000730f801007387 */ /* 0x0001e80000100800 */
[----:B------:R1:W-:Y:S04]  /*18ff0*/  STL [R1+0x738], R155 ;  /* 0x0007389b01007387 */ /* 0x0003e80000100800 */
[----:B0-----:R-:W2:Y:S04]  /*19000*/  LDL.LU R248, [R1+0x6f0] ;  /* 0x0006f00001f87983 */ /* 0x001ea80000300800 */
[----:B------:R0:W-:Y:S04]  /*19010*/  STL [R1+0x75c], R231 ;  /* 0x00075ce701007387 */ /* 0x0001e80000100800 */
[----:B-1----:R-:W2:Y:S04]  /*19020*/  LDL.LU R155, [R1+0x714] ;  /* 0x00071400019b7983 */ /* 0x002ea80000300800 */
[----:B0-----:R-:W2:Y:S01]  /*19030*/  LDL.LU R231, [R1+0x6e8] ;  /* 0x0006e80001e77983 */ /* 0x001ea20000300800 */
[----:B---3--:R-:W-:Y:S01]  /*19040*/  IMAD.X R192, R192, 0x1, R4, P2 ;  /* 0x00000001c0c07824 */ /* 0x008fe200010e0604 */
[----:B------:R-:W-:-:S04]  /*19050*/  IADD3 R159, P2, R159, R23, RZ ;  /* 0x000000179f9f7210 */ /* 0x000fc80007f5e0ff */
[----:B------:R0:W-:Y:S01]  /*19060*/  STL [R1+0x754], R192 ;  /* 0x000754c001007387 */ /* 0x0001e20000100800 */
[----:B------:R-:W-:-:S03]  /*19070*/  IMAD.X R158, R158, 0x1, R4, P3 ;  /* 0x000000019e9e7824 */ /* 0x000fc600018e0604 */
[----:B0-----:R-:W3:Y:S01]  /*19080*/  LDL.LU R192, [R1+0x70c] ;  /* 0x00070c0001c07983 */ /* 0x001ee20000300800 */
[----:B----4-:R-:W-:-:S05]  /*19090*/  IADD3 R193, P3, R193, R23, RZ ;  /* 0x00000017c1c17210 */ /* 0x010fca0007f7e0ff */
[----:B------:R0:W-:Y:S04]  /*190a0*/  STL [R1+0x720], R193 ;  /* 0x000720c101007387 */ /* 0x0001e80000100800 */
[----:B------:R-:W-:Y:S04]  /*190b0*/  STL [R1+0x728], R159 ;  /* 0x0007289f01007387 */ /* 0x000fe80000100800 */
[----:B0-----:R-:W4:Y:S01]  /*190c0*/  LDL.LU R193, [R1+0x6e0] ;  /* 0x0006e00001c17983 */ /* 0x001f220000300800 */
[----:B------:R-:W-:-:S03]  /*190d0*/  IMAD.X R157, R157, 0x1, R4, P4 ;  /* 0x000000019d9d7824 */ /* 0x000fc600020e0604 */
[----:B------:R-:W-:Y:S01]  /*190e0*/  STL [R1+0x74c], R158 ;  /* 0x00074c9e01007387 */ /* 0x000fe20000100800 */
[----:B------:R-:W-:Y:S01]  /*190f0*/  IADD3 R250, P4, R250, R23, RZ ;  /* 0x00000017fafa7210 */ /* 0x000fe20007f9e0ff */
[----:B------:R-:W-:-:S04]  /*19100*/  IMAD.X R153, R153, 0x1, R4, P5 ;  /* 0x0000000199997824 */ /* 0x000fc800028e0604 */
[----:B------:R0:W-:Y:S04]  /*19110*/  STL [R1+0x718], R250 ;  /* 0x000718fa01007387 */ /* 0x0001e80000100800 */
[----:B0-----:R-:W4:Y:S04]  /*19120*/  LDL.LU R250, [R1+0x704] ;  /* 0x0007040001fa7983 */ /* 0x001f280000300800 */
[----:B------:R-:W-:Y:S04]  /*19130*/  STL [R1+0x744], R157 ;  /* 0x0007449d01007387 */ /* 0x000fe80000100800 */
[----:B------:R0:W-:Y:S01]  /*19140*/  STL [R1+0x73c], R153 ;  /* 0x00073c9901007387 */ /* 0x0001e20000100800 */
[----:B------:R-:W-:-:S03]  /*19150*/  IADD3 R234, P5, R234, R23, RZ ;  /* 0x00000017eaea7210 */ /* 0x000fc60007fbe0ff */
        /* <DEDUP_REMOVED lines=18> */
[----:B0-----:R-:W4:Y:S04]  /*19280*/  LDL.LU R247, [R1+0x6ec] ;  /* 0x0006ec0001f77983 */ /* 0x001f280000300800 */
[----:B------:R-:W4:Y:S01]  /*19290*/  LDL.LU R160, [R1+0x6c0] ;  /* 0x0006c00001a07983 */ /* 0x000f220000300800 */
[----:B------:R-:W-:-:S03]  /*192a0*/  IMAD.X R244, R244, 0x1, R4, P3 ;  /* 0x00000001f4f47824 */ /* 0x000fc600018e0604 */
[----:B------:R-:W4:Y:S04]  /*192b0*/  LDL.LU R154, [R1+0x6e4] ;  /* 0x0006e400019a7983 */ /* 0x000f280000300800 */
[----:B-1----:R-:W4:Y:S04]  /*192c0*/  LDL.LU R228, [R1+0x6b8] ;  /* 0x0006b80001e47983 */ /* 0x002f280000300800 */
[----:B------:R0:W-:Y:S04]  /*192d0*/  STL [R1+0x71c], R244 ;  /* 0x00071cf401007387 */ /* 0x0001e80000100800 */
[----:B0-----:R-:W4:Y:S01]  /*192e0*/  LDL.LU R244, [R1+0x6dc] ;  /* 0x0006dc0001f47983 */ /* 0x001f220000300800 */
[----:B--2---:R-:W-:-:S05]  /*192f0*/  IADD3 R248, P3, R248, R23, RZ ;  /* 0x00000017f8f87210 */ /* 0x004fca0007f7e0ff */
[----:B------:R0:W-:Y:S01]  /*19300*/  STL [R1+0x6f0], R248 ;  /* 0x0006f0f801007387 */ /* 0x0001e20000100800 */
[--C-:B------:R-:W-:Y:S01]  /*19310*/  IMAD.X R155, R155, 0x1, R4.reuse, P4 ;  /* 0x000000019b9b7824 */ /* 0x100fe200020e0604 */
[----:B------:R-:W-:Y:S02]  /*19320*/  IADD3 R231, P4, R231, R23, RZ ;  /* 0x00000017e7e77210 */ /* 0x000fe40007f9e0ff */
[----:B0-----:R-:W2:Y:S04]  /*19330*/  LDL.LU R248, [R1+0x6b0] ;  /* 0x0006b00001f87983 */ /* 0x001ea80000300800 */
[----:B------:R-:W2:Y:S04]  /*19340*/  LDL.LU R159, [R1+0x6d4] ;  /* 0x0006d400019f7983 */ /* 0x000ea80000300800 */
[----:B------:R-:W-:Y:S04]  /*19350*/  STL [R1+0x714], R155 ;  /* 0x0007149b01007387 */ /* 0x000fe80000100800 */
[----:B------:R-:W2:Y:S01]  /*19360*/  LDL.LU R158, [R1+0x6a8] ;  /* 0x0006a800019e7983 */ /* 0x000ea20000300800 */
[----:B---3--:R-:W-:-:S03]  /*19370*/  IMAD.X R192, R192, 0x1, R4, P5 ;  /* 0x00000001c0c07824 */ /* 0x008fc600028e0604 */
[----:B------:R-:W-:Y:S04]  /*19380*/  STL [R1+0x6e8], R231 ;  /* 0x0006e8e701007387 */ /* 0x000fe80000100800 */
[----:B------:R0:W-:Y:S04]  /*19390*/  STL [R1+0x70c], R192 ;  /* 0x00070cc001007387 */ /* 0x0001e80000100800 */
[----:B0-----:R-:W3:Y:S04]  /*193a0*/  LDL.LU R192, [R1+0x6cc] ;  /* 0x0006cc0001c07983 */ /* 0x001ee80000300800 */
[----:B------:R-:W3:Y:S01]  /*193b0*/  LDL.LU R157, [R1+0x6a0] ;  /* 0x0006a000019d7983 */ /* 0x000ee20000300800 */
[----:B----4-:R-:W-:-:S05]  /*193c0*/  IADD3 R193, P5, R193, R23, RZ ;  /* 0x00000017c1c17210 */ /* 0x010fca0007fbe0ff */
        /* <DEDUP_REMOVED lines=12> */
[----:B------:R-:W-:-:S05]  /*19490*/  IADD3 R238, P1, R238, R23, RZ ;  /* 0x00000017eeee7210 */ /* 0x000fca0007f3e0ff */
[----:B------:R0:W-:Y:S04]  /*194a0*/  STL [R1+0x6d0], R238 ;  /* 0x0006d0ee01007387 */ /* 0x0001e80000100800 */
[----:B0-----:R-:W4:Y:S04]  /*194b0*/  LDL.LU R238, [R1+0x688] ;  /* 0x0006880001ee7983 */ /* 0x001f280000300800 */
[----:B------:R-:W4:Y:S04]  /*194c0*/  LDL.LU R155, [R1+0x6ac] ;  /* 0x0006ac00019b7983 */ /* 0x000f280000300800 */
[----:B------:R-:W4:Y:S01]  /*194d0*/  LDL.LU R153, [R1+0x680] ;  /* 0x0006800001997983 */ /* 0x000f220000300800 */
[----:B------:R-:W-:-:S05]  /*194e0*/  IMAD.X R240, R240, 0x1, R4, P2 ;  /* 0x00000001f0f07824 */ /* 0x000fca00010e0604 */
        /* <DEDUP_REMOVED lines=14> */
[----:B0-----:R-:W4:Y:S04]  /*195d0*/  LDL.LU R244, [R1+0x69c] ;  /* 0x00069c0001f47983 */ /* 0x001f280000300800 */
[----:B------:R0:W-:Y:S04]  /*195e0*/  STL [R1+0x6b8], R228 ;  /* 0x0006b8e401007387 */ /* 0x0001e80000100800 */
[----:B-1----:R-:W4:Y:S04]  /*195f0*/  LDL.LU R154, [R1+0x670] ;  /* 0x00067000019a7983 */ /* 0x002f280000300800 */
[----:B0-----:R-:W4:Y:S01]  /*19600*/  LDL.LU R228, [R1+0x694] ;  /* 0x0006940001e47983 */ /* 0x001f220000300800 */
[----:B--2---:R-:W-:Y:S01]  /*19610*/  IADD3 R248, P5, R248, R23, RZ ;  /* 0x00000017f8f87210 */ /* 0x004fe20007fbe0ff */
[----:B------:R-:W-:-:S04]  /*19620*/  IMAD.X R159, R159, 0x1, R4, P6 ;  /* 0x000000019f9f7824 */ /* 0x000fc800030e0604 */
[----:B------:R0:W-:Y:S04]  /*19630*/  STL [R1+0x6b0], R248 ;  /* 0x0006b0f801007387 */ /* 0x0001e80000100800 */
[----:B0-----:R-:W2:Y:S01]  /*19640*/  LDL.LU R248, [R1+0x668] ;  /* 0x0006680001f87983 */ /* 0x001ea20000300800 */
[----:B------:R-:W-:Y:S01]  /*19650*/  IADD3 R158, P6, R158, R23, RZ ;  /* 0x000000179e9e7210 */ /* 0x000fe20007fde0ff */
[----:B---3--:R-:W-:-:S05]  /*19660*/  IMAD.X R192, R192, 0x1, R4, P1 ;  /* 0x00000001c0c07824 */ /* 0x008fca00008e0604 */
[----:B------:R0:W-:Y:S04]  /*19670*/  STL [R1+0x6cc], R192 ;  /* 0x0006ccc001007387 */ /* 0x0001e80000100800 */
[----:B------:R-:W-:Y:S04]  /*19680*/  STL [R1+0x6d4], R159 ;  /* 0x0006d49f01007387 */ /* 0x000fe80000100800 */
[----:B0-----:R-:W3:Y:S04]  /*19690*/  LDL.LU R192, [R1+0x68c] ;  /* 0x00068c0001c07983 */ /* 0x001ee80000300800 */
[----:B------:R-:W-:Y:S01]  /*196a0*/  STL [R1+0x6a8], R158 ;  /* 0x0006a89e01007387 */ /* 0x000fe20000100800 */
[----:B----4-:R-:W-:-:S05]  /*196b0*/  IMAD.X R193, R193, 0x1, R4, P2 ;  /* 0x00000001c1c17824 */ /* 0x010fca00010e0604 */
[----:B------:R0:W-:Y:S04]  /*196c0*/  STL [R1+0x6c4], R193 ;  /* 0x0006c4c101007387 */ /* 0x0001e80000100800 */
[----:B0-----:R-:W4:Y:S01]  /*196d0*/  LDL.LU R193, [R1+0x660] ;  /* 0x0006600001c17983 */ /* 0x001f220000300800 */
[-C--:B------:R-:W-:Y:S02]  /*196e0*/  IADD3 R157, P1, R157, R23.reuse, RZ ;  /* 0x000000179d9d7210 */ /* 0x080fe40007f3e0ff */
[----:B------:R-:W-:-:S03]  /*196f0*/  IADD3 R231, P2, R231, R23, RZ ;  /* 0x00000017e7e77210 */ /* 0x000fc60007f5e0ff */
        /* <DEDUP_REMOVED lines=15> */
[----:B------:R-:W-:Y:S04]  /*197f0*/  STL [R1+0x6b4], R156 ;  /* 0x0006b49c01007387 */ /* 0x000fe80000100800 */
[----:B------:R-:W4:Y:S01]  /*19800*/  LDL.LU R161, [R1+0x674] ;  /* 0x0006740001a17983 */ /* 0x000f220000300800 */
[----:B------:R-:W-:-:S03]  /*19810*/  IMAD.X R240, R240, 0x1, R4, P6 ;  /* 0x00000001f0f07824 */ /* 0x000fc600030e0604 */
[----:B------:R-:W-:Y:S04]  /*19820*/  STL [R1+0x6ac], R155 ;  /* 0x0006ac9b01007387 */ /* 0x000fe80000100800 */
[----:B------:R0:W-:Y:S04]  /*19830*/  STL [R1+0x6a4], R240 ;  /* 0x0006a4f001007387 */ /* 0x0001e80000100800 */
[----:B------:R1:W-:Y:S04]  /*19840*/  STL [R1+0x680], R153 ;  /* 0x0006809901007387 */ /* 0x0003e80000100800 */
[----:B0-----:R-:W4:Y:S04]  /*19850*/  LDL.LU R240, [R1+0x648] ;  /* 0x0006480001f07983 */ /* 0x001f280000300800 */
[----:B------:R-:W4:Y:S04]  /*19860*/  LDL.LU R160, [R1+0x66c] ;  /* 0x00066c0001a07983 */ /* 0x000f280000300800 */
[----:B------:R-:W4:Y:S01]  /*19870*/  LDL.LU R155, [R1+0x640] ;  /* 0x00064000019b7983 */ /* 0x000f220000300800 */
[----:B------:R-:W-:-:S03]  /*19880*/  IADD3 R247, P6, R247, R23, RZ ;  /* 0x00000017f7f77210 */ /* 0x000fc60007fde0ff */
        /* <DEDUP_REMOVED lines=10> */
[----:B------:R-:W4:Y:S04]  /*19930*/  LDL.LU R158, [R1+0x654] ;  /* 0x00065400019e7983 */ /* 0x000f280000300800 */
[----:B------:R-:W-:Y:S01]  /*19940*/  STL [R1+0x694], R228 ;  /* 0x000694e401007387 */ /* 0x000fe20000100800 */
[----:B--2---:R-:W-:-:S05]  /*19950*/  IADD3 R248, P2, R248, R23, RZ ;  /* 0x00000017f8f87210 */ /* 0x004fca0007f5e0ff */
[----:B------:R0:W-:Y:S04]  /*19960*/  STL [R1+0x668], R248 ;  /* 0x000668f801007387 */ /* 0x0001e80000100800 */
[----:B0-----:R-:W2:Y:S04]  /*19970*/  LDL.LU R248, [R1+0x628] ;  /* 0x0006280001f87983 */ /* 0x001ea80000300800 */
[----:B------:R-:W2:Y:S01]  /*19980*/  LDL.LU R157, [R1+0x64c] ;  /* 0x00064c00019d7983 */ /* 0x000ea20000300800 */
[----:B---3--:R-:W-:-:S05]  /*19990*/  IMAD.X R192, R192, 0x1, R4, P3 ;  /* 0x00000001c0c07824 */ /* 0x008fca00018e0604 */
[----:B------:R0:W-:Y:S04]  /*199a0*/  STL [R1+0x68c], R192 ;  /* 0x00068cc001007387 */ /* 0x0001e80000100800 */
[----:B0-----:R-:W3:Y:S04]  /*199b0*/  LDL.LU R192, [R1+0x620] ;  /* 0x0006200001c07983 */ /* 0x001ee80000300800 */
[----:B------:R-:W3:Y:S01]  /*199c0*/  LDL.LU R228, [R1+0x644] ;  /* 0x0006440001e47983 */ /* 0x000ee20000300800 */
[----:B----4-:R-:W-:-:S05]  /*199d0*/  IADD3 R193, P3, R193, R23, RZ ;  /* 0x00000017c1c17210 */ /* 0x010fca0007f7e0ff */
        /* <DEDUP_REMOVED lines=11> */
[----:B------:R-:W4:Y:S04]  /*19a90*/  LDL.LU R154, [R1+0x608] ;  /* 0x00060800019a7983 */ /* 0x000f280000300800 */
[----:B------:R-:W4:Y:S01]  /*19aa0*/  LDL.LU R231, [R1+0x62c] ;  /* 0x00062c0001e77983 */ /* 0x000f220000300800 */
[----:B------:R-:W-:-:S05]  /*19ab0*/  IADD3 R238, P5, R238, R23, RZ ;  /* 0x00000017eeee7210 */ /* 0x000fca0007fbe0ff */
        /* <DEDUP_REMOVED lines=23> */
[----:B--2---:R-:W-:Y:S01]  /*19c30*/  IADD3 R248, P4, R248, R23, RZ ;  /* 0x00000017f8f87210 */ /* 0x004fe20007f9e0ff */
[----:B------:R-:W-:-:S04]  /*19c40*/  IMAD.X R157, R157, 0x1, R4, P5 ;  /* 0x000000019d9d7824 */ /* 0x000fc800028e0604 */
[----:B------:R0:W-:Y:S04]  /*19c50*/  STL [R1+0x628], R248 ;  /* 0x000628f801007387 */ /* 0x0001e80000100800 */
[----:B------:R-:W-:Y:S04]  /*19c60*/  STL [R1+0x630], R159 ;  /* 0x0006309f01007387 */ /* 0x000fe80000100800 */
[----:B0-----:R-:W2:Y:S04]  /*19c70*/  LDL.LU R248, [R1+0x5e8] ;  /* 0x0005e80001f87983 */ /* 0x001ea80000300800 */
[----:B------:R-:W-:Y:S01]  /*19c80*/  STL [R1+0x654], R158 ;  /* 0x0006549e01007387 */ /* 0x000fe20000100800 */
[----:B---3--:R-:W-:Y:S01]  /*19c90*/  IADD3 R192, P5, R192, R23, RZ ;  /* 0x00000017c0c07210 */ /* 0x008fe20007fbe0ff */
[----:B------:R-:W-:-:S04]  /*19ca0*/  IMAD.X R228, R228, 0x1, R4, P6 ;  /* 0x00000001e4e47824 */ /* 0x000fc800030e0604 */
[----:B------:R0:W-:Y:S04]  /*19cb0*/  STL [R1+0x620], R192 ;  /* 0x000620c001007387 */ /* 0x0001e80000100800 */
[----:B0-----:R-:W3:Y:S04]  /*19cc0*/  LDL.LU R192, [R1+0x60c] ;  /* 0x00060c0001c07983 */ /* 0x001ee80000300800 */
[----:B------:R-:W-:Y:S04]  /*19cd0*/  STL [R1+0x64c], R157 ;  /* 0x00064c9d01007387 */ /* 0x000fe80000100800 */
[----:B------:R0:W-:Y:S01]  /*19ce0*/  STL [R1+0x644], R228 ;  /* 0x000644e401007387 */ /* 0x0001e20000100800 */
[----:B----4-:R-:W-:-:S03]  /*19cf0*/  IADD3 R193, P6, R193, R23, RZ ;  /* 0x00000017c1c17210 */ /* 0x010fc60007fde0ff */
        /* <DEDUP_REMOVED lines=13> */
[----:B------:R-:W4:Y:S01]  /*19dd0*/  LDL.LU R161, [R1+0x5d0] ;  /* 0x0005d00001a17983 */ /* 0x000f220000300800 */
[----:B------:R-:W-:-:S03]  /*19de0*/  IADD3 R238, P3, R238, R23, RZ ;  /* 0x00000017eeee7210 */ /* 0x000fc60007f7e0ff */
        /* <DEDUP_REMOVED lines=23> */
[----:B--2---:R-:W-:-:S05]  /*19f60*/  IADD3 R248, P6, R248, R23, RZ ;  /* 0x00000017f8f87210 */ /* 0x004fca0007fde0ff */
[----:B------:R0:W-:Y:S04]  /*19f70*/  STL [R1+0x5e8], R248 ;  /* 0x0005e8f801007387 */ /* 0x0001e80000100800 */
[----:B0-----:R-:W2:Y:S04]  /*19f80*/  LDL.LU R248, [R1+0x5cc] ;  /* 0x0005cc0001f87983 */ /* 0x001ea80000300800 */
[----:B------:R-:W2:Y:S01]  /*19f90*/  LDL.LU R153, [R1+0x5a0] ;  /* 0x0005a00001997983 */ /* 0x000ea20000300800 */
[----:B---3--:R-:W-:-:S05]  /*19fa0*/  IMAD.X R192, R192, 0x1, R4, P1 ;  /* 0x00000001c0c07824 */ /* 0x008fca00008e0604 */
[----:B------:R0:W-:Y:S04]  /*19fb0*/  STL [R1+0x60c], R192 ;  /* 0x00060cc001007387 */ /* 0x0001e80000100800 */
[----:B0-----:R-:W3:Y:S01]  /*19fc0*/  LDL.LU R192, [R1+0x5c4] ;  /* 0x0005c40001c07983 */ /* 0x001ee20000300800 */
[----:B----4-:R-:W-:-:S05]  /*19fd0*/  IMAD.X R193, R193, 0x1, R4, P2 ;  /* 0x00000001c1c17824 */ /* 0x010fca00010e0604 */
[----:B------:R0:W-:Y:S04]  /*19fe0*/  STL [R1+0x604], R193 ;  /* 0x000604c101007387 */ /* 0x0001e80000100800 */
[----:B0-----:R-:W4:Y:S01]  /*19ff0*/  LDL.LU R193, [R1+0x598] ;  /* 0x0005980001c17983 */ /* 0x001f220000300800 */
[----:B------:R-:W-:-:S05]  /*1a000*/  IADD3 R228, P1, R228, R23, RZ ;  /* 0x00000017e4e47210 */ /* 0x000fca0007f3e0ff */
        /* <DEDUP_REMOVED lines=17> */
[----:B------:R-:W-:Y:S04]  /*1a120*/  STL [R1+0x5d0], R161 ;  /* 0x0005d0a101007387 */ /* 0x000fe80000100800 */
[----:B------:R-:W-:Y:S01]  /*1a130*/  STL [R1+0x5c8], R160 ;  /* 0x0005c8a001007387 */ /* 0x000fe20000100800 */
[----:B------:R-:W-:-:S03]  /*1a140*/  IMAD.X R240, R240, 0x1, R4, P6 ;  /* 0x00000001f0f07824 */ /* 0x000fc600030e0604 */
[----:B------:R0:W-:Y:S04]  /*1a150*/  STL [R1+0x5c0], R231 ;  /* 0x0005c0e701007387 */ /* 0x0001e80000100800 */
[----:B------:R1:W-:Y:S04]  /*1a160*/  STL [R1+0x5ec], R154 ;  /* 0x0005ec9a01007387 */ /* 0x0003e80000100800 */
[----:B0-----:R-:W4:Y:S04]  /*1a170*/  LDL.LU R231, [R1+0x5a4] ;  /* 0x0005a40001e77983 */ /* 0x001f280000300800 */
[----:B-1----:R-:W4:Y:S04]  /*1a180*/  LDL.LU R154, [R1+0x578] ;  /* 0x00057800019a7983 */ /* 0x002f280000300800 */
[----:B------:R0:W-:Y:S01]  /*1a190*/  STL [R1+0x5e4], R240 ;  /* 0x0005e4f001007387 */ /* 0x0001e20000100800 */
[----:B------:R-:W-:-:S03]  /*1a1a0*/  IADD3 R247, P6, R247, R23, RZ ;  /* 0x00000017f7f77210 */ /* 0x000fc60007fde0ff */
[----:B0-----:R-:W4:Y:S01]  /*1a1b0*/  LDL.LU R240, [R1+0x59c] ;  /* 0x00059c0001f07983 */ /* 0x001f220000300800 */
[----:B------:R-:W-:-:S03]  /*1a1c0*/  IMAD.X R159, R159, 0x1, R4, P1 ;  /* 0x000000019f9f7824 */ /* 0x000fc600008e0604 */
[----:B------:R0:W-:Y:S01]  /*1a1d0*/  STL [R1+0x5b8], R247 ;  /* 0x0005b8f701007387 */ /* 0x0001e20000100800 */
[----:B------:R-:W-:-:S03]  /*1a1e0*/  IADD3 R158, P1, R158, R23, RZ ;  /* 0x000000179e9e7210 */ /* 0x000fc60007f3e0ff */
[----:B0-----:R-:W4:Y:S01]  /*1a1f0*/  LDL.LU R247, [R1+0x570] ;  /* 0x0005700001f77983 */ /* 0x001f220000300800 */
[----:B------:R-:W-:Y:S01]  /*1a200*/  IMAD.X R244, R244, 0x1, R4, P2 ;  /* 0x00000001f4f47824 */ /* 0x000fe200010e0604 */
[----:B------:R-:W-:-:S04]  /*1a210*/  IADD3 R157, P2, R157, R23, RZ ;  /* 0x000000179d9d7210 */ /* 0x000fc80007f5e0ff */
[----:B------:R0:W-:Y:S04]  /*1a220*/  STL [R1+0x5d4], R244 ;  /* 0x0005d4f401007387 */ /* 0x0001e80000100800 */
[----:B------:R-:W-:Y:S04]  /*1a230*/  STL [R1+0x5dc], R159 ;  /* 0x0005dc9f01007387 */ /* 0x000fe80000100800 */
[----:B0-----:R-:W4:Y:S04]  /*1a240*/  LDL.LU R244, [R1+0x594] ;  /* 0x0005940001f47983 */ /* 0x001f280000300800 */
[----:B------:R-:W-:Y:S01]  /*1a250*/  STL [R1+0x5b0], R158 ;  /* 0x0005b09e01007387 */ /* 0x000fe20000100800 */
[----:B--2---:R-:W-:Y:S01]  /*1a260*/  IMAD.X R248, R248, 0x1, R4, P3 ;  /* 0x00000001f8f87824 */ /* 0x004fe200018e0604 */
[----:B------:R-:W-:-:S04]  /*1a270*/  IADD3 R153, P3, R153, R23, RZ ;  /* 0x0000001799997210 */ /* 0x000fc80007f7e0ff */
[----:B------:R0:W-:Y:S04]  /*1a280*/  STL [R1+0x5cc], R248 ;  /* 0x0005ccf801007387 */ /* 0x0001e80000100800 */
[----:B0-----:R-:W2:Y:S04]  /*1a290*/  LDL.LU R248, [R1+0x568] ;  /* 0x0005680001f87983 */ /* 0x001ea80000300800 */
[----:B------:R-:W-:Y:S04]  /*1a2a0*/  STL [R1+0x5a8], R157 ;  /* 0x0005a89d01007387 */ /* 0x000fe80000100800 */
[----:B------:R0:W-:Y:S01]  /*1a2b0*/  STL [R1+0x5a0], R153 ;  /* 0x0005a09901007387 */ /* 0x0001e20000100800 */
[----:B---3--:R-:W-:-:S03]  /*1a2c0*/  IMAD.X R192, R192, 0x1, R4, P4 ;  /* 0x00000001c0c07824 */ /* 0x008fc600020e0604 */
[----:B0-----:R-:W3:Y:S04]  /*1a2d0*/  LDL.LU R153, [R1+0x58c] ;  /* 0x00058c0001997983 */ /* 0x001ee80000300800 */
[----:B------:R0:W-:Y:S04]  /*1a2e0*/  STL [R1+0x5c4], R192 ;  /* 0x0005c4c001007387 */ /* 0x0001e80000100800 */
[----:B0-----:R-:W3:Y:S01]  /*1a2f0*/  LDL.LU R192, [R1+0x560] ;  /* 0x0005600001c07983 */ /* 0x001ee20000300800 */
[----:B----4-:R-:W-:-:S05]  /*1a300*/  IADD3 R193, P4, R193, R23, RZ ;  /* 0x00000017c1c17210 */ /* 0x010fca0007f9e0ff */
[----:B------:R0:W-:Y:S04]  /*1a310*/  STL [R1+0x598], R193 ;  /* 0x000598c101007387 */ /* 0x0001e80000100800 */
[----:B0-----:R-:W4:Y:S01]  /*1a320*/  LDL.LU R193, [R1+0x584] ;  /* 0x0005840001c17983 */ /* 0x001f220000300800 */
[--C-:B------:R-:W-:Y:S01]  /*1a330*/  IMAD.X R156, R156, 0x1, R4.reuse, P5 ;  /* 0x000000019c9c7824 */ /* 0x100fe200028e0604 */
        /* <DEDUP_REMOVED lines=18> */
[----:B------:R-:W-:Y:S01]  /*1a460*/  IMAD.X R231, R231, 0x1, R4, P2 ;  /* 0x00000001e7e77824 */ /* 0x000fe200010e0604 */
[----:B------:R-:W-:-:S04]  /*1a470*/  IADD3 R154, P2, R154, R23, RZ ;  /* 0x000000179a9a7210 */ /* 0x000fc80007f5e0ff */
[----:B------:R0:W-:Y:S04]  /*1a480*/  STL [R1+0x5a4], R231 ;  /* 0x0005a4e701007387 */ /* 0x0001e80000100800 */
[----:B0-----:R-:W4:Y:S01]  /*1a490*/  LDL.LU R231, [R1+0x564] ;  /* 0x0005640001e77983 */ /* 0x001f220000300800 */
[----:B------:R-:W-:-:S03]  /*1a4a0*/  IMAD.X R240, R240, 0x1, R4, P3 ;  /* 0x00000001f0f07824 */ /* 0x000fc600018e0604 */
[----:B------:R-:W4:Y:S04]  /*1a4b0*/  LDL.LU R159, [R1+0x538] ;  /* 0x00053800019f7983 */ /* 0x000f280000300800 */
[----:B------:R-:W-:Y:S04]  /*1a4c0*/  STL [R1+0x578], R154 ;  /* 0x0005789a01007387 */ /* 0x000fe80000100800 */
[----:B------:R-:W4:Y:S01]  /*1a4d0*/  LDL.LU R158, [R1+0x55c] ;  /* 0x00055c00019e7983 */ /* 0x000f220000300800 */
[----:B------:R-:W-:-:S03]  /*1a4e0*/  IADD3 R247, P3, R247, R23, RZ ;  /* 0x00000017f7f77210 */ /* 0x000fc60007f7e0ff */
[----:B------:R-:W-:Y:S04]  /*1a4f0*/  STL [R1+0x59c], R240 ;  /* 0x00059cf001007387 */ /* 0x000fe80000100800 */
[----:B------:R0:W-:Y:S04]  /*1a500*/  STL [R1+0x570], R247 ;  /* 0x000570f701007387 */ /* 0x0001e80000100800 */
[----:B0-----:R-:W4:Y:S04]  /*1a510*/  LDL.LU R247, [R1+0x530] ;  /* 0x0005300001f77983 */ /* 0x001f280000300800 */
[----:B------:R-:W4:Y:S04]  /*1a520*/  LDL.LU R157, [R1+0x554] ;  /* 0x00055400019d7983 */ /* 0x000f280000300800 */
[----:B------:R-:W4:Y:S01]  /*1a530*/  LDL.LU R240, [R1+0x528] ;  /* 0x0005280001f07983 */ /* 0x000f220000300800 */
[----:B------:R-:W-:-:S05]  /*1a540*/  IMAD.X R244, R244, 0x1, R4, P4 ;  /* 0x00000001f4f47824 */ /* 0x000fca00020e0604 */
[----:B------:R0:W-:Y:S04]  /*1a550*/  STL [R1+0x594], R244 ;  /* 0x000594f401007387 */ /* 0x0001e80000100800 */
[----:B0-----:R-:W4:Y:S01]  /*1a560*/  LDL.LU R244, [R1+0x54c] ;  /* 0x00054c0001f47983 */ /* 0x001f220000300800 */
[----:B--2---:R-:W-:-:S05]  /*1a570*/  IADD3 R248, P4, R248, R23, RZ ;  /* 0x00000017f8f87210 */ /* 0x004fca0007f9e0ff */
[----:B------:R0:W-:Y:S04]  /*1a580*/  STL [R1+0x568], R248 ;  /* 0x000568f801007387 */ /* 0x0001e80000100800 */
[----:B0-----:R-:W2:Y:S01]  /*1a590*/  LDL.LU R248, [R1+0x520] ;  /* 0x0005200001f87983 */ /* 0x001ea20000300800 */
[----:B---3--:R-:W-:Y:S01]  /*1a5a0*/  IMAD.X R153, R153, 0x1, R4, P5 ;  /* 0x0000000199997824 */ /* 0x008fe200028e0604 */
[----:B------:R-:W-:-:S05]  /*1a5b0*/  IADD3 R192, P5, R192, R23, RZ ;  /* 0x00000017c0c07210 */ /* 0x000fca0007fbe0ff */
[----:B------:R0:W-:Y:S04]  /*1a5c0*/  STL [R1+0x560], R192 ;  /* 0x000560c001007387 */ /* 0x0001e80000100800 */
[----:B0-----:R-:W3:Y:S04]  /*1a5d0*/  LDL.LU R192, [R1+0x544] ;  /* 0x0005440001c07983 */ /* 0x001ee80000300800 */
[----:B------:R-:W-:Y:S04]  /*1a5e0*/  STL [R1+0x58c], R153 ;  /* 0x00058c9901007387 */ /* 0x000fe80000100800 */
[----:B------:R-:W3:Y:S01]  /*1a5f0*/  LDL.LU R156, [R1+0x518] ;  /* 0x00051800019c7983 */ /* 0x000ee20000300800 */
[----:B----4-:R-:W-:-:S05]  /*1a600*/  IMAD.X R193, R193, 0x1, R4, P6 ;  /* 0x00000001c1c17824 */ /* 0x010fca00030e0604 */
[----:B------:R0:W-:Y:S04]  /*1a610*/  STL [R1+0x584], R193 ;  /* 0x000584c101007387 */ /* 0x0001e80000100800 */
[----:B0-----:R-:W4:Y:S04]  /*1a620*/  LDL.LU R193, [R1+0x53c] ;  /* 0x00053c0001c17983 */ /* 0x001f280000300800 */
[----:B------:R-:W4:Y:S04]  /*1a630*/  LDL.LU R154, [R1+0x510] ;  /* 0x00051000019a7983 */ /* 0x000f280000300800 */
[----:B------:R-:W4:Y:S01]  /*1a640*/  LDL.LU R153, [R1+0x534] ;  /* 0x0005340001997983 */ /* 0x000f220000300800 */
[----:B------:R-:W-:-:S05]  /*1a650*/  IADD3 R250, P6, R250, R23, RZ ;  /* 0x00000017fafa7210 */ /* 0x000fca0007fde0ff */
[----:B------:R0:W-:Y:S01]  /*1a660*/  STL [R1+0x558], R250 ;  /* 0x000558fa01007387 */ /* 0x0001e20000100800 */
[----:B------:R-:W-:-:S03]  /*1a670*/  IADD3.X R161, R161, R4, RZ, P1, !PT ;  /* 0x00000004a1a17210 */ /* 0x000fc60000ffe4ff */
        /* <DEDUP_REMOVED lines=17> */
[----:B0-----:R-:W4:Y:S01]  /*1a790*/  LDL.LU R228, [R1+0x4f8] ;  /* 0x0004f80001e47983 */ /* 0x001f220000300800 */
[----:B------:R-:W-:-:S03]  /*1a7a0*/  IMAD.X R158, R158, 0x1, R4, P5 ;  /* 0x000000019e9e7824 */ /* 0x000fc600028e0604 */
[----:B------:R0:W-:Y:S04]  /*1a7b0*/  STL [R1+0x564], R231 ;  /* 0x000564e701007387 */ /* 0x0001e80000100800 */
[----:B0-----:R-:W4:Y:S01]  /*1a7c0*/  LDL.LU R231, [R1+0x51c] ;  /* 0x00051c0001e77983 */ /* 0x001f220000300800 */
[----:B------:R-:W-:Y:S01]  /*1a7d0*/  IADD3 R247, P5, R247, R23, RZ ;  /* 0x00000017f7f77210 */ /* 0x000fe20007fbe0ff */
[----:B------:R-:W-:-:S04]  /*1a7e0*/  IMAD.X R157, R157, 0x1, R4, P6 ;  /* 0x000000019d9d7824 */ /* 0x000fc800030e0604 */
[----:B------:R0:W-:Y:S01]  /*1a7f0*/  STL [R1+0x530], R247 ;  /* 0x000530f701007387 */ /* 0x0001e20000100800 */
[----:B------:R-:W-:-:S03]  /*1a800*/  IADD3 R240, P6, R240, R23, RZ ;  /* 0x00000017f0f07210 */ /* 0x000fc60007fde0ff */
[----:B------:R-:W-:Y:S04]  /*1a810*/  STL [R1+0x538], R159 ;  /* 0x0005389f01007387 */ /* 0x000fe80000100800 */
[----:B0-----:R-:W4:Y:S04]  /*1a820*/  LDL.LU R247, [R1+0x4f0] ;  /* 0x0004f00001f77983 */ /* 0x001f280000300800 */
[----:B------:R-:W-:Y:S04]  /*1a830*/  STL [R1+0x55c], R158 ;  /* 0x00055c9e01007387 */ /* 0x000fe80000100800 */
[----:B------:R0:W-:Y:S01]  /*1a840*/  STL [R1+0x528], R240 ;  /* 0x000528f001007387 */ /* 0x0001e20000100800 */
[----:B------:R-:W-:-:S03]  /*1a850*/  IMAD.X R244, R244, 0x1, R4, P1 ;  /* 0x00000001f4f47824 */ /* 0x000fc600008e0604 */
[----:B0-----:R-:W4:Y:S04]  /*1a860*/  LDL.LU R240, [R1+0x514] ;  /* 0x0005140001f07983 */ /* 0x001f280000300800 */
[----:B------:R-:W-:Y:S04]  /*1a870*/  STL [R1+0x554], R157 ;  /* 0x0005549d01007387 */ /* 0x000fe80000100800 */
[----:B------:R0:W-:Y:S04]  /*1a880*/  STL [R1+0x54c], R244 ;  /* 0x00054cf401007387 */ /* 0x0001e80000100800 */
[----:B0-----:R-:W4:Y:S01]  /*1a890*/  LDL.LU R244, [R1+0x4e8] ;  /* 0x0004e80001f47983 */ /* 0x001f220000300800 */
[----:B--2---:R-:W-:-:S05]  /*1a8a0*/  IADD3 R248, P1, R248, R23, RZ ;  /* 0x00000017f8f87210 */ /* 0x004fca0007f3e0ff */
[----:B------:R0:W-:Y:S04]  /*1a8b0*/  STL [R1+0x520], R248 ;  /* 0x000520f801007387 */ /* 0x0001e80000100800 */
[----:B0-----:R-:W2:Y:S01]  /*1a8c0*/  LDL.LU R248, [R1+0x50c] ;  /* 0x00050c0001f87983 */ /* 0x001ea20000300800 */
[----:B---3--:R-:W-:-:S05]  /*1a8d0*/  IMAD.X R192, R192, 0x1, R4, P2 ;  /* 0x00000001c0c07824 */ /* 0x008fca00010e0604 */
[----:B------:R0:W-:Y:S04]  /*1a8e0*/  STL [R1+0x544], R192 ;  /* 0x000544c001007387 */ /* 0x0001e80000100800 */
[----:B0-----:R-:W3:Y:S01]  /*1a8f0*/  LDL.LU R192, [R1+0x4e0] ;  /* 0x0004e00001c07983 */ /* 0x001ee20000300800 */
[----:B----4-:R-:W-:-:S05]  /*1a900*/  IMAD.X R193, R193, 0x1, R4, P3 ;  /* 0x00000001c1c17824 */ /* 0x010fca00018e0604 */
[----:B------:R0:W-:Y:S04]  /*1a910*/  STL [R1+0x53c], R193 ;  /* 0x00053cc101007387 */ /* 0x0001e80000100800 */
[----:B0-----:R-:W4:Y:S01]  /*1a920*/  LDL.LU R193, [R1+0x504] ;  /* 0x0005040001c17983 */ /* 0x001f220000300800 */
[-C--:B------:R-:W-:Y:S01]  /*1a930*/  IADD3 R156, P2, R156, R23.reuse, RZ ;  /* 0x000000179c9c7210 */ /* 0x080fe20007f5e0ff */
[----:B------:R-:W-:Y:S01]  /*1a940*/  IMAD.X R153, R153, 0x1, R4, P4 ;  /* 0x0000000199997824 */ /* 0x000fe200020e0604 */
[----:B------:R-:W-:-:S03]  /*1a950*/  IADD3 R154, P3, R154, R23, RZ ;  /* 0x000000179a9a7210 */ /* 0x000fc60007f7e0ff */
        /* <DEDUP_REMOVED lines=8> */
[----:B------:R-:W4:Y:S04]  /*1a9e0*/  LDL.LU R154, [R1+0x4f4] ;  /* 0x0004f400019a7983 */ /* 0x000f280000300800 */
[----:B-1----:R-:W4:Y:S01]  /*1a9f0*/  LDL.LU R153, [R1+0x4c8] ;  /* 0x0004c80001997983 */ /* 0x002f220000300800 */
[----:B------:R-:W-:-:S05]  /*1aa00*/  IMAD.X R234, R234, 0x1, R4, P5 ;  /* 0x00000001eaea7824 */ /* 0x000fca00028e0604 */
        /* <DEDUP_REMOVED lines=11> */
[----:B------:R0:W-:Y:S04]  /*1aac0*/  STL [R1+0x4f8], R228 ;  /* 0x0004f8e401007387 */ /* 0x0001e80000100800 */
[----:B0-----:R-:W4:Y:S04]  /*1aad0*/  LDL.LU R228, [R1+0x4dc] ;  /* 0x0004dc0001e47983 */ /* 0x001f280000300800 */
[----:B------:R-:W-:Y:S04]  /*1aae0*/  STL [R1+0x51c], R231 ;  /* 0x00051ce701007387 */ /* 0x000fe80000100800 */
        /* <DEDUP_REMOVED lines=9> */
[----:B--2---:R-:W-:-:S05]  /*1ab80*/  IMAD.X R248, R248, 0x1, R4, P3 ;  /* 0x00000001f8f87824 */ /* 0x004fca00018e0604 */
[----:B------:R0:W-:Y:S04]  /*1ab90*/  STL [R1+0x50c], R248 ;  /* 0x00050cf801007387 */ /* 0x0001e80000100800 */
[----:B0-----:R-:W2:Y:S04]  /*1aba0*/  LDL.LU R248, [R1+0x4a0] ;  /* 0x0004a00001f87983 */ /* 0x001ea80000300800 */
[----:B------:R-:W-:Y:S04]  /*1abb0*/  STL [R1+0x4e8], R244 ;  /* 0x0004e8f401007387 */ /* 0x000fe80000100800 */
[----:B------:R-:W2:Y:S01]  /*1abc0*/  LDL.LU R156, [R1+0x4c4] ;  /* 0x0004c400019c7983 */ /* 0x000ea20000300800 */
[----:B---3--:R-:W-:-:S05]  /*1abd0*/  IADD3 R192, P3, R192, R23, RZ ;  /* 0x00000017c0c07210 */ /* 0x008fca0007f7e0ff */
[----:B------:R0:W-:Y:S04]  /*1abe0*/  STL [R1+0x4e0], R192 ;  /* 0x0004e0c001007387 */ /* 0x0001e80000100800 */
[----:B0-----:R-:W3:Y:S04]  /*1abf0*/  LDL.LU R192, [R1+0x498] ;  /* 0x0004980001c07983 */ /* 0x001ee80000300800 */
[----:B------:R-:W3:Y:S04]  /*1ac00*/  LDL.LU R155, [R1+0x4bc] ;  /* 0x0004bc00019b7983 */ /* 0x000ee80000300800 */
[----:B------:R-:W3:Y:S01]  /*1ac10*/  LDL.LU R244, [R1+0x490] ;  /* 0x0004900001f47983 */ /* 0x000ee20000300800 */
[----:B----4-:R-:W-:-:S05]  /*1ac20*/  IMAD.X R193, R193, 0x1, R4, P4 ;  /* 0x00000001c1c17824 */ /* 0x010fca00020e0604 */
[----:B------:R0:W-:Y:S04]  /*1ac30*/  STL [R1+0x504], R193 ;  /* 0x000504c101007387 */ /* 0x0001e80000100800 */
[----:B0-----:R-:W4:Y:S01]  /*1ac40*/  LDL.LU R193, [R1+0x4b4] ;  /* 0x0004b40001c17983 */ /* 0x001f220000300800 */
[-C--:B------:R-:W-:Y:S01]  /*1ac50*/  IADD3 R161, P4, R161, R23.reuse, RZ ;  /* 0x00000017a1a17210 */ /* 0x080fe20007f9e0ff */
        /* <DEDUP_REMOVED lines=8> */
[----:B------:R-:W-:-:S05]  /*1ace0*/  IMAD.X R234, R234, 0x1, R4, P1 ;  /* 0x00000001eaea7824 */ /* 0x000fca00008e0604 */
        /* <DEDUP_REMOVED lines=15> */
[----:B0-----:R-:W4:Y:S04]  /*1ade0*/  LDL.LU R228, [R1+0x49c] ;  /* 0x00049c0001e47983 */ /* 0x001f280000300800 */
[----:B------:R-:W-:Y:S01]  /*1adf0*/  STL [R1+0x4b8], R158 ;  /* 0x0004b89e01007387 */ /* 0x000fe20000100800 */
[----:B------:R-:W-:Y:S01]  /*1ae00*/  IMAD.X R247, R247, 0x1, R4, P4 ;  /* 0x00000001f7f77824 */ /* 0x000fe200020e0604 */
[----:B------:R-:W-:-:S04]  /*1ae10*/  IADD3 R231, P4, R231, R23, RZ ;  /* 0x00000017e7e77210 */ /* 0x000fc80007f9e0ff */
        /* <DEDUP_REMOVED lines=8> */
[----:B--2---:R-:W-:Y:S01]  /*1aea0*/  IADD3 R248, P5, R248, R23, RZ ;  /* 0x00000017f8f87210 */ /* 0x004fe20007fbe0ff */
[----:B------:R-:W-:-:S04]  /*1aeb0*/  IMAD.X R156, R156, 0x1, R4, P6 ;  /* 0x000000019c9c7824 */ /* 0x000fc800030e0604 */
[----:B------:R0:W-:Y:S04]  /*1aec0*/  STL [R1+0x4a0], R248 ;  /* 0x0004a0f801007387 */ /* 0x0001e80000100800 */
[----:B0-----:R-:W2:Y:S01]  /*1aed0*/  LDL.LU R248, [R1+0x48c] ;  /* 0x00048c0001f87983 */ /* 0x001ea20000300800 */
[----:B---3--:R-:W-:Y:S01]  /*1aee0*/  IADD3 R192, P6, R192, R23, RZ ;  /* 0x00000017c0c07210 */ /* 0x008fe20007fde0ff */
[----:B------:R-:W-:-:S04]  /*1aef0*/  IMAD.X R155, R155, 0x1, R4, P1 ;  /* 0x000000019b9b7824 */ /* 0x000fc800008e0604 */
[----:B------:R0:W-:Y:S01]  /*1af00*/  STL [R1+0x498], R192 ;  /* 0x000498c001007387 */ /* 0x0001e20000100800 */
[----:B------:R-:W-:-:S03]  /*1af10*/  IADD3 R244, P1, R244, R23, RZ ;  /* 0x00000017f4f47210 */ /* 0x000fc60007f3e0ff */
[----:B0-----:R-:W3:Y:S04]  /*1af20*/  LDL.LU R192, [R1+0x460] ;  /* 0x0004600001c07983 */ /* 0x001ee80000300800 */
[----:B------:R-:W-:Y:S04]  /*1af30*/  STL [R1+0x4c4], R156 ;  /* 0x0004c49c01007387 */ /* 0x000fe80000100800 */
[----:B------:R-:W3:Y:S04]  /*1af40*/  LDL.LU R161, [R1+0x484] ;  /* 0x0004840001a17983 */ /* 0x000ee80000300800 */
[----:B------:R-:W-:Y:S01]  /*1af50*/  STL [R1+0x4bc], R155 ;  /* 0x0004bc9b01007387 */ /* 0x000fe20000100800 */
[----:B----4-:R-:W-:-:S05]  /*1af60*/  IMAD.X R193, R193, 0x1, R4, P2 ;  /* 0x00000001c1c17824 */ /* 0x010fca00010e0604 */
[----:B------:R0:W-:Y:S04]  /*1af70*/  STL [R1+0x4b4], R193 ;  /* 0x0004b4c101007387 */ /* 0x0001e80000100800 */
[----:B------:R1:W-:Y:S04]  /*1af80*/  STL [R1+0x490], R244 ;  /* 0x000490f401007387 */ /* 0x0003e80000100800 */
[----:B0-----:R-:W4:Y:S04]  /*1af90*/  LDL.LU R193, [R1+0x458] ;  /* 0x0004580001c17983 */ /* 0x001f280000300800 */
[----:B------:R-:W4:Y:S04]  /*1afa0*/  LDL.LU R160, [R1+0x47c] ;  /* 0x00047c0001a07983 */ /* 0x000f280000300800 */
[----:B------:R-:W4:Y:S04]  /*1afb0*/  LDL.LU R155, [R1+0x450] ;  /* 0x00045000019b7983 */ /* 0x000f280000300800 */
[----:B-1----:R-:W4:Y:S01]  /*1afc0*/  LDL.LU R244, [R1+0x474] ;  /* 0x0004740001f47983 */ /* 0x002f220000300800 */
[----:B------:R-:W-:-:S05]  /*1afd0*/  IADD3 R250, P2, R250, R23, RZ ;  /* 0x00000017fafa7210 */ /* 0x000fca0007f5e0ff */
        /* <DEDUP_REMOVED lines=15> */
[----:B------:R-:W-:-:S03]  /*1b0d0*/  IMAD.X R228, R228, 0x1, R4, P5 ;  /* 0x00000001e4e47824 */ /* 0x000fc600028e0604 */
[----:B------:R-:W4:Y:S04]  /*1b0e0*/  LDL.LU R154, [R1+0x430] ;  /* 0x00043000019a7983 */ /* 0x000f280000300800 */
[----:B------:R-:W-:Y:S04]  /*1b0f0*/  STL [R1+0x49c], R228 ;  /* 0x00049ce401007387 */ /* 0x000fe80000100800 */
[----:B------:R-:W4:Y:S01]  /*1b100*/  LDL.LU R153, [R1+0x454] ;  /* 0x0004540001997983 */ /* 0x000f220000300800 */
[----:B------:R-:W-:-:S05]  /*1b110*/  IADD3 R247, P5, R247, R23, RZ ;  /* 0x00000017f7f77210 */ /* 0x000fca0007fbe0ff */
[----:B------:R0:W-:Y:S04]  /*1b120*/  STL [R1+0x470], R247 ;  /* 0x000470f701007387 */ /* 0x0001e80000100800 */
[----:B0-----:R-:W4:Y:S01]  /*1b130*/  LDL.LU R247, [R1+0x428] ;  /* 0x0004280001f77983 */ /* 0x001f220000300800 */
[----:B------:R-:W-:-:S03]  /*1b140*/  IMAD.X R231, R231, 0x1, R4, P6 ;  /* 0x00000001e7e77824 */ /* 0x000fc600030e0604 */
[----:B------:R-:W4:Y:S04]  /*1b150*/  LDL.LU R228, [R1+0x44c] ;  /* 0x00044c0001e47983 */ /* 0x000f280000300800 */
[----:B------:R-:W-:Y:S04]  /*1b160*/  STL [R1+0x494], R231 ;  /* 0x000494e701007387 */ /* 0x000fe80000100800 */
[----:B------:R-:W4:Y:S01]  /*1b170*/  LDL.LU R156, [R1+0x420] ;  /* 0x00042000019c7983 */ /* 0x000f220000300800 */
[----:B------:R-:W-:-:S05]  /*1b180*/  IADD3 R240, P6, R240, R23, RZ ;  /* 0x00000017f0f07210 */ /* 0x000fca0007fde0ff */
[----:B------:R-:W-:Y:S01]  /*1b190*/  STL [R1+0x468], R240 ;  /* 0x000468f001007387 */ /* 0x000fe20000100800 */
[----:B--2---:R-:W-:-:S05]  /*1b1a0*/  IMAD.X R248, R248, 0x1, R4, P1 ;  /* 0x00000001f8f87824 */ /* 0x004fca00008e0604 */
[----:B------:R0:W-:Y:S04]  /*1b1b0*/  STL [R1+0x48c], R248 ;  /* 0x00048cf801007387 */ /* 0x0001e80000100800 */
[----:B0-----:R-:W2:Y:S04]  /*1b1c0*/  LDL.LU R248, [R1+0x444] ;  /* 0x0004440001f87983 */ /* 0x001ea80000300800 */
[----:B------:R-:W2:Y:S04]  /*1b1d0*/  LDL.LU R231, [R1+0x418] ;  /* 0x0004180001e77983 */ /* 0x000ea80000300800 */
[----:B------:R-:W2:Y:S01]  /*1b1e0*/  LDL.LU R240, [R1+0x43c] ;  /* 0x00043c0001f07983 */ /* 0x000ea20000300800 */
        /* <DEDUP_REMOVED lines=8> */
[-C--:B------:R-:W-:Y:S01]  /*1b270*/  IADD3 R155, P3, R155, R23.reuse, RZ ;  /* 0x000000179b9b7210 */ /* 0x080fe20007f7e0ff */
[----:B------:R-:W-:Y:S01]  /*1b280*/  IMAD.X R244, R244, 0x1, R4, P4 ;  /* 0x00000001f4f47824 */ /* 0x000fe200020e0604 */
[----:B------:R-:W-:Y:S04]  /*1b290*/  STL [R1+0x484], R161 ;  /* 0x000484a101007387 */ /* 0x000fe80000100800 */
[----:B------:R-:W-:Y:S04]  /*1b2a0*/  STL [R1+0x47c], R160 ;  /* 0x00047ca001007387 */ /* 0x000fe80000100800 */
[----:B------:R0:W-:Y:S01]  /*1b2b0*/  STL [R1+0x474], R244 ;  /* 0x000474f401007387 */ /* 0x0001e20000100800 */
[----:B------:R-:W-:-:S03]  /*1b2c0*/  IADD3 R250, P4, R250, R23, RZ ;  /* 0x00000017fafa7210 */ /* 0x000fc60007f9e0ff */
[----:B------:R1:W-:Y:S04]  /*1b2d0*/  STL [R1+0x450], R155 ;  /* 0x0004509b01007387 */ /* 0x0003e80000100800 */
[----:B0-----:R-:W4:Y:S04]  /*1b2e0*/  LDL.LU R244, [R1+0x42c] ;  /* 0x00042c0001f47983 */ /* 0x001f280000300800 */
[----:B-1----:R-:W4:Y:S04]  /*1b2f0*/  LDL.LU R155, [R1+0x400] ;  /* 0x00040000019b7983 */ /* 0x002f280000300800 */
[----:B------:R0:W-:Y:S04]  /*1b300*/  STL [R1+0x448], R250 ;  /* 0x000448fa01007387 */ /* 0x0001e80000100800 */
[----:B0-----:R-:W4:Y:S01]  /*1b310*/  LDL.LU R250, [R1+0x424] ;  /* 0x0004240001fa7983 */ /* 0x001f220000300800 */
[----:B------:R-:W-:Y:S01]  /*1b320*/  IMAD.X R234, R234, 0x1, R4, P5 ;  /* 0x00000001eaea7824 */ /* 0x000fe200028e0604 */
[----:B------:R-:W-:-:S04]  /*1b330*/  IADD3 R159, P5, R159, R23, RZ ;  /* 0x000000179f9f7210 */ /* 0x000fc80007fbe0ff */
[----:B------:R0:W-:Y:S01]  /*1b340*/  STL [R1+0x46c], R234 ;  /* 0x00046cea01007387 */ /* 0x0001e20000100800 */
[----:B------:R-:W-:-:S03]  /*1b350*/  IMAD.X R158, R158, 0x1, R4, P6 ;  /* 0x000000019e9e7824 */ /* 0x000fc600030e0604 */
[----:B0-----:R-:W4:Y:S01]  /*1b360*/  LDL.LU R234, [R1+0x3f8] ;  /* 0x0003f80001ea7983 */ /* 0x001f220000300800 */
[----:B------:R-:W-:Y:S01]  /*1b370*/  IADD3 R238, P6, R238, R23, RZ ;  /* 0x00000017eeee7210 */ /* 0x000fe20007fde0ff */
[----:B------:R-:W-:-:S04]  /*1b380*/  IMAD.X R157, R157, 0x1, R4, P1 ;  /* 0x000000019d9d7824 */ /* 0x000fc800008e0604 */
[----:B------:R0:W-:Y:S01]  /*1b390*/  STL [R1+0x438], R238 ;  /* 0x000438ee01007387 */ /* 0x0001e20000100800 */
[----:B------:R-:W-:-:S03]  /*1b3a0*/  IADD3 R154, P1, R154, R23, RZ ;  /* 0x000000179a9a7210 */ /* 0x000fc60007f3e0ff */
[----:B------:R-:W-:Y:S04]  /*1b3b0*/  STL [R1+0x440], R159 ;  /* 0x0004409f01007387 */ /* 0x000fe80000100800 */
[----:B0-----:R-:W4:Y:S01]  /*1b3c0*/  LDL.LU R238, [R1+0x3f0] ;  /* 0x0003f00001ee7983 */ /* 0x001f220000300800 */
[----:B------:R-:W-:-:S03]  /*1b3d0*/  IMAD.X R153, R153, 0x1, R4, P2 ;  /* 0x0000000199997824 */ /* 0x000fc600010e0604 */
[----:B------:R-:W-:Y:S04]  /*1b3e0*/  STL [R1+0x464], R158 ;  /* 0x0004649e01007387 */ /* 0x000fe80000100800 */
[----:B------:R0:W-:Y:S04]  /*1b3f0*/  STL [R1+0x430], R154 ;  /* 0x0004309a01007387 */ /* 0x0001e80000100800 */
[----:B0-----:R-:W4:Y:S04]  /*1b400*/  LDL.LU R154, [R1+0x414] ;  /* 0x00041400019a7983 */ /* 0x001f280000300800 */
[----:B------:R-:W-:Y:S04]  /*1b410*/  STL [R1+0x45c], R157 ;  /* 0x00045c9d01007387 */ /* 0x000fe80000100800 */
[----:B------:R0:W-:Y:S01]  /*1b420*/  STL [R1+0x454], R153 ;  /* 0x0004549901007387 */ /* 0x0001e20000100800 */
[----:B------:R-:W-:-:S03]  /*1b430*/  IADD3 R247, P2, R247, R23, RZ ;  /* 0x00000017f7f77210 */ /* 0x000fc60007f5e0ff */
[----:B0-----:R-:W4:Y:S01]  /*1b440*/  LDL.LU R153, [R1+0x40c] ;  /* 0x00040c0001997983 */ /* 0x001f220000300800 */
[----:B------:R-:W-:-:S03]  /*1b450*/  IMAD.X R228, R228, 0x1, R4, P3 ;  /* 0x00000001e4e47824 */ /* 0x000fc600018e0604 */
[----:B------:R0:W-:Y:S01]  /*1b460*/  STL [R1+0x428], R247 ;  /* 0x000428f701007387 */ /* 0x0001e20000100800 */
[----:B------:R-:W-:-:S03]  /*1b470*/  IADD3 R156, P3, R156, R23, RZ ;  /* 0x000000179c9c7210 */ /* 0x000fc60007f7e0ff */
[----:B0-----:R-:W4:Y:S04]  /*1b480*/  LDL.LU R247, [R1+0x3e0] ;  /* 0x0003e00001f77983 */ /* 0x001f280000300800 */
[----:B------:R0:W-:Y:S04]  /*1b490*/  STL [R1+0x44c], R228 ;  /* 0x00044ce401007387 */ /* 0x0001e80000100800 */
[----:B0-----:R-:W4:Y:S01]  /*1b4a0*/  LDL.LU R228, [R1+0x404] ;  /* 0x0004040001e47983 */ /* 0x001f220000300800 */
[----:B--2---:R-:W-:Y:S01]  /*1b4b0*/  IMAD.X R248, R248, 0x1, R4, P4 ;  /* 0x00000001f8f87824 */ /* 0x004fe200020e0604 */
[----:B------:R-:W-:-:S04]  /*1b4c0*/  IADD3 R231, P4, R231, R23, RZ ;  /* 0x00000017e7e77210 */ /* 0x000fc80007f9e0ff */
[----:B------:R0:W-:Y:S01]  /*1b4d0*/  STL [R1+0x444], R248 ;  /* 0x000444f801007387 */ /* 0x0001e20000100800 */
[----:B------:R-:W-:-:S03]  /*1b4e0*/  IMAD.X R240, R240, 0x1, R4, P5 ;  /* 0x00000001f0f07824 */ /* 0x000fc600028e0604 */
[----:B0-----:R-:W2:Y:S04]  /*1b4f0*/  LDL.LU R248, [R1+0x3d8] ;  /* 0x0003d80001f87983 */ /* 0x001ea80000300800 */
[----:B------:R0:W-:Y:S01]  /*1b500*/  STL [R1+0x420], R156 ;  /* 0x0004209c01007387 */ /* 0x0001e20000100800 */
[----:B---3--:R-:W-:-:S03]  /*1b510*/  IADD3 R192, P5, R192, R23, RZ ;  /* 0x00000017c0c07210 */ /* 0x008fc60007fbe0ff */
[----:B0-----:R-:W3:Y:S04]  /*1b520*/  LDL.LU R156, [R1+0x3d0] ;  /* 0x0003d000019c7983 */ /* 0x001ee80000300800 */
[----:B------:R-:W-:Y:S04]  /*1b530*/  STL [R1+0x418], R231 ;  /* 0x000418e701007387 */ /* 0x000fe80000100800 */
[----:B------:R0:W-:Y:S04]  /*1b540*/  STL [R1+0x410], R192 ;  /* 0x000410c001007387 */ /* 0x0001e80000100800 */
[----:B------:R-:W-:Y:S04]  /*1b550*/  STL [R1+0x43c], R240 ;  /* 0x00043cf001007387 */ /* 0x000fe80000100800 */
[----:B0-----:R-:W3:Y:S01]  /*1b560*/  LDL.LU R192, [R1+0x3f4] ;  /* 0x0003f40001c07983 */ /* 0x001ee20000300800 */
[----:B----4-:R-:W-:Y:S01]  /*1b570*/  IMAD.X R193, R193, 0x1, R4, P6 ;  /* 0x00000001c1c17824 */ /* 0x010fe200030e0604 */
[----:B------:R-:W-:-:S04]  /*1b580*/  IADD3 R5, P6, R5, R23, RZ ;  /* 0x0000001705057210 */ /* 0x000fc80007fde0ff */
[----:B------:R0:W-:Y:S04]  /*1b590*/  STL [R1+0x434], R193 ;  /* 0x000434c101007387 */ /* 0x0001e80000100800 */
[----:B0-----:R-:W4:Y:S04]  /*1b5a0*/  LDL.LU R193, [R1+0x3c8] ;  /* 0x0003c80001c17983 */ /* 0x001f280000300800 */
[----:B------:R0:W-:Y:S04]  /*1b5b0*/  STL [R1+0x408], R5 ;  /* 0x0004080501007387 */ /* 0x0001e80000100800 */
[----:B0-----:R-:W2:Y:S01]  /*1b5c0*/  LDL.LU R5, [R1+0xcc8] ;  /* 0x000cc80001057983 */ /* 0x001ea20000300800 */
[----:B------:R-:W-:Y:S01]  /*1b5d0*/  IMAD.X R244, R244, 0x1, R4, P1 ;  /* 0x00000001f4f47824 */ /* 0x000fe200008e0604 */
[----:B------:R-:W-:-:S02]  /*1b5e0*/  IADD3 R155, P1, R155, R23, RZ ;  /* 0x000000179b9b7210 */ /* 0x000fc40007f3e0ff */
[----:B------:R-:W4:Y:S04]  /*1b5f0*/  LDL.LU R231, [R1+0x3ec] ;  /* 0x0003ec0001e77983 */ /* 0x000f280000300800 */
[----:B------:R-:W4:Y:S01]  /*1b600*/  LDL.LU R240, [R1+0x3c0] ;  /* 0x0003c00001f07983 */ /* 0x000f220000300800 */
[----:B------:R-:W-:-:S03]  /*1b610*/  IMAD.X R250, R250, 0x1, R4, P2 ;  /* 0x00000001fafa7824 */ /* 0x000fc600010e0604 */
[----:B------:R0:W-:Y:S04]  /*1b620*/  STL [R1+0x42c], R244 ;  /* 0x00042cf401007387 */ /* 0x0001e80000100800 */
[----:B0-----:R-:W4:Y:S04]  /*1b630*/  LDL.LU R244, [R1+0x3e4] ;  /* 0x0003e40001f47983 */ /* 0x001f280000300800 */
[----:B------:R0:W-:Y:S04]  /*1b640*/  STL [R1+0x424], R250 ;  /* 0x000424fa01007387 */ /* 0x0001e80000100800 */
[----:B------:R-:W-:Y:S04]  /*1b650*/  STL [R1+0x400], R155 ;  /* 0x0004009b01007387 */ /* 0x000fe80000100800 */
[----:B0-----:R-:W4:Y:S01]  /*1b660*/  LDL.LU R250, [R1+0x3dc] ;  /* 0x0003dc0001fa7983 */ /* 0x001f220000300800 */
[----:B------:R-:W-:Y:S01]  /*1b670*/  IADD3 R234, P2, R234, R23, RZ ;  /* 0x00000017eaea7210 */ /* 0x000fe20007f5e0ff */
[----:B------:R-:W-:-:S02]  /*1b680*/  IMAD.X R154, R154, 0x1, R4, P4 ;  /* 0x000000019a9a7824 */ /* 0x000fc400020e0604 */
[----:B--2---:R-:W-:-:S05]  /*1b690*/  IMAD.X R5, R5, 0x1, R4, P3 ;  /* 0x0000000105057824 */ /* 0x004fca00018e0604 */
[----:B------:R0:W-:Y:S02]  /*1b6a0*/  STL [R1+0x41c], R5 ;  /* 0x00041c0501007387 */ /* 0x0001e40000100800 */
[----:B0-----:R-:W0:Y:S02]  /*1b6b0*/  LDC R5, c[0x0][0x23c] ;  /* 0x00008f00ff057b82 */ /* 0x001e240000000800 */
[----:B------:R1:W-:Y:S04]  /*1b6c0*/  STL [R1+0x3f8], R234 ;  /* 0x0003f8ea01007387 */ /* 0x0003e80000100800 */
[----:B-1----:R-:W2:Y:S04]  /*1b6d0*/  LDL.LU R234, [R1+0x3b0] ;  /* 0x0003b00001ea7983 */ /* 0x002ea80000300800 */
[----:B------:R-:W2:Y:S01]  /*1b6e0*/  LDL.LU R155, [R1+0x3d4] ;  /* 0x0003d400019b7983 */ /* 0x000ea20000300800 */
[----:B0-----:R-:W-:-:S04]  /*1b6f0*/  IMAD.SHL.U32 R5, R5, 0x80, RZ ;  /* 0x0000008005057824 */ /* 0x001fc800078e00ff */
[----:B------:R-:W-:-:S05]  /*1b700*/  IMAD.SHL.U32 R5, R5, 0x2, RZ ;  /* 0x0000000205057824 */ /* 0x000fca00078e00ff */
[-C--:B------:R-:W-:Y:S02]  /*1b710*/  IADD3 R238, P3, R238, R5.reuse, RZ ;  /* 0x00000005eeee7210 */ /* 0x080fe40007f7e0ff */
[----:B------:R-:W-:-:S03]  /*1b720*/  IADD3 R6, P4, R6, R5, RZ ;  /* 0x0000000506067210 */ /* 0x000fc60007f9e0ff */
[----:B------:R0:W-:Y:S04]  /*1b730*/  STL [R1+0x3f0], R238 ;  /* 0x0003f0ee01007387 */ /* 0x0001e80000100800 */
[----:B0-----:R-:W2:Y:S04]  /*1b740*/  LDL.LU R238, [R1+0x3a8] ;  /* 0x0003a80001ee7983 */ /* 0x001ea80000300800 */
[----:B------:R0:W-:Y:S04]  /*1b750*/  STL [R1+0x414], R154 ;  /* 0x0004149a01007387 */ /* 0x0001e80000100800 */
[----:B0-----:R-:W2:Y:S04]  /*1b760*/  LDL.LU R154, [R1+0x3cc] ;  /* 0x0003cc00019a7983 */ /* 0x001ea80000300800 */
[----:B------:R0:W-:Y:S04]  /*1b770*/  STL [R1+0x3e8], R6 ;  /* 0x0003e80601007387 */ /* 0x0001e80000100800 */
[----:B0-----:R-:W3:Y:S01]  /*1b780*/  LDL.LU R6, [R1+0xcc4] ;  /* 0x000cc40001067983 */ /* 0x001ee20000300800 */
[--C-:B------:R-:W-:Y:S01]  /*1b790*/  IMAD.X R153, R153, 0x1, R4.reuse, P5 ;  /* 0x0000000199997824 */ /* 0x100fe200028e0604 */
[----:B------:R-:W-:Y:S01]  /*1b7a0*/  IADD3 R247, P5, R247, R5, RZ ;  /* 0x00000005f7f77210 */ /* 0x000fe20007fbe0ff */
[----:B------:R-:W-:-:S04]  /*1b7b0*/  IMAD.X R228, R228, 0x1, R4, P6 ;  /* 0x00000001e4e47824 */ /* 0x000fc800030e0604 */
[----:B------:R0:W-:Y:S04]  /*1b7c0*/  STL [R1+0x3e0], R247 ;  /* 0x0003e0f701007387 */ /* 0x0001e80000100800 */
[----:B0-----:R-:W2:Y:S04]  /*1b7d0*/  LDL.LU R247, [R1+0x3a0] ;  /* 0x0003a00001f77983 */ /* 0x001ea80000300800 */
[----:B------:R0:W-:Y:S04]  /*1b7e0*/  STL [R1+0x40c], R153 ;  /* 0x00040c9901007387 */ /* 0x0001e80000100800 */
[----:B0-----:R-:W2:Y:S04]  /*1b7f0*/  LDL.LU R153, [R1+0x3c4] ;  /* 0x0003c40001997983 */ /* 0x001ea80000300800 */
[----:B------:R0:W-:Y:S04]  /*1b800*/  STL [R1+0x404], R228 ;  /* 0x000404e401007387 */ /* 0x0001e80000100800 */
[----:B0-----:R-:W2:Y:S01]  /*1b810*/  LDL.LU R228, [R1+0x398] ;  /* 0x0003980001e47983 */ /* 0x001ea20000300800 */
[----:B---3--:R-:W-:-:S05]  /*1b820*/  IMAD.X R6, R6, 0x1, R4, P1 ;  /* 0x0000000106067824 */ /* 0x008fca00008e0604 */
[----:B------:R0:W-:Y:S04]  /*1b830*/  STL [R1+0x3fc], R6 ;  /* 0x0003fc0601007387 */ /* 0x0001e80000100800 */
[----:B0-----:R-:W3:Y:S01]  /*1b840*/  LDL.LU R6, [R1+0xcc0] ;  /* 0x000cc00001067983 */ /* 0x001ee20000300800 */
[-C--:B------:R-:W-:Y:S01]  /*1b850*/  IADD3 R248, P6, R248, R5.reuse, RZ ;  /* 0x00000005f8f87210 */ /* 0x080fe20007fde0ff */
[----:B------:R-:W-:Y:S01]  /*1b860*/  IMAD.X R192, R192, 0x1, R4, P2 ;  /* 0x00000001c0c07824 */ /* 0x000fe200010e0604 */
[----:B------:R-:W-:-:S03]  /*1b870*/  IADD3 R156, P1, R156, R5, RZ ;  /* 0x000000059c9c7210 */ /* 0x000fc60007f3e0ff */
[----:B------:R0:W-:Y:S01]  /*1b880*/  STL [R1+0x3d8], R248 ;  /* 0x0003d8f801007387 */ /* 0x0001e20000100800 */
[----:B----4-:R-:W-:-:S03]  /*1b890*/  IADD3 R193, P2, R193, R5, RZ ;  /* 0x00000005c1c17210 */ /* 0x010fc60007f5e0ff */
[----:B------:R-:W4:Y:S04]  /*1b8a0*/  LDL.LU R157, [R1+0x3bc] ;  /* 0x0003bc00019d7983 */ /* 0x000f280000300800 */
[----:B0-----:R-:W4:Y:S04]  /*1b8b0*/  LDL.LU R248, [R1+0x390] ;  /* 0x0003900001f87983 */ /* 0x001f280000300800 */
[----:B------:R0:W-:Y:S04]  /*1b8c0*/  STL [R1+0x3f4], R192 ;  /* 0x0003f4c001007387 */ /* 0x0001e80000100800 */
[----:B0-----:R-:W4:Y:S04]  /*1b8d0*/  LDL.LU R192, [R1+0x388] ;  /* 0x0003880001c07983 */ /* 0x001f280000300800 */
[----:B------:R-:W-:Y:S04]  /*1b8e0*/  STL [R1+0x3d0], R156 ;  /* 0x0003d09c01007387 */ /* 0x000fe80000100800 */
[----:B------:R0:W-:Y:S04]  /*1b8f0*/  STL [R1+0x3c8], R193 ;  /* 0x0003c8c101007387 */ /* 0x0001e80000100800 */
[----:B0-----:R-:W4:Y:S01]  /*1b900*/  LDL.LU R193, [R1+0x3ac] ;  /* 0x0003ac0001c17983 */ /* 0x001f220000300800 */
[--C-:B---3--:R-:W-:Y:S01]  /*1b910*/  IMAD.X R231, R231, 0x1, R6.reuse, P3 ;  /* 0x00000001e7e77824 */ /* 0x108fe200018e0606 */
[-C--:B------:R-:W-:Y:S01]  /*1b920*/  IADD3 R240, P3, R240, R5.reuse, RZ ;  /* 0x00000005f0f07210 */ /* 0x080fe20007f7e0ff */
[----:B------:R-:W-:Y:S01]  /*1b930*/  IMAD.X R244, R244, 0x1, R6, P4 ;  /* 0x00000001f4f47824 */ /* 0x000fe200020e0606 */
[----:B------:R-:W-:-:S02]  /*1b940*/  IADD3 R19, P4, R19, R5, RZ ;  /* 0x0000000513137210 */ /* 0x000fc40007f9e0ff */
[----:B------:R0:W-:Y:S01]  /*1b950*/  STL [R1+0x3ec], R231 ;  /* 0x0003ece701007387 */ /* 0x0001e20000100800 */
[----:B------:R-:W-:-:S03]  /*1b960*/  IMAD.X R250, R250, 0x1, R6, P5 ;  /* 0x00000001fafa7824 */ /* 0x000fc600028e0606 */
[----:B0-----:R-:W3:Y:S04]  /*1b970*/  LDL.LU R231, [R1+0x3a4] ;  /* 0x0003a40001e77983 */ /* 0x001ee80000300800 */
[----:B------:R-:W-:Y:S04]  /*1b980*/  STL [R1+0x3c0], R240 ;  /* 0x0003c0f001007387 */ /* 0x000fe80000100800 */
[----:B------:R0:W-:Y:S04]  /*1b990*/  STL [R1+0x3b8], R19 ;  /* 0x0003b81301007387 */ /* 0x0001e80000100800 */
[----:B0-----:R-:W3:Y:S04]  /*1b9a0*/  LDL.LU R19, [R1+0xcbc] ;  /* 0x000cbc0001137983 */ /* 0x001ee80000300800 */
[----:B------:R0:W-:Y:S04]  /*1b9b0*/  STL [R1+0x3e4], R244 ;  /* 0x0003e4f401007387 */ /* 0x0001e80000100800 */
[----:B------:R-:W3:Y:S04]  /*1b9c0*/  LDL.LU R240, [R1+0x39c] ;  /* 0x00039c0001f07983 */ /* 0x000ee80000300800 */
[----:B0-----:R-:W3:Y:S04]  /*1b9d0*/  LDL.LU R244, [R1+0x370] ;  /* 0x0003700001f47983 */ /* 0x001ee80000300800 */
[----:B------:R0:W-:Y:S04]  /*1b9e0*/  STL [R1+0x3dc], R250 ;  /* 0x0003dcfa01007387 */ /* 0x0001e80000100800 */
[----:B0-----:R-:W3:Y:S01]  /*1b9f0*/  LDL.LU R250, [R1+0x394] ;  /* 0x0003940001fa7983 */ /* 0x001ee20000300800 */
[-C--:B--2---:R-:W-:Y:S01]  /*1ba00*/  IADD3 R234, P5, R234, R5.reuse, RZ ;  /* 0x00000005eaea7210 */ /* 0x084fe20007fbe0ff */
[--C-:B------:R-:W-:Y:S01]  /*1ba10*/  IMAD.X R155, R155, 0x1, R6.reuse, P6 ;  /* 0x000000019b9b7824 */ /* 0x100fe200030e0606 */
[----:B------:R-:W-:Y:S01]  /*1ba20*/  IADD3 R238, P6, R238, R5, RZ ;  /* 0x00000005eeee7210 */ /* 0x000fe20007fde0ff */
[----:B------:R-:W-:-:S02]  /*1ba30*/  IMAD.X R154, R154, 0x1, R6, P1 ;  /* 0x000000019a9a7824 */ /* 0x000fc400008e0606 */
[----:B------:R0:W-:Y:S01]  /*1ba40*/  STL [R1+0x3b0], R234 ;  /* 0x0003b0ea01007387 */ /* 0x0001e20000100800 */
[-C--:B------:R-:W-:Y:S01]  /*1ba50*/  IADD3 R247, P1, R247, R5.reuse, RZ ;  /* 0x00000005f7f77210 */ /* 0x080fe20007f3e0ff */
[--C-:B------:R-:W-:Y:S01]  /*1ba60*/  IMAD.X R153, R153, 0x1, R6.reuse, P2 ;  /* 0x0000000199997824 */ /* 0x100fe200010e0606 */
[-C--:B------:R-:W-:Y:S01]  /*1ba70*/  IADD3 R228, P2, R228, R5.reuse, RZ ;  /* 0x00000005e4e47210 */ /* 0x080fe20007f5e0ff */
[----:B0-----:R-:W2:Y:S04]  /*1ba80*/  LDL.LU R234, [R1+0x360] ;  /* 0x0003600001ea7983 */ /* 0x001ea80000300800 */
[----:B------:R0:W-:Y:S04]  /*1ba90*/  STL [R1+0x3a8], R238 ;  /* 0x0003a8ee01007387 */ /* 0x0001e80000100800 */
[----:B0-----:R-:W2:Y:S04]  /*1baa0*/  LDL.LU R238, [R1+0x38c] ;  /* 0x00038c0001ee7983 */ /* 0x001ea80000300800 */
[----:B------:R0:W-:Y:S04]  /*1bab0*/  STL [R1+0x3d4], R155 ;  /* 0x0003d49b01007387 */ /* 0x0001e80000100800 */
[----:B------:R-:W2:Y:S04]  /*1bac0*/  LDL.LU R156, [R1+0x358] ;  /* 0x00035800019c7983 */ /* 0x000ea80000300800 */
[----:B0-----:R-:W2:Y:S04]  /*1bad0*/  LDL.LU R155, [R1+0x384] ;  /* 0x00038400019b7983 */ /* 0x001ea80000300800 */
[----:B------:R0:W-:Y:S01]  /*1bae0*/  STL [R1+0x3cc], R154 ;  /* 0x0003cc9a01007387 */ /* 0x0001e20000100800 */
[----:B----4-:R-:W-:Y:S01]  /*1baf0*/  IMAD.X R157, R157, 0x1, R6, P3 ;  /* 0x000000019d9d7824 */ /* 0x010fe200018e0606 */
[----:B------:R-:W-:-:S02]  /*1bb00*/  IADD3 R248, P3, R248, R5, RZ ;  /* 0x00000005f8f87210 */ /* 0x000fc40007f7e0ff */
[----:B0-----:R-:W4:Y:S04]  /*1bb10*/  LDL.LU R154, [R1+0x350] ;  /* 0x00035000019a7983 */ /* 0x001f280000300800 */
[----:B------:R0:W-:Y:S01]  /*1bb20*/  STL [R1+0x3a0], R247 ;  /* 0x0003a0f701007387 */ /* 0x0001e20000100800 */
[----:B------:R-:W-:-:S03]  /*1bb30*/  IMAD.X R243, R243, 0x1, R6, P4 ;  /* 0x00000001f3f37824 */ /* 0x000fc600020e0606 */
[----:B0-----:R-:W4:Y:S04]  /*1bb40*/  LDL.LU R247, [R1+0x348] ;  /* 0x0003480001f77983 */ /* 0x001f280000300800 */
[----:B------:R0:W-:Y:S01]  /*1bb50*/  STL [R1+0x3c4], R153 ;  /* 0x0003c49901007387 */ /* 0x0001e20000100800 */
[----:B------:R-:W-:-:S03]  /*1bb60*/  IADD3 R192, P4, R192, R5, RZ ;  /* 0x00000005c0c07210 */ /* 0x000fc60007f9e0ff */
[----:B0-----:R-:W4:Y:S04]  /*1bb70*/  LDL.LU R153, [R1+0x340] ;  /* 0x0003400001997983 */ /* 0x001f280000300800 */
[----:B------:R0:W-:Y:S01]  /*1bb80*/  STL [R1+0x398], R228 ;  /* 0x000398e401007387 */ /* 0x0001e20000100800 */
[----:B------:R-:W-:-:S03]  /*1bb90*/  IMAD.X R193, R193, 0x1, R6, P5 ;  /* 0x00000001c1c17824 */ /* 0x000fc600028e0606 */
[----:B0-----:R-:W4:Y:S04]  /*1bba0*/  LDL.LU R228, [R1+0x364] ;  /* 0x0003640001e47983 */ /* 0x001f280000300800 */
[----:B------:R0:W-:Y:S01]  /*1bbb0*/  STL [R1+0x390], R248 ;  /* 0x000390f801007387 */ /* 0x0001e20000100800 */
[----:B------:R-:W-:-:S03]  /*1bbc0*/  IADD3 R232, P5, R232, R5, RZ ;  /* 0x00000005e8e87210 */ /* 0x000fc60007fbe0ff */
[----:B0-----:R-:W4:Y:S04]  /*1bbd0*/  LDL.LU R248, [R1+0x35c] ;  /* 0x00035c0001f87983 */ /* 0x001f280000300800 */
[----:B------:R-:W-:Y:S04]  /*1bbe0*/  STL [R1+0x3bc], R157 ;  /* 0x0003bc9d01007387 */ /* 0x000fe80000100800 */
[----:B------:R0:W-:Y:S04]  /*1bbf0*/  STL [R1+0x3b4], R243 ;  /* 0x0003b4f301007387 */ /* 0x0001e80000100800 */
[----:B0-----:R-:W4:Y:S04]  /*1bc00*/  LDL.LU R243, [R1+0xcb8] ;  /* 0x000cb80001f37983 */ /* 0x001f280000300800 */
[----:B------:R0:W-:Y:S04]  /*1bc10*/  STL [R1+0x388], R192 ;  /* 0x000388c001007387 */ /* 0x0001e80000100800 */
[----:B0-----:R-:W4:Y:S04]  /*1bc20*/  LDL.LU R192, [R1+0x354] ;  /* 0x0003540001c07983 */ /* 0x001f280000300800 */
[----:B------:R0:W-:Y:S04]  /*1bc30*/  STL [R1+0x3ac], R193 ;  /* 0x0003acc101007387 */ /* 0x0001e80000100800 */
[----:B0-----:R-:W4:Y:S04]  /*1bc40*/  LDL.LU R193, [R1+0x328] ;  /* 0x0003280001c17983 */ /* 0x001f280000300800 */
[----:B------:R0:W-:Y:S04]  /*1bc50*/  STL [R1+0x380], R232 ;  /* 0x000380e801007387 */ /* 0x0001e80000100800 */
[----:B0-----:R-:W4:Y:S01]  /*1bc60*/  LDL.LU R232, [R1+0xcb4] ;  /* 0x000cb40001e87983 */ /* 0x001f220000300800 */
[----:B---3--:R-:W-:Y:S01]  /*1bc70*/  IMAD.X R231, R231, 0x1, R6, P6 ;  /* 0x00000001e7e77824 */ /* 0x008fe200030e0606 */
[----:B------:R-:W-:-:S04]  /*1bc80*/  IADD3 R230, P6, R230, R5, RZ ;  /* 0x00000005e6e67210 */ /* 0x000fc80007fde0ff */
[----:B------:R0:W-:Y:S04]  /*1bc90*/  STL [R1+0x3a4], R231 ;  /* 0x0003a4e701007387 */ /* 0x0001e80000100800 */
[----:B0-----:R-:W3:Y:S04]  /*1bca0*/  LDL.LU R231, [R1+0x34c] ;  /* 0x00034c0001e77983 */ /* 0x001ee80000300800 */
[----:B------:R0:W-:Y:S01]  /*1bcb0*/  STL [R1+0x378], R230 ;  /* 0x000378e601007387 */ /* 0x0001e20000100800 */
[----:B------:R-:W-:-:S03]  /*1bcc0*/  IMAD.X R240, R240, 0x1, R6, P1 ;  /* 0x00000001f0f07824 */ /* 0x000fc600008e0606 */
[----:B0-----:R-:W3:Y:S01]  /*1bcd0*/  LDL.LU R230, [R1+0xcb0] ;  /* 0x000cb00001e67983 */ /* 0x001ee20000300800 */
[----:B------:R-:W-:-:S03]  /*1bce0*/  IADD3 R244, P1, R244, R5, RZ ;  /* 0x00000005f4f47210 */ /* 0x000fc60007f3e0ff */
[----:B------:R0:W-:Y:S04]  /*1bcf0*/  STL [R1+0x39c], R240 ;  /* 0x00039cf001007387 */ /* 0x0001e80000100800 */
[----:B0-----:R-:W3:Y:S01]  /*1bd00*/  LDL.LU R240, [R1+0x320] ;  /* 0x0003200001f07983 */ /* 0x001ee20000300800 */
[----:B------:R-:W-:-:S03]  /*1bd10*/  IMAD.X R250, R250, 0x1, R6, P2 ;  /* 0x00000001fafa7824 */ /* 0x000fc600010e0606 */
[----:B------:R0:W-:Y:S04]  /*1bd20*/  STL [R1+0x370], R244 ;  /* 0x000370f401007387 */ /* 0x0001e80000100800 */
[----:B0-----:R-:W3:Y:S04]  /*1bd30*/  LDL.LU R244, [R1+0x344] ;  /* 0x0003440001f47983 */ /* 0x001ee80000300800 */
[----:B------:R0:W-:Y:S04]  /*1bd40*/  STL [R1+0x394], R250 ;  /* 0x000394fa01007387 */ /* 0x0001e80000100800 */
[----:B0-----:R-:W3:Y:S01]  /*1bd50*/  LDL.LU R250, [R1+0x318] ;  /* 0x0003180001fa7983 */ /* 0x001ee20000300800 */
[----:B--2---:R-:W-:Y:S01]  /*1bd60*/  IADD3 R234, P2, R234, R5, RZ ;  /* 0x00000005eaea7210 */ /* 0x004fe20007f5e0ff */
[----:B------:R-:W-:-:S02]  /*1bd70*/  IMAD.X R227, R227, 0x1, R6, P5 ;  /* 0x00000001e3e37824 */ /* 0x000fc400028e0606 */
[--C-:B------:R-:W-:Y:S02]  /*1bd80*/  IMAD.X R238, R238, 0x1, R6.reuse, P3 ;  /* 0x00000001eeee7824 */ /* 0x100fe400018e0606 */
[----:B------:R0:W-:Y:S01]  /*1bd90*/  STL [R1+0x360], R234 ;  /* 0x000360ea01007387 */ /* 0x0001e20000100800 */
[--C-:B------:R-:W-:Y:S01]  /*1bda0*/  IMAD.X R3, R3, 0x1, R6.reuse, P6 ;  /* 0x0000000103037824 */ /* 0x100fe200030e0606 */
[----:B------:R-:W-:Y:S02]  /*1bdb0*/  IADD3 R156, P3, R156, R5, RZ ;  /* 0x000000059c9c7210 */ /* 0x000fe40007f7e0ff */
[----:B0-----:R-:W2:Y:S01]  /*1bdc0*/  LDL.LU R234, [R1+0x33c] ;  /* 0x00033c0001ea7983 */ /* 0x001ea20000300800 */
[----:B------:R-:W-:-:S03]  /*1bdd0*/  IMAD.X R155, R155, 0x1, R6, P4 ;  /* 0x000000019b9b7824 */ /* 0x000fc600020e0606 */
[----:B------:R0:W-:Y:S04]  /*1bde0*/  STL [R1+0x38c], R238 ;  /* 0x00038cee01007387 */ /* 0x0001e80000100800 */
[----:B0-----:R-:W2:Y:S01]  /*1bdf0*/  LDL.LU R238, [R1+0x310] ;  /* 0x0003100001ee7983 */ /* 0x001ea20000300800 */
[----:B----4-:R-:W-:-:S03]  /*1be00*/  IADD3 R154, P4, R154, R5, RZ ;  /* 0x000000059a9a7210 */ /* 0x010fc60007f9e0ff */
[----:B------:R-:W-:Y:S04]  /*1be10*/  STL [R1+0x358], R156 ;  /* 0x0003589c01007387 */ /* 0x000fe80000100800 */
[----:B------:R0:W-:Y:S04]  /*1be20*/  STL [R1+0x37c], R227 ;  /* 0x00037ce301007387 */ /* 0x0001e80000100800 */
[----:B------:R-:W-:Y:S01]  /*1be30*/  STL [R1+0x384], R155 ;  /* 0x0003849b01007387 */ /* 0x000fe20000100800 */
[----:B------:R-:W-:-:S03]  /*1be40*/  IADD3 R247, P5, R247, R5, RZ ;  /* 0x00000005f7f77210 */ /* 0x000fc60007fbe0ff */
[----:B0-----:R-:W4:Y:S04]  /*1be50*/  LDL.LU R227, [R1+0xcac] ;  /* 0x000cac0001e37983 */ /* 0x001f280000300800 */
[----:B------:R-:W-:Y:S04]  /*1be60*/  STL [R1+0x350], R154 ;  /* 0x0003509a01007387 */ /* 0x000fe80000100800 */
[----:B------:R0:W-:Y:S01]  /*1be70*/  STL [R1+0x374], R3 ;  /* 0x0003740301007387 */ /* 0x0001e20000100800 */
[----:B------:R-:W-:-:S03]  /*1be80*/  IADD3 R153, P6, R153, R5, RZ ;  /* 0x0000000599997210 */ /* 0x000fc60007fde0ff */
[----:B0-----:R-:W4:Y:S04]  /*1be90*/  LDL.LU R3, [R1+0xca8] ;  /* 0x000ca80001037983 */ /* 0x001f280000300800 */
[----:B------:R0:W-:Y:S01]  /*1bea0*/  STL [R1+0x348], R247 ;  /* 0x000348f701007387 */ /* 0x0001e20000100800 */
[--C-:B------:R-:W-:Y:S01]  /*1beb0*/  IMAD.X R228, R228, 0x1, R6.reuse, P1 ;  /* 0x00000001e4e47824 */ /* 0x100fe200008e0606 */
[-C--:B------:R-:W-:Y:S02]  /*1bec0*/  IADD3 R17, P1, R17, R5.reuse, RZ ;  /* 0x0000000511117210 */ /* 0x080fe40007f3e0ff */
[----:B0-----:R-:W4:Y:S04]  /*1bed0*/  LDL.LU R247, [R1+0x308] ;  /* 0x0003080001f77983 */ /* 0x001f280000300800 */
[----:B------:R0:W-:Y:S04]  /*1bee0*/  STL [R1+0x338], R17 ;  /* 0x0003381101007387 */ /* 0x0001e80000100800 */
[----:B------:R-:W-:Y:S01]  /*1bef0*/  STL [R1+0x340], R153 ;  /* 0x0003409901007387 */ /* 0x000fe20000100800 */
[----:B------:R-:W-:Y:S01]  /*1bf00*/  IMAD.X R248, R248, 0x1, R6, P2 ;  /* 0x00000001f8f87824 */ /* 0x000fe200010e0606 */
[----:B------:R-:W-:-:S02]  /*1bf10*/  IADD3 R235, P2, R235, R5, RZ ;  /* 0x00000005ebeb7210 */ /* 0x000fc40007f5e0ff */
[----:B0-----:R-:W4:Y:S04]  /*1bf20*/  LDL.LU R17, [R1+0xca4] ;  /* 0x000ca40001117983 */ /* 0x001f280000300800 */
[----:B------:R-:W-:Y:S04]  /*1bf30*/  STL [R1+0x364], R228 ;  /* 0x000364e401007387 */ /* 0x000fe80000100800 */
[----:B------:R-:W4:Y:S04]  /*1bf40*/  LDL.LU R158, [R1+0x324] ;  /* 0x00032400019e7983 */ /* 0x000f280000300800 */
[----:B------:R0:W-:Y:S04]  /*1bf50*/  STL [R1+0x35c], R248 ;  /* 0x00035cf801007387 */ /* 0x0001e80000100800 */
[----:B0-----:R-:W4:Y:S01]  /*1bf60*/  LDL.LU R248, [R1+0x31c] ;  /* 0x00031c0001f87983 */ /* 0x001f220000300800 */
[----:B------:R-:W-:-:S03]  /*1bf70*/  IMAD.X R192, R192, 0x1, R6, P3 ;  /* 0x00000001c0c07824 */ /* 0x000fc600018e0606 */
[----:B------:R0:W-:Y:S04]  /*1bf80*/  STL [R1+0x330], R235 ;  /* 0x000330eb01007387 */ /* 0x0001e80000100800 */
[----:B0-----:R-:W4:Y:S01]  /*1bf90*/  LDL.LU R235, [R1+0xca0] ;  /* 0x000ca00001eb7983 */ /* 0x001f220000300800 */
[----:B------:R-:W-:-:S03]  /*1bfa0*/  IADD3 R193, P3, R193, R5, RZ ;  /* 0x00000005c1c17210 */ /* 0x000fc60007f7e0ff */
[----:B------:R0:W-:Y:S04]  /*1bfb0*/  STL [R1+0x354], R192 ;  /* 0x000354c001007387 */ /* 0x0001e80000100800 */
[----:B0-----:R-:W4:Y:S04]  /*1bfc0*/  LDL.LU R192, [R1+0x314] ;  /* 0x0003140001c07983 */ /* 0x001f280000300800 */
[----:B------:R-:W4:Y:S04]  /*1bfd0*/  LDL.LU R157, [R1+0x2e8] ;  /* 0x0002e800019d7983 */ /* 0x000f280000300800 */
[----:B------:R0:W-:Y:S04]  /*1bfe0*/  STL [R1+0x328], R193 ;  /* 0x000328c101007387 */ /* 0x0001e80000100800 */
[----:B0-----:R-:W4:Y:S04]  /*1bff0*/  LDL.LU R193, [R1+0x30c] ;  /* 0x00030c0001c17983 */ /* 0x001f280000300800 */
[----:B------:R-:W4:Y:S04]  /*1c000*/  LDL.LU R156, [R1+0x2e0] ;  /* 0x0002e000019c7983 */ /* 0x000f280000300800 */
[----:B------:R-:W4:Y:S04]  /*1c010*/  LDL.LU R155, [R1+0x304] ;  /* 0x00030400019b7983 */ /* 0x000f280000300800 */
[----:B------:R-:W4:Y:S01]  /*1c020*/  LDL.LU R154, [R1+0x2d8] ;  /* 0x0002d800019a7983 */ /* 0x000f220000300800 */
[----:B---3--:R-:W-:-:S05]  /*1c030*/  IMAD.X R231, R231, 0x1, R6, P4 ;  /* 0x00000001e7e77824 */ /* 0x008fca00020e0606 */
[----:B------:R0:W-:Y:S04]  /*1c040*/  STL [R1+0x34c], R231 ;  /* 0x00034ce701007387 */ /* 0x0001e80000100800 */
[----:B------:R-:W3:Y:S04]  /*1c050*/  LDL.LU R153, [R1+0x2d0] ;  /* 0x0002d00001997983 */ /* 0x000ee80000300800 */
[----:B------:R-:W3:Y:S01]  /*1c060*/  LDL.LU R228, [R1+0x2c8] ;  /* 0x0002c80001e47983 */ /* 0x000ee20000300800 */
[----:B------:R-:W-:-:S05]  /*1c070*/  IADD3 R240, P4, R240, R5, RZ ;  /* 0x00000005f0f07210 */ /* 0x000fca0007f9e0ff */
[----:B------:R1:W-:Y:S01]  /*1c080*/  STL [R1+0x320], R240 ;  /* 0x000320f001007387 */ /* 0x0003e20000100800 */
[----:B------:R-:W-:-:S05]  /*1c090*/  IMAD.X R244, R244, 0x1, R6, P5 ;  /* 0x00000001f4f47824 */ /* 0x000fca00028e0606 */
[----:B------:R-:W-:Y:S04]  /*1c0a0*/  STL [R1+0x344], R244 ;  /* 0x000344f401007387 */ /* 0x000fe80000100800 */
[----:B0-----:R-:W3:Y:S01]  /*1c0b0*/  LDL.LU R231, [R1+0x2e4] ;  /* 0x0002e40001e77983 */ /* 0x001ee20000300800 */
[----:B------:R-:W-:-:S05]  /*1c0c0*/  IADD3 R250, P5, R250, R5, RZ ;  /* 0x00000005fafa7210 */ /* 0x000fca0007fbe0ff */
[----:B------:R-:W-:Y:S04]  /*1c0d0*/  STL [R1+0x318], R250 ;  /* 0x000318fa01007387 */ /* 0x000fe80000100800 */
[----:B-1----:R-:W3:Y:S01]  /*1c0e0*/  LDL.LU R240, [R1+0x2dc] ;  /* 0x0002dc0001f07983 */ /* 0x002ee20000300800 */
[--C-:B------:R-:W-:Y:S02]  /*1c0f0*/  IMAD.X R239, R239, 0x1, R6.reuse, P1 ;  /* 0x00000001efef7824 */ /* 0x100fe400008e0606 */
[----:B--2---:R-:W-:-:S05]  /*1c100*/  IMAD.X R234, R234, 0x1, R6, P6 ;  /* 0x00000001eaea7824 */ /* 0x004fca00030e0606 */
[----:B------:R-:W-:Y:S04]  /*1c110*/  STL [R1+0x33c], R234 ;  /* 0x00033cea01007387 */ /* 0x000fe80000100800 */
[----:B------:R0:W-:Y:S01]  /*1c120*/  STL [R1+0x334], R239 ;  /* 0x000334ef01007387 */ /* 0x0001e20000100800 */
[----:B------:R-:W-:Y:S01]  /*1c130*/  IADD3 R238, P6, R238, R5, RZ ;  /* 0x00000005eeee7210 */ /* 0x000fe20007fde0ff */
[----:B------:R-:W-:-:S04]  /*1c140*/  IMAD.X R226, R226, 0x1, R6, P2 ;  /* 0x00000001e2e27824 */ /* 0x000fc800010e0606 */
[----:B------:R1:W-:Y:S04]  /*1c150*/  STL [R1+0x310], R238 ;  /* 0x000310ee01007387 */ /* 0x0003e80000100800 */
[----:B0-----:R-:W2:Y:S04]  /*1c160*/  LDL.LU R239, [R1+0xc9c] ;  /* 0x000c9c0001ef7983 */ /* 0x001ea80000300800 */
[----:B------:R-:W2:Y:S04]  /*1c170*/  LDL.LU R244, [R1+0x2d4] ;  /* 0x0002d40001f47983 */ /* 0x000ea80000300800 */
[----:B------:R-:W2:Y:S04]  /*1c180*/  LDL.LU R250, [R1+0x2a8] ;  /* 0x0002a80001fa7983 */ /* 0x000ea80000300800 */
[----:B------:R-:W2:Y:S04]  /*1c190*/  LDL.LU R234, [R1+0x2cc] ;  /* 0x0002cc0001ea7983 */ /* 0x000ea80000300800 */
[----:B-1----:R-:W2:Y:S01]  /*1c1a0*/  LDL.LU R238, [R1+0x2a0] ;  /* 0x0002a00001ee7983 */ /* 0x002ea20000300800 */
[----:B----4-:R-:W-:-:S05]  /*1c1b0*/  IADD3 R247, P1, R247, R5, RZ ;  /* 0x00000005f7f77210 */ /* 0x010fca0007f3e0ff */
[----:B------:R0:W-:Y:S01]  /*1c1c0*/  STL [R1+0x308], R247 ;  /* 0x000308f701007387 */ /* 0x0001e20000100800 */
[----:B------:R-:W-:-:S03]  /*1c1d0*/  IADD3 R17, P2, R17, R5, RZ ;  /* 0x0000000511117210 */ /* 0x000fc60007f5e0ff */
[----:B0-----:R-:W4:Y:S04]  /*1c1e0*/  LDL.LU R247, [R1+0x298] ;  /* 0x0002980001f77983 */ /* 0x001f280000300800 */
[----:B------:R0:W-:Y:S01]  /*1c1f0*/  STL [R1+0x32c], R226 ;  /* 0x00032ce201007387 */ /* 0x0001e20000100800 */
[--C-:B------:R-:W-:Y:S01]  /*1c200*/  IMAD.X R158, R158, 0x1, R6.reuse, P3 ;  /* 0x000000019e9e7824 */ /* 0x100fe200018e0606 */
[-C--:B------:R-:W-:Y:S02]  /*1c210*/  IADD3 R246, P3, R246, R5.reuse, RZ ;  /* 0x00000005f6f67210 */ /* 0x080fe40007f7e0ff */
[----:B0-----:R-:W4:Y:S04]  /*1c220*/  LDL.LU R226, [R1+0xc98] ;  /* 0x000c980001e27983 */ /* 0x001f280000300800 */
[----:B------:R0:W-:Y:S01]  /*1c230*/  STL [R1+0x300], R17 ;  /* 0x0003001101007387 */ /* 0x0001e20000100800 */
[----:B------:R-:W-:Y:S01]  /*1c240*/  IMAD.X R248, R248, 0x1, R6, P4 ;  /* 0x00000001f8f87824 */ /* 0x000fe200020e0606 */
[----:B------:R-:W-:-:S02]  /*1c250*/  IADD3 R20, P4, R20, R5, RZ ;  /* 0x0000000514147210 */ /* 0x000fc40007f9e0ff */
[----:B0-----:R-:W4:Y:S04]  /*1c260*/  LDL.LU R17, [R1+0xc94] ;  /* 0x000c940001117983 */ /* 0x001f280000300800 */
[----:B------:R0:W-:Y:S04]  /*1c270*/  STL [R1+0x2f8], R246 ;  /* 0x0002f8f601007387 */ /* 0x0001e80000100800 */
[----:B0-----:R-:W4:Y:S04]  /*1c280*/  LDL.LU R246, [R1+0xc90] ;  /* 0x000c900001f67983 */ /* 0x001f280000300800 */
[----:B------:R-:W-:Y:S04]  /*1c290*/  STL [R1+0x324], R158 ;  /* 0x0003249e01007387 */ /* 0x000fe80000100800 */
[----:B------:R0:W-:Y:S01]  /*1c2a0*/  STL [R1+0x2f0], R20 ;  /* 0x0002f01401007387 */ /* 0x0001e20000100800 */
[----:B------:R-:W-:-:S02]  /*1c2b0*/  IMAD.X R192, R192, 0x1, R6, P5 ;  /* 0x00000001c0c07824 */ /* 0x000fc400028e0606 */
[--C-:B------:R-:W-:Y:S01]  /*1c2c0*/  IMAD.X R235, R235, 0x1, R6.reuse, P2 ;  /* 0x00000001ebeb7824 */ /* 0x100fe200010e0606 */
[-C--:B------:R-:W-:Y:S01]  /*1c2d0*/  IADD3 R157, P5, R157, R5.reuse, RZ ;  /* 0x000000059d9d7210 */ /* 0x080fe20007fbe0ff */
[----:B0-----:R-:W4:Y:S04]  /*1c2e0*/  LDL.LU R20, [R1+0xc8c] ;  /* 0x000c8c0001147983 */ /* 0x001f280000300800 */
[----:B------:R0:W-:Y:S01]  /*1c2f0*/  STL [R1+0x31c], R248 ;  /* 0x00031cf801007387 */ /* 0x0001e20000100800 */
[--C-:B------:R-:W-:Y:S01]  /*1c300*/  IMAD.X R193, R193, 0x1, R6.reuse, P6 ;  /* 0x00000001c1c17824 */ /* 0x100fe200030e0606 */
[-C--:B------:R-:W-:Y:S02]  /*1c310*/  IADD3 R156, P6, R156, R5.reuse, RZ ;  /* 0x000000059c9c7210 */ /* 0x080fe40007fde0ff */
[----:B0-----:R-:W4:Y:S04]  /*1c320*/  LDL.LU R248, [R1+0x2a4] ;  /* 0x0002a40001f87983 */ /* 0x001f280000300800 */
[----:B------:R0:W-:Y:S01]  /*1c330*/  STL [R1+0x314], R192 ;  /* 0x000314c001007387 */ /* 0x0001e20000100800 */
[--C-:B------:R-:W-:Y:S01]  /*1c340*/  IMAD.X R155, R155, 0x1, R6.reuse, P1 ;  /* 0x000000019b9b7824 */ /* 0x100fe200008e0606 */
[----:B------:R-:W-:Y:S01]  /*1c350*/  IADD3 R154, P1, R154, R5, RZ ;  /* 0x000000059a9a7210 */ /* 0x000fe20007f3e0ff */
[----:B------:R-:W-:Y:S01]  /*1c360*/  IMAD.X R251, R251, 0x1, R6, P3 ;  /* 0x00000001fbfb7824 */ /* 0x000fe200018e0606 */
[----:B0-----:R-:W4:Y:S04]  /*1c370*/  LDL.LU R192, [R1+0x29c] ;  /* 0x00029c0001c07983 */ /* 0x001f280000300800 */
[----:B------:R0:W-:Y:S01]  /*1c380*/  STL [R1+0x30c], R193 ;  /* 0x00030cc101007387 */ /* 0x0001e20000100800 */
[----:B------:R-:W-:-:S03]  /*1c390*/  IADD3.X R242, R242, R6, RZ, P4, !PT ;  /* 0x00000006f2f27210 */ /* 0x000fc600027fe4ff */
[----:B0-----:R-:W4:Y:S04]  /*1c3a0*/  LDL.LU R193, [R1+0x268] ;  /* 0x0002680001c17983 */ /* 0x001f280000300800 */
[----:B------:R-:W-:Y:S04]  /*1c3b0*/  STL [R1+0x2e8], R157 ;  /* 0x0002e89d01007387 */ /* 0x000fe80000100800 */
[----:B------:R-:W-:Y:S04]  /*1c3c0*/  STL [R1+0x2e0], R156 ;  /* 0x0002e09c01007387 */ /* 0x000fe80000100800 */
[----:B------:R0:W-:Y:S04]  /*1c3d0*/  STL [R1+0x2fc], R235 ;  /* 0x0002fceb01007387 */ /* 0x0001e80000100800 */
[----:B------:R-:W-:Y:S01]  /*1c3e0*/  STL [R1+0x304], R155 ;  /* 0x0003049b01007387 */ /* 0x000fe20000100800 */
[----:B------:R-:W-:-:S03]  /*1c3f0*/  IADD3 R227, P4, R227, R5, RZ ;  /* 0x00000005e3e37210 */ /* 0x000fc60007f9e0ff */
[----:B0-----:R-:W4:Y:S04]  /*1c400*/  LDL.LU R235, [R1+0xc88] ;  /* 0x000c880001eb7983 */ /* 0x001f280000300800 */
[----:B------:R-:W-:Y:S04]  /*1c410*/  STL [R1+0x2d8], R154 ;  /* 0x0002d89a01007387 */ /* 0x000fe80000100800 */
[----:B------:R0:W-:Y:S04]  /*1c420*/  STL [R1+0x2f4], R251 ;  /* 0x0002f4fb01007387 */ /* 0x0001e80000100800 */
[----:B0-----:R-:W4:Y:S01]  /*1c430*/  LDL.LU R251, [R1+0xc84] ;  /* 0x000c840001fb7983 */ /* 0x001f220000300800 */
[----:B---3--:R-:W-:-:S02]  /*1c440*/  IADD3 R153, P2, R153, R5, RZ ;  /* 0x0000000599997210 */ /* 0x008fc40007f5e0ff */
[----:B------:R-:W-:-:S03]  /*1c450*/  IADD3 R228, P3, R228, R5, RZ ;  /* 0x00000005e4e47210 */ /* 0x000fc60007f7e0ff */
[----:B------:R-:W-:Y:S04]  /*1c460*/  STL [R1+0x2d0], R153 ;  /* 0x0002d09901007387 */ /* 0x000fe80000100800 */
[----:B------:R0:W-:Y:S04]  /*1c470*/  STL [R1+0x2ec], R242 ;  /* 0x0002ecf201007387 */ /* 0x0001e80000100800 */
[----:B0-----:R-:W3:Y:S04]  /*1c480*/  LDL.LU R242, [R1+0xc80] ;  /* 0x000c800001f27983 */ /* 0x001ee80000300800 */
[----:B------:R-:W-:Y:S04]  /*1c490*/  STL [R1+0x2c8], R228 ;  /* 0x0002c8e401007387 */ /* 0x000fe80000100800 */
[----:B------:R0:W-:Y:S04]  /*1c4a0*/  STL [R1+0x2c0], R227 ;  /* 0x0002c0e301007387 */ /* 0x0001e80000100800 */
[----:B0-----:R-:W3:Y:S01]  /*1c4b0*/  LDL.LU R227, [R1+0xc7c] ;  /* 0x000c7c0001e37983 */ /* 0x001ee20000300800 */
[----:B------:R-:W-:Y:S01]  /*1c4c0*/  IMAD.X R231, R231, 0x1, R6, P5 ;  /* 0x00000001e7e77824 */ /* 0x000fe200028e0606 */
[----:B------:R-:W-:-:S05]  /*1c4d0*/  IADD3 R223, P5, R223, R5, RZ ;  /* 0x00000005dfdf7210 */ /* 0x000fca0007fbe0ff */
[----:B------:R0:W-:Y:S01]  /*1c4e0*/  STL [R1+0x2b8], R223 ;  /* 0x0002b8df01007387 */ /* 0x0001e20000100800 */
[--C-:B------:R-:W-:Y:S01]  /*1c4f0*/  IMAD.X R240, R240, 0x1, R6.reuse, P6 ;  /* 0x00000001f0f07824 */ /* 0x100fe200030e0606 */
[----:B------:R-:W-:Y:S02]  /*1c500*/  IADD3 R245, P6, R245, R5, RZ ;  /* 0x00000005f5f57210 */ /* 0x000fe40007fde0ff */
[----:B0-----:R-:W3:Y:S04]  /*1c510*/  LDL.LU R223, [R1+0xc78] ;  /* 0x000c780001df7983 */ /* 0x001ee80000300800 */
[----:B------:R-:W-:Y:S04]  /*1c520*/  STL [R1+0x2e4], R231 ;  /* 0x0002e4e701007387 */ /* 0x000fe80000100800 */
[----:B------:R0:W-:Y:S04]  /*1c530*/  STL [R1+0x2b0], R245 ;  /* 0x0002b0f501007387 */ /* 0x0001e80000100800 */
[----:B0-----:R-:W3:Y:S01]  /*1c540*/  LDL.LU R245, [R1+0xc74] ;  /* 0x000c740001f57983 */ /* 0x001ee20000300800 */
[----:B------:R-:W-:-:S03]  /*1c550*/  IMAD.X R3, R3, 0x1, R6, P4 ;  /* 0x0000000103037824 */ /* 0x000fc600020e0606 */
[----:B------:R-:W-:Y:S01]  /*1c560*/  STL [R1+0x2dc], R240 ;  /* 0x0002dcf001007387 */ /* 0x000fe20000100800 */
[----:B--2---:R-:W-:Y:S01]  /*1c570*/  IMAD.X R244, R244, 0x1, R6, P1 ;  /* 0x00000001f4f47824 */ /* 0x004fe200008e0606 */
[----:B------:R-:W-:-:S04]  /*1c580*/  IADD3 R250, P1, R250, R5, RZ ;  /* 0x00000005fafa7210 */ /* 0x000fc80007f3e0ff */
[----:B------:R-:W-:Y:S01]  /*1c590*/  STL [R1+0x2d4], R244 ;  /* 0x0002d4f401007387 */ /* 0x000fe20000100800 */
[----:B------:R-:W-:-:S03]  /*1c5a0*/  IMAD.X R234, R234, 0x1, R6, P2 ;  /* 0x00000001eaea7824 */ /* 0x000fc600010e0606 */
[----:B------:R-:W-:Y:S01]  /*1c5b0*/  STL [R1+0x2a8], R250 ;  /* 0x0002a8fa01007387 */ /* 0x000fe20000100800 */
[-C--:B------:R-:W-:Y:S01]  /*1c5c0*/  IADD3 R238, P2, R238, R5.reuse, RZ ;  /* 0x00000005eeee7210 */ /* 0x080fe20007f5e0ff */
[--C-:B------:R-:W-:Y:S02]  /*1c5d0*/  IMAD.X R229, R229, 0x1, R6.reuse, P5 ;  /* 0x00000001e5e57824 */ /* 0x100fe400028e0606 */
[--C-:B------:R-:W-:Y:S01]  /*1c5e0*/  IMAD.X R0, R0, 0x1, R6.reuse, P6 ;  /* 0x0000000100007824 */ /* 0x100fe200030e0606 */
[-C--:B------:R-:W-:Y:S02]  /*1c5f0*/  IADD3 R232, P6, R232, R5.reuse, RZ ;  /* 0x00000005e8e87210 */ /* 0x080fe40007fde0ff */
[-C--:B----4-:R-:W-:Y:S01]  /*1c600*/  IADD3 R20, P5, R20, R5.reuse, RZ ;  /* 0x0000000514147210 */ /* 0x090fe20007fbe0ff */
[--C-:B------:R-:W-:Y:S01]  /*1c610*/  IMAD.X R248, R248, 0x1, R6.reuse, P1 ;  /* 0x00000001f8f87824 */ /* 0x100fe200008e0606 */
[-C--:B------:R-:W-:Y:S01]  /*1c620*/  IADD3 R252, P1, R252, R5.reuse, RZ ;  /* 0x00000005fcfc7210 */ /* 0x080fe20007f3e0ff */
[----:B------:R-:W-:Y:S01]  /*1c630*/  IMAD.X R251, R251, 0x1, R6, P3 ;  /* 0x00000001fbfb7824 */ /* 0x000fe200018e0606 */
[----:B------:R-:W-:-:S04]  /*1c640*/  IADD3 R247, P3, R247, R5, RZ ;  /* 0x00000005f7f77210 */ /* 0x000fc80007f7e0ff */
[----:B------:R0:W-:Y:S04]  /*1c650*/  STL [R1+0x2c4], R251 ;  /* 0x0002c4fb01007387 */ /* 0x0001e80000100800 */
[----:B------:R-:W-:Y:S04]  /*1c660*/  STL [R1+0x2cc], R234 ;  /* 0x0002ccea01007387 */ /* 0x000fe80000100800 */
[----:B0-----:R-:W2:Y:S04]  /*1c670*/  LDL.LU R251, [R1+0xc70] ;  /* 0x000c700001fb7983 */ /* 0x001ea80000300800 */
[----:B------:R-:W-:Y:S04]  /*1c680*/  STL [R1+0x2a0], R238 ;  /* 0x0002a0ee01007387 */ /* 0x000fe80000100800 */
[----:B------:R0:W-:Y:S04]  /*1c690*/  STL [R1+0x2bc], R3 ;  /* 0x0002bc0301007387 */ /* 0x0001e80000100800 */
[----:B0-----:R-:W4:Y:S04]  /*1c6a0*/  LDL.LU R3, [R1+0xc6c] ;  /* 0x000c6c0001037983 */ /* 0x001f280000300800 */
[----:B------:R-:W-:Y:S01]  /*1c6b0*/  STL [R1+0x298], R247 ;  /* 0x000298f701007387 */ /* 0x000fe20000100800 */
[----:B---3--:R-:W-:-:S05]  /*1c6c0*/  IADD3 R245, P4, R245, R5, RZ ;  /* 0x00000005f5f57210 */ /* 0x008fca0007f9e0ff */
[----:B------:R0:W-:Y:S04]  /*1c6d0*/  STL [R1+0x290], R245 ;  /* 0x000290f501007387 */ /* 0x0001e80000100800 */
[----:B0-----:R-:W3:Y:S04]  /*1c6e0*/  LDL.LU R245, [R1+0xc68] ;  /* 0x000c680001f57983 */ /* 0x001ee80000300800 */
[----:B------:R0:W-:Y:S04]  /*1c6f0*/  STL [R1+0x2b4], R229 ;  /* 0x0002b4e501007387 */ /* 0x0001e80000100800 */
[----:B0-----:R-:W3:Y:S04]  /*1c700*/  LDL.LU R229, [R1+0xc64] ;  /* 0x000c640001e57983 */ /* 0x001ee80000300800 */
[----:B------:R0:W-:Y:S04]  /*1c710*/  STL [R1+0x288], R20 ;  /* 0x0002881401007387 */ /* 0x0001e80000100800 */
[----:B0-----:R-:W2:Y:S04]  /*1c720*/  LDL.LU R20, [R1+0xc60] ;  /* 0x000c600001147983 */ /* 0x001ea80000300800 */
[----:B------:R0:W-:Y:S04]  /*1c730*/  STL [R1+0x2ac], R0 ;  /* 0x0002ac0001007387 */ /* 0x0001e80000100800 */
[----:B0-----:R-:W3:Y:S04]  /*1c740*/  LDL.LU R0, [R1+0xc5c] ;  /* 0x000c5c0001007983 */ /* 0x001ee80000300800 */
[----:B------:R0:W-:Y:S04]  /*1c750*/  STL [R1+0x280], R232 ;  /* 0x000280e801007387 */ /* 0x0001e80000100800 */
[----:B0-----:R-:W3:Y:S04]  /*1c760*/  LDL.LU R232, [R1+0xc58] ;  /* 0x000c580001e87983 */ /* 0x001ee80000300800 */
[----:B------:R0:W-:Y:S04]  /*1c770*/  STL [R1+0x278], R252 ;  /* 0x000278fc01007387 */ /* 0x0001e80000100800 */
[----:B0-----:R-:W3:Y:S01]  /*1c780*/  LDL.LU R252, [R1+0xc54] ;  /* 0x000c540001fc7983 */ /* 0x001ee20000300800 */
[----:B------:R-:W-:Y:S01]  /*1c790*/  UMOV UR38, UR10 ;  /* 0x0000000a00267c82 */ /* 0x000fe20008000000 */
[----:B------:R-:W-:-:S02]  /*1c7a0*/  UMOV UR39, UR11 ;  /* 0x0000000b00277c82 */ /* 0x000fc40008000000 */
[----:B------:R-:W-:Y:S01]  /*1c7b0*/  HGMMA.64x64x16.F32.BF16 R24, gdesc[UR36].tnspA, R24 ;  /* 0x20e00000241879f0 */ /* 0x000fe20008701818 */
[----:B------:R-:W-:Y:S01]  /*1c7c0*/  UMOV UR42, UR14 ;  /* 0x0000000e002a7c82 */ /* 0x000fe20008000000 */
[----:B------:R-:W-:Y:S01]  /*1c7d0*/  UMOV UR43, UR15 ;  /* 0x0000000f002b7c82 */ /* 0x000fe20008000000 */
[--C-:B------:R-:W-:Y:S01]  /*1c7e0*/  IMAD.X R192, R192, 0x1, R6.reuse, P2 ;  /* 0x00000001c0c07824 */ /* 0x100fe200010e0606 */
[----:B------:R-:W-:Y:S01]  /*1c7f0*/  IADD3 R249, P2, R249, R5, RZ ;  /* 0x00000005f9f97210 */ /* 0x000fe20007f5e0ff */
[----:B------:R-:W-:Y:S04]  /*1c800*/  STL [R1+0x2a4], R248 ;  /* 0x0002a4f801007387 */ /* 0x000fe80000100800 */
[----:B------:R0:W-:Y:S01]  /*1c810*/  STL [R1+0x270], R249 ;  /* 0x000270f901007387 */ /* 0x0001e20000100800 */
[----:B------:R-:W-:-:S03]  /*1c820*/  IMAD.X R235, R235, 0x1, R6, P5 ;  /* 0x00000001ebeb7824 */ /* 0x000fc600028e0606 */
[----:B0-----:R-:W3:Y:S04]  /*1c830*/  LDL.LU R249, [R1+0xc50] ;  /* 0x000c500001f97983 */ /* 0x001ee80000300800 */
[----:B------:R-:W-:Y:S01]  /*1c840*/  STL [R1+0x29c], R192 ;  /* 0x00029cc001007387 */ /* 0x000fe20000100800 */
[--C-:B------:R-:W-:Y:S01]  /*1c850*/  IMAD.X R230, R230, 0x1, R6.reuse, P6 ;  /* 0x00000001e6e67824 */ /* 0x100fe200030e0606 */
[-C--:B------:R-:W-:Y:S01]  /*1c860*/  IADD3 R223, P6, R223, R5.reuse, RZ ;  /* 0x00000005dfdf7210 */ /* 0x080fe20007fde0ff */
[----:B------:R-:W-:Y:S01]  /*1c870*/  HGMMA.64x64x16.F32.BF16 R24, gdesc[UR40].tnspA, R24 ;  /* 0x20e00000281879f0 */ /* 0x000fe20008701818 */
[----:B------:R-:W-:Y:S01]  /*1c880*/  UMOV UR46, UR18 ;  /* 0x00000012002e7c82 */ /* 0x000fe20008000000 */
[----:B------:R-:W-:Y:S01]  /*1c890*/  UMOV UR47, UR19 ;  /* 0x00000013002f7c82 */ /* 0x000fe20008000000 */
[--C-:B----4-:R-:W-:Y:S01]  /*1c8a0*/  IMAD.X R3, R3, 0x1, R6.reuse, P4 ;  /* 0x0000000103037824 */ /* 0x110fe200020e0606 */
[----:B------:R-:W-:Y:S01]  /*1c8b0*/  HGMMA.64x64x16.F32.BF16 R24, gdesc[UR44].tnspA, R24 ;  /* 0x20e000002c1879f0 */ /* 0x000fe20008701818 */
[-C--:B--2---:R-:W-:Y:S01]  /*1c8c0*/  IADD3 R20, P5, R20, R5.reuse, RZ ;  /* 0x0000000514147210 */ /* 0x084fe20007fbe0ff */
[----:B---3--:R-:W-:Y:S01]  /*1c8d0*/  IMAD.X R232, R232, 0x1, R6, P3 ;  /* 0x00000001e8e87824 */ /* 0x008fe200018e0606 */
[----:B------:R-:W-:-:S04]  /*1c8e0*/  IADD3 R193, P3, R193, R5, RZ ;  /* 0x00000005c1c17210 */ /* 0x000fc80007f7e0ff */
[----:B------:R0:W-:Y:S01]  /*1c8f0*/  STL [R1+0x294], R232 ;  /* 0x000294e801007387 */ /* 0x0001e20000100800 */
[----:B------:R-:W-:-:S03]  /*1c900*/  IADD3 R252, P4, R252, R5, RZ ;  /* 0x00000005fcfc7210 */ /* 0x000fc60007f9e0ff */
[----:B0-----:R-:W2:Y:S04]  /*1c910*/  LDL.LU R232, [R1+0xc4c] ;  /* 0x000c4c0001e87983 */ /* 0x001ea80000300800 */
[----:B------:R0:W-:Y:S04]  /*1c920*/  STL [R1+0x28c], R3 ;  /* 0x00028c0301007387 */ /* 0x0001e80000100800 */
[----:B0-----:R-:W3:Y:S04]  /*1c930*/  LDL.LU R3, [R1+0xc48] ;  /* 0x000c480001037983 */ /* 0x001ee80000300800 */
        /* <DEDUP_REMOVED lines=11> */
[----:B------:R-:W-:Y:S01]  /*1c9f0*/  UMOV UR50, UR22 ;  /* 0x0000001600327c82 */ /* 0x000fe20008000000 */
[----:B------:R-:W-:-:S02]  /*1ca00*/  UMOV UR51, UR23 ;  /* 0x0000001700337c82 */ /* 0x000fc40008000000 */
[----:B------:R-:W-:Y:S01]  /*1ca10*/  HGMMA.64x64x16.F32.BF16 R24, gdesc[UR48].tnspA, R24 ;  /* 0x20e00000301879f0 */ /* 0x000fe20008701818 */
[----:B------:R-:W-:Y:S01]  /*1ca20*/  UMOV UR54, UR26 ;  /* 0x0000001a00367c82 */ /* 0x000fe20008000000 */
[----:B------:R-:W-:Y:S02]  /*1ca30*/  UMOV UR55, UR27 ;  /* 0x0000001b00377c82 */ /* 0x000fe40008000000 */
[----:B------:R-:W-:Y:S01]  /*1ca40*/  HGMMA.64x64x16.F32.BF16 R24, gdesc[UR52].tnspA, R24 ;  /* 0x20e00000341879f0 */ /* 0x000fe20008701818 */
[----:B------:R-:W-:Y:S01]  /*1ca50*/  UMOV UR58, UR30 ;  /* 0x0000001e003a7c82 */ /* 0x000fe20008000000 */
[----:B------:R-:W-:Y:S01]  /*1ca60*/  UMOV UR59, UR31 ;  /* 0x0000001f003b7c82 */ /* 0x000fe20008000000 */
[--C-:B------:R-:W-:Y:S01]  /*1ca70*/  IMAD.X R16, R16, 0x1, R6.reuse, P1 ;  /* 0x0000000110107824 */ /* 0x100fe200008e0606 */
[-C--:B------:R-:W-:Y:S01]  /*1ca80*/  IADD3 R17, P1, R17, R5.reuse, RZ ;  /* 0x0000000511117210 */ /* 0x080fe20007f3e0ff */
[----:B------:R-:W-:Y:S01]  /*1ca90*/  IMAD.X R18, R18, 0x1, R6, P2 ;  /* 0x0000000112127824 */ /* 0x000fe200010e0606 */
[----:B------:R-:W-:-:S02]  /*1caa0*/  IADD3 R19, P2, R19, R5, RZ ;  /* 0x0000000513137210 */ /* 0x000fc40007f5e0ff */
[----:B------:R0:W-:Y:S04]  /*1cab0*/  STL [R1+0x274], R16 ;  /* 0x0002741001007387 */ /* 0x0001e80000100800 */
[----:B0-----:R0:W5:Y:S04]  /*1cac0*/  LDL.LU R16, [R1+0xc30] ;  /* 0x000c300001107983 */ /* 0x0011680000300800 */
[----:B------:R1:W-:Y:S01]  /*1cad0*/  STL [R1+0x248], R17 ;  /* 0x0002481101007387 */ /* 0x0003e20000100800 */
[----:B------:R-:W-:-:S03]  /*1cae0*/  IMAD.X R0, R0, 0x1, R6, P5 ;  /* 0x0000000100007824 */ /* 0x000fc600028e0606 */
[----:B-1----:R0:W5:Y:S04]  /*1caf0*/  LDL.LU R17, [R1+0xc2c] ;  /* 0x000c2c0001117983 */ /* 0x0021680000300800 */
[----:B------:R1:W-:Y:S01]  /*1cb00*/  STL [R1+0x26c], R18 ;  /* 0x00026c1201007387 */ /* 0x0003e20000100800 */
[----:B------:R-:W-:-:S03]  /*1cb10*/  IMAD.X R251, R251, 0x1, R6, P6 ;  /* 0x00000001fbfb7824 */ /* 0x000fc600030e0606 */
[----:B-1----:R0:W5:Y:S01]  /*1cb20*/  LDL.LU R18, [R1+0xc28] ;  /* 0x000c280001127983 */ /* 0x0021620000300800 */
[----:B------:R-:W-:Y:S03]  /*1cb30*/  HGMMA.64x64x16.F32.BF16 R24, gdesc[UR56].tnspA, R24, gsb0 ;  /* 0x20e00000381879f0 */ /* 0x000fe60008001818 */
[----:B------:R1:W-:Y:S01]  /*1cb40*/  STL [R1+0x240], R19 ;  /* 0x0002401301007387 */ /* 0x0003e20000100800 */
[----:B------:R-:W-:-:S03]  /*1cb50*/  IADD3 R249, P6, R249, R5, RZ ;  /* 0x00000005f9f97210 */ /* 0x000fc60007fde0ff */
[----:B-1----:R0:W5:Y:S01]  /*1cb60*/  LDL.LU R19, [R1+0xc24] ;  /* 0x000c240001137983 */ /* 0x0021620000300800 */
[--C-:B------:R-:W-:Y:S01]  /*1cb70*/  IMAD.X R246, R246, 0x1, R6.reuse, P1 ;  /* 0x00000001f6f67824 */ /* 0x100fe200008e0606 */
[-C--:B------:R-:W-:Y:S01]  /*1cb80*/  IADD3 R245, P1, R245, R5.reuse, RZ ;  /* 0x00000005f5f57210 */ /* 0x080fe20007f3e0ff */
[----:B------:R-:W-:Y:S01]  /*1cb90*/  IMAD.X R243, R243, 0x1, R6, P2 ;  /* 0x00000001f3f37824 */ /* 0x000fe200010e0606 */
[----:B------:R-:W-:-:S03]  /*1cba0*/  IADD3 R242, P2, R242, R5, RZ ;  /* 0x00000005f2f27210 */ /* 0x000fc60007f5e0ff */
[--C-:B------:R-:W-:Y:S02]  /*1cbb0*/  IMAD.X R229, R229, 0x1, R6.reuse, P1 ;  /* 0x00000001e5e57824 */ /* 0x100fe400008e0606 */
[----:B------:R-:W-:Y:S01]  /*1cbc0*/  IMAD.X R227, R227, 0x1, R6, P2 ;  /* 0x00000001e3e37824 */ /* 0x000fe200010e0606 */
[----:B------:R-:W-:Y:S01]  /*1cbd0*/  IADD3 R188, P0, R188, R23, RZ ;  /* 0x00000017bcbc7210 */ /* 0x000fe20007f1e0ff */
[----:B------:R-:W-:-:S04]  /*1cbe0*/  VIADD R195, R195, 0x1 ;  /* 0x00000001c3c37836 */ /* 0x000fc80000000000 */
[----:B------:R-:W-:Y:S01]  /*1cbf0*/  IMAD.X R189, R189, 0x1, R4, P0 ;  /* 0x00000001bdbd7824 */ /* 0x000fe200000e0604 */
[----:B------:R-:W-:Y:S01]  /*1cc00*/  ISETP.NE.U32.AND P0, PT, R195, R152, PT ;  /* 0x00000098c300720c */ /* 0x000fe20003f05070 */
[--C-:B---3--:R-:W-:Y:S01]  /*1cc10*/  IMAD.X R3, R3, 0x1, R6.reuse, P4 ;  /* 0x0000000103037824 */ /* 0x108fe200020e0606 */
[----:B------:R-:W-:Y:S01]  /*1cc20*/  IADD3 R2, P4, R2, R5, RZ ;  /* 0x0000000502027210 */ /* 0x000fe20007f9e0ff */
[----:B--2---:R-:W-:-:S04]  /*1cc30*/  IMAD.X R232, R232, 0x1, R6, P6 ;  /* 0x00000001e8e87824 */ /* 0x004fc800030e0606 */
[--C-:B------:R-:W-:Y:S01]  /*1cc40*/  IMAD.X R237, R237, 0x1, R6.reuse, P4 ;  /* 0x00000001eded7824 */ /* 0x100fe200020e0606 */
[-C--:B------:R-:W-:Y:S02]  /*1cc50*/  IADD3 R236, P4, R236, R5.reuse, RZ ;  /* 0x00000005ecec7210 */ /* 0x080fe40007f9e0ff */
[-C--:B----4-:R-:W-:Y:S01]  /*1cc60*/  IADD3 R252, P5, R252, R5.reuse, RZ ;  /* 0x00000005fcfc7210 */ /* 0x090fe20007fbe0ff */
[----:B------:R-:W-:Y:S01]  /*1cc70*/  IMAD.X R20, R20, 0x1, R6, P3 ;  /* 0x0000000114147824 */ /* 0x000fe200018e0606 */
[----:B------:R-:W-:-:S04]  /*1cc80*/  IADD3 R22, P3, R22, R5, RZ ;  /* 0x0000000516167210 */ /* 0x000fc80007f7e0ff */
[----:B------:R1:W-:Y:S04]  /*1cc90*/  STL [R1+0x264], R20 ;  /* 0x0002641401007387 */ /* 0x0003e80000100800 */
[----:B-1----:R0:W5:Y:S04]  /*1cca0*/  LDL.LU R20, [R1+0xc20] ;  /* 0x000c200001147983 */ /* 0x0021680000300800 */
[----:B------:R1:W-:Y:S01]  /*1ccb0*/  STL [R1+0x238], R22 ;  /* 0x0002381601007387 */ /* 0x0003e20000100800 */
[----:B------:R-:W-:-:S03]  /*1ccc0*/  IMAD.X R241, R241, 0x1, R6, P3 ;  /* 0x00000001f1f17824 */ /* 0x000fc600018e0606 */
[----:B-1----:R0:W5:Y:S04]  /*1ccd0*/  LDL.LU R22, [R1+0xc1c] ;  /* 0x000c1c0001167983 */ /* 0x0021680000300800 */
[----:B------:R1:W-:Y:S01]  /*1cce0*/  STL [R1+0x25c], R3 ;  /* 0x00025c0301007387 */ /* 0x0003e20000100800 */
[----:B------:R-:W-:-:S03]  /*1ccf0*/  IADD3 R239, P3, R239, R5, RZ ;  /* 0x00000005efef7210 */ /* 0x000fc60007f7e0ff */
[----:B-1----:R0:W5:Y:S04]  /*1cd00*/  LDL.LU R3, [R1+0xc18] ;  /* 0x000c180001037983 */ /* 0x0021680000300800 */
[----:B------:R1:W-:Y:S01]  /*1cd10*/  STL [R1+0x230], R2 ;  /* 0x0002300201007387 */ /* 0x0003e20000100800 */
[----:B------:R-:W-:-:S03]  /*1cd20*/  IMAD.X R235, R235, 0x1, R6, P5 ;  /* 0x00000001ebeb7824 */ /* 0x000fc600028e0606 */
[----:B-1----:R0:W5:Y:S04]  /*1cd30*/  LDL.LU R2, [R1+0xc14] ;  /* 0x000c140001027983 */ /* 0x0021680000300800 */
[----:B------:R1:W-:Y:S01]  /*1cd40*/  STL [R1+0x254], R0 ;  /* 0x0002540001007387 */ /* 0x0003e20000100800 */
[----:B------:R-:W-:-:S03]  /*1cd50*/  IADD3 R233, P5, R233, R5, RZ ;  /* 0x00000005e9e97210 */ /* 0x000fc60007fbe0ff */
[----:B-1----:R0:W5:Y:S04]  /*1cd60*/  LDL.LU R0, [R1+0xc10] ;  /* 0x000c100001007983 */ /* 0x0021680000300800 */
[----:B------:R0:W-:Y:S04]  /*1cd70*/  STL [R1+0x224], R252 ;  /* 0x000224fc01007387 */ /* 0x0001e80000100800 */
[----:B------:R0:W-:Y:S04]  /*1cd80*/  STL [R1+0x24c], R251 ;  /* 0x00024cfb01007387 */ /* 0x0001e80000100800 */
[----:B------:R0:W-:Y:S04]  /*1cd90*/  STL [R1+0x218], R249 ;  /* 0x000218f901007387 */ /* 0x0001e80000100800 */
[----:B------:R0:W-:Y:S04]  /*1cda0*/  STL [R1+0x244], R246 ;  /* 0x000244f601007387 */ /* 0x0001e80000100800 */
[----:B------:R0:W-:Y:S04]  /*1cdb0*/  STL [R1+0x210], R245 ;  /* 0x000210f501007387 */ /* 0x0001e80000100800 */
[----:B------:R0:W-:Y:S01]  /*1cdc0*/  STL [R1+0x23c], R243 ;  /* 0x00023cf301007387 */ /* 0x0001e20000100800 */
[----:B------:R-:W-:-:S03]  /*1cdd0*/  IADD3 R230, P6, R230, R5, RZ ;  /* 0x00000005e6e67210 */ /* 0x000fc60007fde0ff */
[----:B------:R0:W-:Y:S04]  /*1cde0*/  STL [R1+0x208], R242 ;  /* 0x000208f201007387 */ /* 0x0001e80000100800 */
[----:B------:R0:W-:Y:S04]  /*1cdf0*/  STL [R1+0x234], R241 ;  /* 0x000234f101007387 */ /* 0x0001e80000100800 */
[----:B------:R0:W-:Y:S01]  /*1ce00*/  STL [R1+0x200], R239 ;  /* 0x000200ef01007387 */ /* 0x0001e20000100800 */
[----:B------:R-:W-:-:S03]  /*1ce10*/  IMAD.X R226, R226, 0x1, R6, P3 ;  /* 0x00000001e2e27824 */ /* 0x000fc600018e0606 */
[----:B------:R0:W-:Y:S01]  /*1ce20*/  STL [R1+0x22c], R237 ;  /* 0x00022ced01007387 */ /* 0x0001e20000100800 */
[----:B------:R-:W-:-:S03]  /*1ce30*/  IMAD.X R225, R225, 0x1, R6, P4 ;  /* 0x00000001e1e17824 */ /* 0x000fc600020e0606 */
[----:B------:R0:W-:Y:S01]  /*1ce40*/  STL [R1+0x1f8], R236 ;  /* 0x0001f8ec01007387 */ /* 0x0001e20000100800 */
[----:B------:R-:W-:-:S03]  /*1ce50*/  IMAD.X R223, R223, 0x1, R6, P6 ;  /* 0x00000001dfdf7824 */ /* 0x000fc600030e0606 */
[----:B------:R0:W-:Y:S01]  /*1ce60*/  STL [R1+0x21c], R235 ;  /* 0x00021ceb01007387 */ /* 0x0001e20000100800 */
[----:B------:R-:W-:-:S03]  /*1ce70*/  IMAD.X R224, R224, 0x1, R6, P5 ;  /* 0x00000001e0e07824 */ /* 0x000fc600028e0606 */
[----:B------:R0:W-:Y:S04]  /*1ce80*/  STL [R1+0x1f0], R233 ;  /* 0x0001f0e901007387 */ /* 0x0001e80000100800 */
[----:B------:R0:W-:Y:S04]  /*1ce90*/  STL [R1+0x214], R232 ;  /* 0x000214e801007387 */ /* 0x0001e80000100800 */
[----:B------:R0:W-:Y:S04]  /*1cea0*/  STL [R1+0x1e8], R230 ;  /* 0x0001e8e601007387 */ /* 0x0001e80000100800 */
[----:B------:R0:W-:Y:S04]  /*1ceb0*/  STL [R1+0x20c], R229 ;  /* 0x00020ce501007387 */ /* 0x0001e80000100800 */
[----:B------:R0:W-:Y:S04]  /*1cec0*/  STL [R1+0x204], R227 ;  /* 0x000204e301007387 */ /* 0x0001e80000100800 */
[----:B------:R0:W-:Y:S04]  /*1ced0*/  STL [R1+0x1fc], R226 ;  /* 0x0001fce201007387 */ /* 0x0001e80000100800 */
[----:B------:R0:W-:Y:S04]  /*1cee0*/  STL [R1+0x1f4], R225 ;  /* 0x0001f4e101007387 */ /* 0x0001e80000100800 */
[----:B------:R0:W-:Y:S04]  /*1cef0*/  STL [R1+0x1e0], R223 ;  /* 0x0001e0df01007387 */ /* 0x0001e80000100800 */
[----:B------:R0:W-:Y:S01]  /*1cf00*/  STL [R1+0x1ec], R224 ;  /* 0x0001ece001007387 */ /* 0x0001e20000100800 */
[----:B------:R-:W-:-:S02]  /*1cf10*/  WARPGROUP.DEPBAR.LE gsb0, 0x0 ;  /* 0x00008000000079c5 */ /* 0x000fc40000010000 */
[----:B------:R-:W-:Y:S05]  /*1cf20*/  @P0 BRA `(.L_x_1) ;  /* 0xfffffec400000947 */ /* 0x000fea000383ffff */
[----:B------:R-:W-:Y:S02]  /*1cf30*/  F2FP.BF16.F32.PACK_AB R23, R47, R111 ;  /* 0x0000006f2f17723e */ /* 0x000fe400000010ff */
[----:B------:R-:W-:Y:S02]  /*1cf40*/  F2FP.BF16.F32.PACK_AB R12, R81, R145 ;  /* 0x00000091510c723e */ /* 0x000fe400000010ff */
[----:B-----5:R-:W-:Y:S02]  /*1cf50*/  F2FP.BF16.F32.PACK_AB R17, R82, R146 ;  /* 0x000000925211723e */ /* 0x020fe400000010ff */
[----:B------:R-:W-:Y:S02]  /*1cf60*/  F2FP.BF16.F32.PACK_AB R22, R45, R109 ;  /* 0x0000006d2d16723e */ /* 0x000fe400000010ff */
[----:B------:R-:W-:Y:S02]  /*1cf70*/  F2FP.BF16.F32.PACK_AB R47, R46, R110 ;  /* 0x0000006e2e2f723e */ /* 0x000fe400000010ff */
[----:B------:R-:W-:-:S02]  /*1cf80*/  F2FP.BF16.F32.PACK_AB R11, R54, R118 ;  /* 0x00000076360b723e */ /* 0x000fc400000010ff */
[----:B------:R-:W-:Y:S02]  /*1cf90*/  F2FP.BF16.F32.PACK_AB R13, R83, R147 ;  /* 0x00000093530d723e */ /* 0x000fe400000010ff */
[----:B------:R-:W-:Y:S02]  /*1cfa0*/  F2FP.BF16.F32.PACK_AB R18, R48, R112 ;  /* 0x000000703012723e */ /* 0x000fe400000010ff */
[----:B------:R-:W-:Y:S02]  /*1cfb0*/  F2FP.BF16.F32.PACK_AB R21, R79, R143 ;  /* 0x0000008f4f15723e */ /* 0x000fe400000010ff */
        /* <DEDUP_REMOVED lines=54> */
[----:B------:R-:W-:-:S07]  /*1d320*/  F2FP.BF16.F32.PACK_AB R60, R56, R120 ;  /* 0x00000078383c723e */ /* 0x000fce00000010ff */
.L_x_0:
[----:B------:R-:W1:Y:S01]  /*1d330*/  S2R R25, SR_TID.X ;  /* 0x0000000000197919 */ /* 0x000e620000002100 */
[----:B------:R-:W-:Y:S01]  /*1d340*/  MOV R153, 0x400 ;  /* 0x0000040000997802 */ /* 0x000fe20000000f00 */
[----:B------:R-:W2:Y:S01]  /*1d350*/  LDC.64 R68, c[0x0][0x228] ;  /* 0x00008a00ff447b82 */ /* 0x000ea20000000a00 */
[C---:B------:R-:W-:Y:S01]  /*1d360*/  VIADD R30, R0.reuse, 0x3f ;  /* 0x0000003f001e7836 */ /* 0x040fe20000000000 */
[----:B------:R-:W3:Y:S01]  /*1d370*/  S2R R154, SR_CgaCtaId ;  /* 0x00000000009a7919 */ /* 0x000ee20000008800 */
[----:B------:R-:W-:Y:S01]  /*1d380*/  VIADD R28, R0, 0x3 ;  /* 0x00000003001c7836 */ /* 0x000fe20000000000 */
[----:B------:R-:W4:Y:S04]  /*1d390*/  S2R R152, SR_TID.X ;  /* 0x0000000000987919 */ /* 0x000f280000002100 */
[----:B------:R-:W5:Y:S08]  /*1d3a0*/  LDC R93, c[0x0][0x244] ;  /* 0x00009100ff5d7b82 */ /* 0x000f700000000800 */
[----:B------:R-:W0:Y:S01]  /*1d3b0*/  LDC.64 R94, c[0x0][0x220] ;  /* 0x00008800ff5e7b82 */ /* 0x000e220000000a00 */
[----:B--2---:R-:W-:-:S07]  /*1d3c0*/  ISETP.GE.AND P0, PT, R30, R69, PT ;  /* 0x000000451e00720c */ /* 0x004fce0003f06270 */
[----:B------:R-:W2:Y:S08]  /*1d3d0*/  LDC R71, c[0x0][0x248] ;  /* 0x00009200ff477b82 */ /* 0x000eb00000000800 */
[----:B------:R-:W-:Y:S01]  /*1d3e0*/  BAR.SYNC.DEFER_BLOCKING 0x0 ;  /* 0x0000000000007b1d */ /* 0x000fe20000010000 */
[----:B------:R-:W-:Y:S02]  /*1d3f0*/  ISETP.GE.AND P3, PT, R28, R69, PT ;  /* 0x000000451c00720c */ /* 0x000fe40003f66270 */
[----:B------:R-:W-:Y:S01]  /*1d400*/  ISETP.GE.AND P4, PT, R2, R68, PT ;  /* 0x000000440200720c */ /* 0x000fe20003f86270 */
[----:B-1----:R-:W-:-:S02]  /*1d410*/  IMAD.SHL.U32 R24, R25, 0x10, RZ ;  /* 0x0000001019187824 */ /* 0x002fc400078e00ff */
[C---:B------:R-:W-:Y:S01]  /*1d420*/  IMAD.SHL.U32 R26, R25.reuse, 0x40, RZ ;  /* 0x00000040191a7824 */ /* 0x040fe200078e00ff */
[----:B------:R-:W-:Y:S01]  /*1d430*/  ISETP.LT.AND P4, PT, R0, R69, !P4 ;  /* 0x000000450000720c */ /* 0x000fe20006781270 */
[----:B------:R-:W-:Y:S01]  /*1d440*/  IMAD.SHL.U32 R25, R25, 0x8, RZ ;  /* 0x0000000819197824 */ /* 0x000fe200078e00ff */
[----:B------:R-:W-:Y:S02]  /*1d450*/  LOP3.LUT R24, R24, 0xf0, RZ, 0xc0, !PT ;  /* 0x000000f018187812 */ /* 0x000fe400078ec0ff */
[----:B------:R-:W-:Y:S01]  /*1d460*/  LOP3.LUT R27, R26, 0x400, RZ, 0xc0, !PT ;  /* 0x000004001a1b7812 */ /* 0x000fe200078ec0ff */
[----:B------:R-:W-:Y:S01]  /*1d470*/  VIADD R26, R0, 0x2 ;  /* 0x00000002001a7836 */ /* 0x000fe20000000000 */
[----:B---3--:R-:W-:Y:S02]  /*1d480*/  LEA R153, R154, R153, 0x18 ;  /* 0x000000999a997211 */ /* 0x008fe400078ec0ff */
[----:B------:R-:W-:Y:S02]  /*1d490*/  LOP3.LUT R25, R25, 0x300, RZ, 0xc0, !PT ;  /* 0x0000030019197812 */ /* 0x000fe400078ec0ff */
[----:B------:R-:W-:-:S02]  /*1d4a0*/  IADD3 R24, R27, R153, R24 ;  /* 0x000000991b187210 */ /* 0x000fc40007ffe018 */
[----:B----4-:R-:W-:Y:S02]  /*1d4b0*/  LOP3.LUT R152, R152, 0x7f, RZ, 0xc0, !PT ;  /* 0x0000007f98987812 */ /* 0x010fe400078ec0ff */
[-C--:B------:R-:W-:Y:S01]  /*1d4c0*/  ISETP.GE.AND P5, PT, R26, R69.reuse, PT ;  /* 0x000000451a00720c */ /* 0x080fe20003fa6270 */
[----:B------:R-:W-:Y:S02]  /*1d4d0*/  IMAD.IADD R92, R25, 0x1, R24 ;  /* 0x00000001195c7824 */ /* 0x000fe400078e0218 */
[----:B------:R-:W-:Y:S02]  /*1d4e0*/  IMAD R70, R152, 0x10, R153 ;  /* 0x0000001098467824 */ /* 0x000fe400078e0299 */
[----:B------:R-:W-:Y:S01]  /*1d4f0*/  VIADD R24, R0, 0x1 ;  /* 0x0000000100187836 */ /* 0x000fe20000000000 */
[----:B------:R-:W-:Y:S01]  /*1d500*/  STSM.16.M88.4 [R92], R60 ;  /* 0x0000003c5c007844 */ /* 0x000fe20000000200 */
[----:B------:R-:W-:Y:S03]  /*1d510*/  BAR.SYNC.DEFER_BLOCKING 0x0 ;  /* 0x0000000000007b1d */ /* 0x000fe60000010000 */
[----:B------:R-:W-:-:S03]  /*1d520*/  ISETP.GE.AND P1, PT, R24, R69, PT ;  /* 0x000000451800720c */ /* 0x000fc60003f26270 */
[----:B------:R-:W1:Y:S02]  /*1d530*/  LDS.128 R88, [R70] ;  /* 0x0000000046587984 */ /* 0x000e640000000c00 */
[----:B------:R-:W-:Y:S06]  /*1d540*/  BAR.SYNC.DEFER_BLOCKING 0x0 ;  /* 0x0000000000007b1d */ /* 0x000fec0000010000 */
[----:B------:R-:W-:Y:S02]  /*1d550*/  STSM.16.M88.4 [R92], R32 ;  /* 0x000000205c007844 */ /* 0x000fe40000000200 */
[----:B------:R-:W-:Y:S06]  /*1d560*/  BAR.SYNC.DEFER_BLOCKING 0x0 ;  /* 0x0000000000007b1d */ /* 0x000fec0000010000 */
[----:B------:R-:W3:Y:S02]  /*1d570*/  LDS.128 R84, [R70] ;  /* 0x0000000046547984 */ /* 0x000ee40000000c00 */
[----:B------:R-:W-:Y:S06]  /*1d580*/  BAR.SYNC.DEFER_BLOCKING 0x0 ;  /* 0x0000000000007b1d */ /* 0x000fec0000010000 */
[----:B------:R-:W-:Y:S02]  /*1d590*/  STSM.16.M88.4 [R92], R64 ;  /* 0x000000405c007844 */ /* 0x000fe40000000200 */
[----:B------:R-:W-:Y:S06]  /*1d5a0*/  BAR.SYNC.DEFER_BLOCKING 0x0 ;  /* 0x0000000000007b1d */ /* 0x000fec0000010000 */
[----:B------:R-:W4:Y:S02]  /*1d5b0*/  LDS.128 R24, [R70] ;  /* 0x0000000046187984 */ /* 0x000f240000000c00 */
        /* <DEDUP_REMOVED lines=15> */
[----:B------:R-:W-:Y:S02]  /*1d6b0*/  LDS.128 R40, [R70] ;  /* 0x0000000046287984 */ /* 0x000fe40000000c00 */
[----:B------:R-:W-:Y:S06]  /*1d6c0*/  BAR.SYNC.DEFER_BLOCKING 0x0 ;  /* 0x0000000000007b1d */ /* 0x000fec0000010000 */
[----:B------:R5:W-:Y:S02]  /*1d6d0*/  STSM.16.M88.4 [R92], R72 ;  /* 0x000000485c007844 */ /* 0x000be40000000200 */
[----:B------:R-:W-:Y:S01]  /*1d6e0*/  BAR.SYNC.DEFER_BLOCKING 0x0 ;  /* 0x0000000000007b1d */ /* 0x000fe20000010000 */
[----:B-----5:R-:W-:-:S04]  /*1d6f0*/  IMAD R73, R2, R93, RZ ;  /* 0x0000005d02497224 */ /* 0x020fc800078e02ff */
[----:B------:R-:W-:Y:S01]  /*1d700*/  IMAD R74, R93, 0x80, R73 ;  /* 0x000000805d4a7824 */ /* 0x000fe200078e0249 */
[----:B0-----:R-:W-:-:S04]  /*1d710*/  LEA R72, P2, R73, R94, 0x1 ;  /* 0x0000005e49487211 */ /* 0x001fc800078408ff */
[----:B------:R-:W-:Y:S02]  /*1d720*/  LEA.HI.X.SX32 R73, R73, R95, 0x1, P2 ;  /* 0x0000005f49497211 */ /* 0x000fe400010f0eff */
[----:B------:R-:W-:Y:S01]  /*1d730*/  ISETP.GE.AND P2, PT, R0, R69, PT ;  /* 0x000000450000720c */ /* 0x000fe20003f46270 */
[----:B------:R-:W-:Y:S01]  /*1d740*/  LDS.128 R48, [R70] ;  /* 0x0000000046307984 */ /* 0x000fe20000000c00 */
[----:B------:R-:W-:Y:S02]  /*1d750*/  BAR.SYNC.DEFER_BLOCKING 0x0 ;  /* 0x0000000000007b1d */ /* 0x000fe40000010000 */
[----:B------:R-:W-:-:S04]  /*1d760*/  ISETP.LT.AND P2, PT, R3, R68, !P2 ;  /* 0x000000440300720c */ /* 0x000fc80005741270 */
[----:B------:R-:W-:Y:S02]  /*1d770*/  STSM.16.M88.4 [R92], R80 ;  /* 0x000000505c007844 */ /* 0x000fe40000000200 */
[----:B------:R-:W-:Y:S06]  /*1d780*/  BAR.SYNC.DEFER_BLOCKING 0x0 ;  /* 0x0000000000007b1d */ /* 0x000fec0000010000 */
[----:B------:R-:W0:Y:S02]  /*1d790*/  LDS.128 R52, [R70] ;  /* 0x0000000046347984 */ /* 0x000e240000000c00 */
[----:B------:R-:W-:Y:S06]  /*1d7a0*/  BAR.SYNC.DEFER_BLOCKING 0x0 ;  /* 0x0000000000007b1d */ /* 0x000fec0000010000 */
[----:B------:R2:W-:Y:S02]  /*1d7b0*/  STSM.16.M88.4 [R92], R76 ;  /* 0x0000004c5c007844 */ /* 0x0005e40000000200 */
[----:B------:R-:W-:Y:S01]  /*1d7c0*/  BAR.SYNC.DEFER_BLOCKING 0x0 ;  /* 0x0000000000007b1d */ /* 0x000fe20000010000 */
[----:B--2---:R-:W-:Y:S01]  /*1d7d0*/  IMAD R77, R0, R71, RZ ;  /* 0x00000047004d7224 */ /* 0x004fe200078e02ff */
[----:B-1----:R-:W-:Y:S01]  /*1d7e0*/  PRMT R78, R88, 0x7632, R78 ;  /* 0x00007632584e7816 */ /* 0x002fe2000000004e */
[----:B------:R-:W-:-:S03]  /*1d7f0*/  VIADD R76, R0, 0x5 ;  /* 0x00000005004c7836 */ /* 0x000fc60000000000 */
[----:B------:R-:W1:Y:S02]  /*1d800*/  LDS.128 R56, [R70] ;  /* 0x0000000046387984 */ /* 0x000e640000000c00 */
[----:B------:R-:W-:Y:S06]  /*1d810*/  BAR.SYNC.DEFER_BLOCKING 0x0 ;  /* 0x0000000000007b1d */ /* 0x000fec0000010000 */
[----:B------:R-:W-:Y:S02]  /*1d820*/  STSM.16.M88.4 [R92], R44 ;  /* 0x0000002c5c007844 */ /* 0x000fe40000000200 */
[----:B------:R-:W-:Y:S06]  /*1d830*/  BAR.SYNC.DEFER_BLOCKING 0x0 ;  /* 0x0000000000007b1d */ /* 0x000fec0000010000 */
[----:B------:R-:W2:Y:S02]  /*1d840*/  LDS.128 R60, [R70] ;  /* 0x00000000463c7984 */ /* 0x000ea40000000c00 */
[----:B------:R-:W-:Y:S06]  /*1d850*/  BAR.SYNC.DEFER_BLOCKING 0x0 ;  /* 0x0000000000007b1d */ /* 0x000fec0000010000 */
[----:B------:R5:W-:Y:S02]  /*1d860*/  STSM.16.M88.4 [R92], R20 ;  /* 0x000000145c007844 */ /* 0x000be40000000200 */
[----:B------:R-:W-:Y:S01]  /*1d870*/  BAR.SYNC.DEFER_BLOCKING 0x0 ;  /* 0x0000000000007b1d */ /* 0x000fe20000010000 */
[----:B-----5:R-:W-:Y:S01]  /*1d880*/  LEA R20, P6, R74, R94, 0x1 ;  /* 0x0000005e4a147211 */ /* 0x020fe200078c08ff */
[----:B------:R-:W-:-:S03]  /*1d890*/  IMAD.WIDE R22, R77, 0x2, R72 ;  /* 0x000000024d167825 */ /* 0x000fc600078e0248 */
[----:B------:R-:W-:Y:S02]  /*1d8a0*/  LEA.HI.X.SX32 R21, R74, R95, 0x1, P6 ;  /* 0x0000005f4a157211 */ /* 0x000fe400030f0eff */
[-C--:B------:R-:W-:Y:S02]  /*1d8b0*/  ISETP.LT.AND P6, PT, R2, R68.reuse, !P5 ;  /* 0x000000440200720c */ /* 0x080fe40006fc1270 */
[----:B------:R-:W-:Y:S01]  /*1d8c0*/  ISETP.LT.AND P5, PT, R3, R68, !P5 ;  /* 0x000000440300720c */ /* 0x000fe20006fa1270 */
[C---:B------:R-:W-:Y:S01]  /*1d8d0*/  IMAD.WIDE R74, R77.reuse, 0x2, R20 ;  /* 0x000000024d4a7825 */ /* 0x040fe200078e0214 */
[----:B------:R-:W5:Y:S03]  /*1d8e0*/  LDS.128 R64, [R70] ;  /* 0x0000000046407984 */ /* 0x000f660000000c00 */
[--C-:B------:R-:W-:Y:S01]  /*1d8f0*/  IMAD.IADD R77, R77, 0x1, R71.reuse ;  /* 0x000000014d4d7824 */ /* 0x100fe200078e0247 */
[----:B------:R-:W-:Y:S03]  /*1d900*/  BAR.SYNC.DEFER_BLOCKING 0x0 ;  /* 0x0000000000007b1d */ /* 0x000fe60000010000 */
[----:B------:R-:W-:-:S03]  /*1d910*/  IMAD.IADD R79, R77, 0x1, R71 ;  /* 0x000000014d4f7824 */ /* 0x000fc600078e0247 */
[----:B------:R-:W-:Y:S02]  /*1d920*/  STSM.16.M88.4 [R92], R16 ;  /* 0x000000105c007844 */ /* 0x000fe40000000200 */
[----:B------:R-:W-:Y:S06]  /*1d930*/  BAR.SYNC.DEFER_BLOCKING 0x0 ;  /* 0x0000000000007b1d */ /* 0x000fec0000010000 */
[----:B------:R-:W5:Y:S02]  /*1d940*/  LDS.128 R44, [R70] ;  /* 0x00000000462c7984 */ /* 0x000f640000000c00 */
[----:B------:R-:W-:Y:S06]  /*1d950*/  BAR.SYNC.DEFER_BLOCKING 0x0 ;  /* 0x0000000000007b1d */ /* 0x000fec0000010000 */
[----:B------:R-:W-:Y:S02]  /*1d960*/  STSM.16.M88.4 [R92], R12 ;  /* 0x0000000c5c007844 */ /* 0x000fe40000000200 */
[----:B------:R-:W-:Y:S06]  /*1d970*/  BAR.SYNC.DEFER_BLOCKING 0x0 ;  /* 0x0000000000007b1d */ /* 0x000fec0000010000 */
[----:B------:R-:W5:Y:S02]  /*1d980*/  LDS.128 R16, [R70] ;  /* 0x0000000046107984 */ /* 0x000f640000000c00 */
[----:B------:R-:W-:Y:S06]  /*1d990*/  BAR.SYNC.DEFER_BLOCKING 0x0 ;  /* 0x0000000000007b1d */ /* 0x000fec0000010000 */
[----:B------:R3:W-:Y:S02]  /*1d9a0*/  STSM.16.M88.4 [R92], R8 ;  /* 0x000000085c007844 */ /* 0x0007e40000000200 */
[----:B------:R-:W-:Y:S01]  /*1d9b0*/  BAR.SYNC.DEFER_BLOCKING 0x0 ;  /* 0x0000000000007b1d */ /* 0x000fe20000010000 */
[----:B---3--:R-:W-:-:S02]  /*1d9c0*/  VIADD R8, R0, 0x4 ;  /* 0x0000000400087836 */ /* 0x008fc40000000000 */
[----:B------:R-:W-:-:S03]  /*1d9d0*/  IMAD.WIDE R10, R79, 0x2, R20 ;  /* 0x000000024f0a7825 */ /* 0x000fc600078e0214 */
[----:B------:R-:W3:Y:S02]  /*1d9e0*/  LDS.128 R12, [R70] ;  /* 0x00000000460c7984 */ /* 0x000ee40000000c00 */
[----:B------:R-:W-:Y:S06]  /*1d9f0*/  BAR.SYNC.DEFER_BLOCKING 0x0 ;  /* 0x0000000000007b1d */ /* 0x000fec0000010000 */
[----:B------:R4:W-:Y:S02]  /*1da00*/  STSM.16.M88.4 [R92], R4 ;  /* 0x000000045c007844 */ /* 0x0009e40000000200 */
[----:B------:R-:W-:Y:S01]  /*1da10*/  BAR.SYNC.DEFER_BLOCKING 0x0 ;  /* 0x0000000000007b1d */ /* 0x000fe20000010000 */
[----:B----4-:R-:W-:-:S04]  /*1da20*/  IMAD.WIDE R4, R77, 0x2, R72 ;  /* 0x000000024d047825 */ /* 0x010fc800078e0248 */
[----:B------:R-:W-:Y:S01]  /*1da30*/  IMAD.WIDE R6, R77, 0x2, R20 ;  /* 0x000000024d067825 */ /* 0x000fe200078e0214 */
[----:B------:R4:W-:Y:S01]  /*1da40*/  @P4 STG.E.U16 desc[UR60][R22.64], R88 ;  /* 0x0000005816004986 */ /* 0x0009e2000c10153c */
[----:B------:R-:W-:Y:S02]  /*1da50*/  ISETP.GE.AND P4, PT, R8, R69, PT ;  /* 0x000000450800720c */ /* 0x000fe40003f86270 */
[C---:B------:R-:W-:Y:S01]  /*1da60*/  IMAD.WIDE R8, R79.reuse, 0x2, R72 ;  /* 0x000000024f087825 */ /* 0x040fe200078e0248 */
[----:B------:R0:W-:Y:S01]  /*1da70*/  @P2 STG.E.U16 desc[UR60][R74.64], R78 ;  /* 0x0000004e4a002986 */ /* 0x0001e2000c10153c */
[-C--:B------:R-:W-:Y:S02]  /*1da80*/  ISETP.LT.AND P2, PT, R2, R68.reuse, !P1 ;  /* 0x000000440200720c */ /* 0x080fe40004f41270 */
[----:B------:R-:W-:Y:S01]  /*1da90*/  IMAD.IADD R79, R79, 0x1, R71 ;  /* 0x000000014f4f7824 */ /* 0x000fe200078e0247 */
[----:B------:R-:W-:-:S03]  /*1daa0*/  ISETP.LT.AND P1, PT, R3, R68, !P1 ;  /* 0x000000440300720c */ /* 0x000fc60004f21270 */
[----:B----4-:R-:W-:Y:S02]  /*1dab0*/  IMAD.IADD R23, R79, 0x1, R71 ;  /* 0x000000014f177824 */ /* 0x010fe400078e0247 */
[----:B------:R-:W-:Y:S01]  /*1dac0*/  VIADD R22, R0, 0x6 ;  /* 0x0000000600167836 */ /* 0x000fe20000000000 */
[----:B0-----:R-:W-:-:S04]  /*1dad0*/  PRMT R74, R84, 0x7632, R74 ;  /* 0x00007632544a7816 */ /* 0x001fc8000000004a */
[----:B------:R0:W-:Y:S01]  /*1dae0*/  @P2 STG.E.U16 desc[UR60][R4.64], R84 ;  /* 0x0000005404002986 */ /* 0x0001e2000c10153c */
[----:B------:R-:W-:Y:S02]  /*1daf0*/  PRMT R75, R89, 0x7632, R75 ;  /* 0x00007632594b7816 */ /* 0x000fe4000000004b */
[-C--:B------:R-:W-:Y:S01]  /*1db00*/  ISETP.GE.AND P2, PT, R76, R69.reuse, PT ;  /* 0x000000454c00720c */ /* 0x080fe20003f46270 */
[----:B------:R4:W-:Y:S01]  /*1db10*/  @P1 STG.E.U16 desc[UR60][R6.64], R74 ;  /* 0x0000004a06001986 */ /* 0x0009e2000c10153c */
[CC--:B------:R-:W-:Y:S02]  /*1db20*/  ISETP.LT.AND P1, PT, R2.reuse, R68.reuse, !P3 ;  /* 0x000000440200720c */ /* 0x0c0fe40005f21270 */
[CC--:B------:R-:W-:Y:S01]  /*1db30*/  ISETP.LT.AND P3, PT, R3.reuse, R68.reuse, !P3 ;  /* 0x000000440300720c */ /* 0x0c0fe20005f61270 */
[----:B------:R1:W-:Y:S01]  /*1db40*/  @P6 STG.E.U16 desc[UR60][R8.64], R89 ;  /* 0x0000005908006986 */ /* 0x0003e2000c10153c */
[-C--:B------:R-:W-:Y:S02]  /*1db50*/  ISETP.LT.AND P6, PT, R2, R68.reuse, !P4 ;  /* 0x000000440200720c */ /* 0x080fe400067c1270 */
[----:B------:R-:W-:Y:S01]  /*1db60*/  ISETP.LT.AND P4, PT, R3, R68, !P4 ;  /* 0x000000440300720c */ /* 0x000fe20006781270 */
[----:B0-----:R-:W-:Y:S01]  /*1db70*/  IMAD.WIDE R4, R79, 0x2, R72 ;  /* 0x000000024f047825 */ /* 0x001fe200078e0248 */
[----:B------:R0:W-:Y:S01]  /*1db80*/  @P5 STG.E.U16 desc[UR60][R10.64], R75 ;  /* 0x0000004b0a005986 */ /* 0x0001e2000c10153c */
[----:B------:R-:W-:-:S02]  /*1db90*/  ISETP.GE.AND P5, PT, R22, R69, PT ;  /* 0x000000451600720c */ /* 0x000fc40003fa6270 */
[----:B----4-:R-:W-:Y:S01]  /*1dba0*/  IMAD.WIDE R6, R79, 0x2, R20 ;  /* 0x000000024f067825 */ /* 0x010fe200078e0214 */
[----:B------:R-:W-:Y:S01]  /*1dbb0*/  PRMT R74, R85, 0x7632, R74 ;  /* 0x00007632554a7816 */ /* 0x000fe2000000004a */
[----:B------:R-:W-:Y:S01]  /*1dbc0*/  @P1 STG.E.U16 desc[UR60][R4.64], R85 ;  /* 0x0000005504001986 */ /* 0x000fe2000c10153c */
[----:B------:R-:W-:Y:S01]  /*1dbd0*/  PRMT R76, R90, 0x7632, R76 ;  /* 0x000076325a4c7816 */ /* 0x000fe2000000004c */
[----:B-1----:R-:W-:Y:S02]  /*1dbe0*/  IMAD.WIDE R8, R23, 0x2, R72 ;  /* 0x0000000217087825 */ /* 0x002fe400078e0248 */
[----:B------:R1:W-:Y:S01]  /*1dbf0*/  @P3 STG.E.U16 desc[UR60][R6.64], R74 ;  /* 0x0000004a06003986 */ /* 0x0003e2000c10153c */
[-C--:B------:R-:W-:Y:S01]  /*1dc00*/  ISETP.LT.AND P3, PT, R2, R68.reuse, !P2 ;  /* 0x000000440200720c */ /* 0x080fe20005761270 */
[----:B------:R-:W-:Y:S01]  /*1dc10*/  VIADD R22, R0, 0x7 ;  /* 0x0000000700167836 */ /* 0x000fe20000000000 */
[-C--:B------:R-:W-:Y:S01]  /*1dc20*/  ISETP.LT.AND P2, PT, R3, R68.reuse, !P2 ;  /* 0x000000440300720c */ /* 0x080fe20005741270 */
[----:B0-----:R-:W-:Y:S01]  /*1dc30*/  IMAD.WIDE R10, R23, 0x2, R20 ;  /* 0x00000002170a7825 */ /* 0x001fe200078e0214 */
[----:B------:R0:W-:Y:S01]  /*1dc40*/  @P6 STG.E.U16 desc[UR60][R8.64], R90 ;  /* 0x0000005a08006986 */ /* 0x0001e2000c10153c */
[----:B------:R-:W-:-:S02]  /*1dc50*/  ISETP.LT.AND P6, PT, R2, R68, !P5 ;  /* 0x000000440200720c */ /* 0x000fc40006fc1270 */
[--C-:B------:R-:W-:Y:S01]  /*1dc60*/  IMAD.IADD R23, R23, 0x1, R71.reuse ;  /* 0x0000000117177824 */ /* 0x100fe200078e0247 */
[-C--:B------:R-:W-:Y:S01]  /*1dc70*/  ISETP.GE.AND P1, PT, R22, R69.reuse, PT ;  /* 0x000000451600720c */ /* 0x080fe20003f26270 */
[----:B------:R-:W-:Y:S01]  /*1dc80*/  VIADD R22, R0, 0x8 ;  /* 0x0000000800167836 */ /* 0x000fe20000000000 */
[----:B------:R4:W-:Y:S01]  /*1dc90*/  @P4 STG.E.U16 desc[UR60][R10.64], R76 ;  /* 0x0000004c0a004986 */ /* 0x0009e2000c10153c */
[C---:B------:R-:W-:Y:S01]  /*1dca0*/  IMAD.IADD R75, R23.reuse, 0x1, R71 ;  /* 0x00000001174b7824 */ /* 0x040fe200078e0247 */
[----:B-1----:R-:W-:Y:S01]  /*1dcb0*/  PRMT R74, R86, 0x7632, R74 ;  /* 0x00007632564a7816 */ /* 0x002fe2000000004a */
[----:B------:R-:W-:Y:S01]  /*1dcc0*/  IMAD.WIDE R4, R23, 0x2, R72 ;  /* 0x0000000217047825 */ /* 0x000fe200078e0248 */
[-C--:B------:R-:W-:Y:S02]  /*1dcd0*/  ISETP.LT.AND P5, PT, R3, R68.reuse, !P5 ;  /* 0x000000440300720c */ /* 0x080fe40006fa1270 */
[----:B------:R-:W-:Y:S01]  /*1dce0*/  ISETP.GE.AND P4, PT, R22, R69, PT ;  /* 0x000000451600720c */ /* 0x000fe20003f86270 */
[----:B------:R-:W-:Y:S01]  /*1dcf0*/  IMAD.WIDE R6, R23, 0x2, R20 ;  /* 0x0000000217067825 */ /* 0x000fe200078e0214 */
[----:B------:R-:W-:Y:S03]  /*1dd00*/  @P3 STG.E.U16 desc[UR60][R4.64], R86 ;  /* 0x0000005604003986 */ /* 0x000fe6000c10153c */
[----:B0-----:R-:W-:Y:S01]  /*1dd10*/  IMAD.WIDE R8, R75, 0x2, R72 ;  /* 0x000000024b087825 */ /* 0x001fe200078e0248 */
[----:B------:R0:W-:Y:S01]  /*1dd20*/  @P2 STG.E.U16 desc[UR60][R6.64], R74 ;  /* 0x0000004a06002986 */ /* 0x0001e2000c10153c */
[----:B------:R-:W-:-:S02]  /*1dd30*/  ISETP.LT.AND P2, PT, R2, R68, !P1 ;  /* 0x000000440200720c */ /* 0x000fc40004f41270 */
[-C--:B------:R-:W-:Y:S01]  /*1dd40*/  ISETP.LT.AND P1, PT, R3, R68.reuse, !P1 ;  /* 0x000000440300720c */ /* 0x080fe20004f21270 */
[----:B------:R-:W-:Y:S01]  /*1dd50*/  VIADD R22, R0, 0x9 ;  /* 0x0000000900167836 */ /* 0x000fe20000000000 */
[----:B------:R1:W-:Y:S01]  /*1dd60*/  @P6 STG.E.U16 desc[UR60][R8.64], R91 ;  /* 0x0000005b08006986 */ /* 0x0003e2000c10153c */
[----:B----4-:R-:W-:Y:S01]  /*1dd70*/  IMAD.WIDE R10, R75, 0x2, R20 ;  /* 0x000000024b0a7825 */ /* 0x010fe200078e0214 */
[-C--:B------:R-:W-:Y:S02]  /*1dd80*/  ISETP.LT.AND P6, PT, R2, R68.reuse, !P4 ;  /* 0x000000440200720c */ /* 0x080fe400067c1270 */
[----:B------:R-:W-:Y:S01]  /*1dd90*/  PRMT R76, R91, 0x7632, R76 ;  /* 0x000076325b4c7816 */ /* 0x000fe2000000004c */
[--C-:B------:R-:W-:Y:S01]  /*1dda0*/  IMAD.IADD R75, R75, 0x1, R71.reuse ;  /* 0x000000014b4b7824 */ /* 0x100fe200078e0247 */
[----:B------:R-:W-:Y:S01]  /*1ddb0*/  ISETP.GE.AND P3, PT, R22, R69, PT ;  /* 0x000000451600720c */ /* 0x000fe20003f66270 */
[----:B------:R-:W-:Y:S01]  /*1ddc0*/  VIADD R22, R0, 0xa ;  /* 0x0000000a00167836 */ /* 0x000fe20000000000 */
[----:B0-----:R-:W-:Y:S01]  /*1ddd0*/  PRMT R74, R87, 0x7632, R74 ;  /* 0x00007632574a7816 */ /* 0x001fe2000000004a */
[C---:B------:R-:W-:Y:S01]  /*1dde0*/  IMAD.IADD R23, R75.reuse, 0x1, R71 ;  /* 0x000000014b177824 */ /* 0x040fe200078e0247 */
[----:B------:R0:W-:Y:S01]  /*1ddf0*/  @P5 STG.E.U16 desc[UR60][R10.64], R76 ;  /* 0x0000004c0a005986 */ /* 0x0001e2000c10153c */
[----:B------:R-:W-:Y:S01]  /*1de00*/  IMAD.WIDE R4, R75, 0x2, R72 ;  /* 0x000000024b047825 */ /* 0x000fe200078e0248 */
[----:B------:R-:W-:-:S02]  /*1de10*/  ISETP.LT.AND P4, PT, R3, R68, !P4 ;  /* 0x000000440300720c */ /* 0x000fc40006781270 */
[----:B------:R-:W-:Y:S01]  /*1de20*/  ISETP.GE.AND P5, PT, R22, R69, PT ;  /* 0x000000451600720c */ /* 0x000fe20003fa6270 */
[----:B------:R-:W-:Y:S01]  /*1de30*/  IMAD.WIDE R6, R75, 0x2, R20 ;  /* 0x000000024b067825 */ /* 0x000fe200078e0214 */
[----:B------:R4:W-:Y:S03]  /*1de40*/  @P2 STG.E.U16 desc[UR60][R4.64], R87 ;  /* 0x0000005704002986 */ /* 0x0009e6000c10153c */
[C---:B-1----:R-:W-:Y:S01]  /*1de50*/  IMAD.WIDE R8, R23.reuse, 0x2, R72 ;  /* 0x0000000217087825 */ /* 0x042fe200078e0248 */
[----:B------:R-:W-:Y:S01]  /*1de60*/  @P1 STG.E.U16 desc[UR60][R6.64], R74 ;  /* 0x0000004a06001986 */ /* 0x000fe2000c10153c */
[-C--:B------:R-:W-:Y:S02]  /*1de70*/  ISETP.LT.AND P1, PT, R2, R68.reuse, !P3 ;  /* 0x000000440200720c */ /* 0x080fe40005f21270 */
[----:B0-----:R-:W-:Y:S01]  /*1de80*/  IMAD.WIDE R10, R23, 0x2, R20 ;  /* 0x00000002170a7825 */ /* 0x001fe200078e0214 */
[----:B------:R0:W-:Y:S01]  /*1de90*/  @P6 STG.E.U16 desc[UR60][R8.64], R24 ;  /* 0x0000001808006986 */ /* 0x0001e2000c10153c */
[----:B------:R-:W-:-:S02]  /*1dea0*/  ISETP.LT.AND P3, PT, R3, R68, !P3 ;  /* 0x000000440300720c */ /* 0x000fc40005f61270 */
[--C-:B------:R-:W-:Y:S01]  /*1deb0*/  IMAD.IADD R23, R23, 0x1, R71.reuse ;  /* 0x0000000117177824 */ /* 0x100fe200078e0247 */
[-C--:B------:R-:W-:Y:S01]  /*1dec0*/  ISETP.LT.AND P6, PT, R2, R68.reuse, !P5 ;  /* 0x000000440200720c */ /* 0x080fe20006fc1270 */
[----:B------:R-:W-:Y:S01]  /*1ded0*/  VIADD R22, R0, 0xb ;  /* 0x0000000b00167836 */ /* 0x000fe20000000000 */
[----:B------:R-:W-:Y:S01]  /*1dee0*/  ISETP.LT.AND P5, PT, R3, R68, !P5 ;  /* 0x000000440300720c */ /* 0x000fe20006fa1270 */
[C---:B------:R-:W-:Y:S01]  /*1def0*/  IMAD.IADD R75, R23.reuse, 0x1, R71 ;  /* 0x00000001174b7824 */ /* 0x040fe200078e0247 */
[----:B------:R-:W-:Y:S01]  /*1df00*/  PRMT R76, R24, 0x7632, R76 ;  /* 0x00007632184c7816 */ /* 0x000fe2000000004c */
[C---:B----4-:R-:W-:Y:S01]  /*1df10*/  IMAD.WIDE R4, R23.reuse, 0x2, R72 ;  /* 0x0000000217047825 */ /* 0x050fe200078e0248 */
[----:B------:R-:W-:Y:S02]  /*1df20*/  ISETP.GE.AND P2, PT, R22, R69, PT ;  /* 0x000000451600720c */ /* 0x000fe40003f46270 */
[----:B0-----:R-:W-:Y:S01]  /*1df30*/  PRMT R24, R28, 0x7632, R24 ;  /* 0x000076321c187816 */ /* 0x001fe20000000018 */
[----:B------:R-:W-:Y:S01]  /*1df40*/  VIADD R22, R0, 0xc ;  /* 0x0000000c00167836 */ /* 0x000fe20000000000 */
[----:B------:R0:W-:Y:S01]  /*1df50*/  @P4 STG.E.U16 desc[UR60][R10.64], R76 ;  /* 0x0000004c0a004986 */ /* 0x0001e2000c10153c */
[----:B------:R-:W-:Y:S01]  /*1df60*/  IMAD.WIDE R6, R23, 0x2, R20 ;  /* 0x0000000217067825 */ /* 0x000fe200078e0214 */
[----:B------:R-:W-:-:S02]  /*1df70*/  PRMT R74, R25, 0x7632, R74 ;  /* 0x00007632194a7816 */ /* 0x000fc4000000004a */
[----:B------:R-:W-:Y:S01]  /*1df80*/  @P1 STG.E.U16 desc[UR60][R4.64], R28 ;  /* 0x0000001c04001986 */ /* 0x000fe2000c10153c */
[C---:B------:R-:W-:Y:S01]  /*1df90*/  IMAD.WIDE R8, R75.reuse, 0x2, R72 ;  /* 0x000000024b087825 */ /* 0x040fe200078e0248 */
[----:B------:R-:W-:Y:S02]  /*1dfa0*/  ISETP.GE.AND P4, PT, R22, R69, PT ;  /* 0x000000451600720c */ /* 0x000fe40003f86270 */
[----:B------:R1:W-:Y:S01]  /*1dfb0*/  @P3 STG.E.U16 desc[UR60][R6.64], R24 ;  /* 0x0000001806003986 */ /* 0x0003e2000c10153c */
[----:B------:R-:W-:Y:S02]  /*1dfc0*/  VIADD R22, R0, 0xd ;  /* 0x0000000d00167836 */ /* 0x000fe40000000000 */
[----:B0-----:R-:W-:Y:S01]  /*1dfd0*/  IMAD.WIDE R10, R75, 0x2, R20 ;  /* 0x000000024b0a7825 */ /* 0x001fe200078e0214 */
[----:B------:R0:W-:Y:S01]  /*1dfe0*/  @P6 STG.E.U16 desc[UR60][R8.64], R25 ;  /* 0x0000001908006986 */ /* 0x0001e2000c10153c */
[CC--:B------:R-:W-:Y:S02]  /*1dff0*/  ISETP.LT.AND P6, PT, R2.reuse, R68.reuse, !P2 ;  /* 0x000000440200720c */ /* 0x0c0fe400057c1270 */
[-C--:B------:R-:W-:Y:S01]  /*1e000*/  ISETP.LT.AND P2, PT, R3, R68.reuse, !P2 ;  /* 0x000000440300720c */ /* 0x080fe20005741270 */
[----:B------:R4:W-:Y:S01]  /*1e010*/  @P5 STG.E.U16 desc[UR60][R10.64], R74 ;  /* 0x0000004a0a005986 */ /* 0x0009e2000c10153c */
[----:B------:R-:W-:Y:S01]  /*1e020*/  IMAD.IADD R75, R75, 0x1, R71 ;  /* 0x000000014b4b7824 */ /* 0x000fe200078e0247 */
[----:B------:R-:W-:-:S02]  /*1e030*/  ISETP.LT.AND P5, PT, R2, R68, !P4 ;  /* 0x000000440200720c */ /* 0x000fc400067a1270 */
[-C--:B------:R-:W-:Y:S01]  /*1e040*/  ISETP.LT.AND P4, PT, R3, R68.reuse, !P4 ;  /* 0x000000440300720c */ /* 0x080fe20006781270 */
[----:B------:R-:W-:Y:S01]  /*1e050*/  IMAD.IADD R23, R75, 0x1, R71 ;  /* 0x000000014b177824 */ /* 0x000fe200078e0247 */
[-C--:B------:R-:W-:Y:S01]  /*1e060*/  ISETP.GE.AND P1, PT, R22, R69.reuse, PT ;  /* 0x000000451600720c */ /* 0x080fe20003f26270 */
[----:B------:R-:W-:Y:S01]  /*1e070*/  VIADD R22, R0, 0xe ;  /* 0x0000000e00167836 */ /* 0x000fe20000000000 */
[----:B-1----:R-:W-:Y:S01]  /*1e080*/  PRMT R24, R29, 0x7632, R24 ;  /* 0x000076321d187816 */ /* 0x002fe20000000018 */
[C---:B------:R-:W-:Y:S01]  /*1e090*/  IMAD.WIDE R4, R75.reuse, 0x2, R72 ;  /* 0x000000024b047825 */ /* 0x040fe200078e0248 */
[----:B------:R-:W-:Y:S02]  /*1e0a0*/  PRMT R28, R26, 0x7632, R28 ;  /* 0x000076321a1c7816 */ /* 0x000fe4000000001c */
[----:B------:R-:W-:Y:S01]  /*1e0b0*/  ISETP.GE.AND P3, PT, R22, R69, PT ;  /* 0x000000451600720c */ /* 0x000fe20003f66270 */
[----:B------:R-:W-:Y:S01]  /*1e0c0*/  IMAD.WIDE R6, R75, 0x2, R20 ;  /* 0x000000024b067825 */ /* 0x000fe200078e0214 */
[----:B------:R1:W-:Y:S03]  /*1e0d0*/  @P6 STG.E.U16 desc[UR60][R4.64], R29 ;  /* 0x0000001d04006986 */ /* 0x0003e6000c10153c */
[----:B0-----:R-:W-:Y:S01]  /*1e0e0*/  IMAD.WIDE R8, R23, 0x2, R72 ;  /* 0x0000000217087825 */ /* 0x001fe200078e0248 */
[----:B------:R0:W-:Y:S01]  /*1e0f0*/  @P2 STG.E.U16 desc[UR60][R6.64], R24 ;  /* 0x0000001806002986 */ /* 0x0001e2000c10153c */
[----:B------:R-:W-:-:S02]  /*1e100*/  ISETP.LT.AND P2, PT, R2, R68, !P1 ;  /* 0x000000440200720c */ /* 0x000fc40004f41270 */
[----:B----4-:R-:W-:Y:S01]  /*1e110*/  IMAD.WIDE R10, R23, 0x2, R20 ;  /* 0x00000002170a7825 */ /* 0x010fe200078e0214 */
[----:B------:R-:W-:Y:S01]  /*1e120*/  @P5 STG.E.U16 desc[UR60][R8.64], R26 ;  /* 0x0000001a08005986 */ /* 0x000fe2000c10153c */
[-C--:B------:R-:W-:Y:S02]  /*1e130*/  ISETP.LT.AND P1, PT, R3, R68.reuse, !P1 ;  /* 0x000000440300720c */ /* 0x080fe40004f21270 */
[--C-:B------:R-:W-:Y:S01]  /*1e140*/  IMAD.IADD R23, R23, 0x1, R71.reuse ;  /* 0x0000000117177824 */ /* 0x100fe200078e0247 */
[----:B------:R4:W-:Y:S01]  /*1e150*/  @P4 STG.E.U16 desc[UR60][R10.64], R28 ;  /* 0x0000001c0a004986 */ /* 0x0009e2000c10153c */
[-C--:B------:R-:W-:Y:S01]  /*1e160*/  ISETP.LT.AND P4, PT, R2, R68.reuse, !P3 ;  /* 0x000000440200720c */ /* 0x080fe20005f81270 */
[----:B------:R-:W-:Y:S01]  /*1e170*/  VIADD R22, R0, 0xf ;  /* 0x0000000f00167836 */ /* 0x000fe20000000000 */
[----:B------:R-:W-:Y:S01]  /*1e180*/  ISETP.LT.AND P3, PT, R3, R68, !P3 ;  /* 0x000000440300720c */ /* 0x000fe20005f61270 */
[----:B------:R-:W-:Y:S01]  /*1e190*/  IMAD.IADD R25, R23, 0x1, R71 ;  /* 0x0000000117197824 */ /* 0x000fe200078e0247 */
[----:B-1----:R-:W-:Y:S01]  /*1e1a0*/  PRMT R29, R27, 0x7632, R29 ;  /* 0x000076321b1d7816 */ /* 0x002fe2000000001d */
[----:B------:R-:W-:Y:S01]  /*1e1b0*/  IMAD.WIDE R4, R23, 0x2, R72 ;  /* 0x0000000217047825 */ /* 0x000fe200078e0248 */
[----:B------:R-:W-:-:S03]  /*1e1c0*/  ISETP.GE.AND P6, PT, R22, R69, PT ;  /* 0x000000451600720c */ /* 0x000fc60003fc6270 */
[----:B0-----:R-:W-:Y:S01]  /*1e1d0*/  IMAD.WIDE R6, R23, 0x2, R20 ;  /* 0x0000000217067825 */ /* 0x001fe200078e0214 */
[----:B------:R0:W-:Y:S01]  /*1e1e0*/  @P2 STG.E.U16 desc[UR60][R4.64], R30 ;  /* 0x0000001e04002986 */ /* 0x0001e2000c10153c */
[----:B----4-:R-:W-:Y:S02]  /*1e1f0*/  PRMT R28, R30, 0x7632, R28 ;  /* 0x000076321e1c7816 */ /* 0x010fe4000000001c */
[----:B------:R-:W-:Y:S02]  /*1e200*/  VIADD R22, R0, 0x10 ;  /* 0x0000001000167836 */ /* 0x000fe40000000000 */
[C---:B------:R-:W-:Y:S01]  /*1e210*/  IMAD.WIDE R8, R25.reuse, 0x2, R72 ;  /* 0x0000000219087825 */ /* 0x040fe200078e0248 */
[----:B------:R-:W-:Y:S02]  /*1e220*/  @P1 STG.E.U16 desc[UR60][R6.64], R28 ;  /* 0x0000001c06001986 */ /* 0x000fe4000c10153c */
[-C--:B------:R-:W-:Y:S01]  /*1e230*/  ISETP.GE.AND P5, PT, R22, R69.reuse, PT ;  /* 0x000000451600720c */ /* 0x080fe20003fa6270 */
[----:B------:R-:W-:Y:S01]  /*1e240*/  IMAD.WIDE R10, R25, 0x2, R20 ;  /* 0x00000002190a7825 */ /* 0x000fe200078e0214 */
[----:B------:R-:W-:Y:S02]  /*1e250*/  @P4 STG.E.U16 desc[UR60][R8.64], R27 ;  /* 0x0000001b08004986 */ /* 0x000fe4000c10153c */
[-C--:B------:R-:W-:Y:S01]  /*1e260*/  ISETP.LT.AND P1, PT, R2, R68.reuse, !P5 ;  /* 0x000000440200720c */ /* 0x080fe20006f21270 */
[----:B------:R-:W-:Y:S01]  /*1e270*/  VIADD R22, R0, 0x11 ;  /* 0x0000001100167836 */ /* 0x000fe20000000000 */
[----:B------:R1:W-:Y:S01]  /*1e280*/  @P3 STG.E.U16 desc[UR60][R10.64], R29 ;  /* 0x0000001d0a003986 */ /* 0x0003e2000c10153c */
[-C--:B------:R-:W-:Y:S01]  /*1e290*/  ISETP.LT.AND P3, PT, R2, R68.reuse, !P6 ;  /* 0x000000440200720c */ /* 0x080fe20007761270 */
[----:B------:R-:W-:Y:S01]  /*1e2a0*/  VIADD R24, R0, 0x12 ;  /* 0x0000001200187836 */ /* 0x000fe20000000000 */
[-C--:B------:R-:W-:Y:S01]  /*1e2b0*/  ISETP.LT.AND P6, PT, R3, R68.reuse, !P6 ;  /* 0x000000440300720c */ /* 0x080fe200077c1270 */
[--C-:B------:R-:W-:Y:S01]  /*1e2c0*/  IMAD.IADD R25, R25, 0x1, R71.reuse ;  /* 0x0000000119197824 */ /* 0x100fe200078e0247 */
[-C--:B------:R-:W-:Y:S01]  /*1e2d0*/  ISETP.GE.AND P2, PT, R22, R69.reuse, PT ;  /* 0x000000451600720c */ /* 0x080fe20003f46270 */
[----:B------:R-:W-:Y:S01]  /*1e2e0*/  VIADD R26, R0, 0x13 ;  /* 0x00000013001a7836 */ /* 0x000fe20000000000 */
[----:B------:R-:W4:Y:S01]  /*1e2f0*/  LDC R22, c[0x0][0x228] ;  /* 0x00008a00ff167b82 */ /* 0x000f220000000800 */
[C---:B------:R-:W-:Y:S01]  /*1e300*/  IMAD.IADD R23, R25.reuse, 0x1, R71 ;  /* 0x0000000119177824 */ /* 0x040fe200078e0247 */
[----:B------:R-:W-:Y:S01]  /*1e310*/  ISETP.GE.AND P4, PT, R24, R69, PT ;  /* 0x000000451800720c */ /* 0x000fe20003f86270 */
[----:B0-----:R-:W-:Y:S01]  /*1e320*/  IMAD.WIDE R4, R25, 0x2, R72 ;  /* 0x0000000219047825 */ /* 0x001fe200078e0248 */
[----:B------:R-:W-:-:S02]  /*1e330*/  ISETP.LT.AND P5, PT, R3, R68, !P5 ;  /* 0x000000440300720c */ /* 0x000fc40006fa1270 */
[----:B-1----:R-:W-:Y:S01]  /*1e340*/  PRMT R10, R31, 0x7632, R10 ;  /* 0x000076321f0a7816 */ /* 0x002fe2000000000a */
[----:B------:R-:W-:Y:S01]  /*1e350*/  IMAD.WIDE R6, R25, 0x2, R20 ;  /* 0x0000000219067825 */ /* 0x000fe200078e0214 */
[----:B------:R-:W0:Y:S01]  /*1e360*/  LDC R27, c[0x0][0x228] ;  /* 0x00008a00ff1b7b82 */ /* 0x000e220000000800 */
[----:B------:R1:W-:Y:S01]  /*1e370*/  @P3 STG.E.U16 desc[UR60][R4.64], R31 ;  /* 0x0000001f04003986 */ /* 0x0003e2000c10153c */
[----:B------:R-:W-:Y:S01]  /*1e380*/  ISETP.GE.AND P3, PT, R26, R69, PT ;  /* 0x000000451a00720c */ /* 0x000fe20003f66270 */
[----:B------:R-:W-:Y:S01]  /*1e390*/  IMAD.WIDE R8, R23, 0x2, R72 ;  /* 0x0000000217087825 */ /* 0x000fe200078e0248 */
[----:B------:R-:W-:Y:S01]  /*1e3a0*/  PRMT R30, R33, 0x7632, R30 ;  /* 0x00007632211e7816 */ /* 0x000fe2000000001e */
[----:B------:R2:W-:Y:S01]  /*1e3b0*/  @P6 STG.E.U16 desc[UR60][R6.64], R10 ;  /* 0x0000000a06006986 */ /* 0x0005e2000c10153c */
[-C--:B------:R-:W-:Y:S01]  /*1e3c0*/  ISETP.LT.AND P6, PT, R2, R68.reuse, !P4 ;  /* 0x000000440200720c */ /* 0x080fe200067c1270 */
[----:B------:R-:W-:Y:S01]  /*1e3d0*/  VIADD R28, R0, 0x15 ;  /* 0x00000015001c7836 */ /* 0x000fe20000000000 */
[----:B------:R-:W5:Y:S01]  /*1e3e0*/  LDC R24, c[0x0][0x228] ;  /* 0x00008a00ff187b82 */ /* 0x000f620000000800 */
[----:B------:R3:W-:Y:S01]  /*1e3f0*/  @P1 STG.E.U16 desc[UR60][R8.64], R32 ;  /* 0x0000002008001986 */ /* 0x0007e2000c10153c */
[----:B------:R-:W-:-:S02]  /*1e400*/  ISETP.LT.AND P1, PT, R2, R68, !P2 ;  /* 0x000000440200720c */ /* 0x000fc40005721270 */
[----:B------:R-:W-:Y:S01]  /*1e410*/  ISETP.LT.AND P2, PT, R3, R68, !P2 ;  /* 0x000000440300720c */ /* 0x000fe20005741270 */
[----:B-1----:R-:W-:-:S03]  /*1e420*/  IMAD.WIDE R4, R23, 0x2, R20 ;  /* 0x0000000217047825 */ /* 0x002fc600078e0214 */
[----:B------:R-:W1:Y:S01]  /*1e430*/  LDC R29, c[0x0][0x228] ;  /* 0x00008a00ff1d7b82 */ /* 0x000e620000000800 */
[----:B--2---:R-:W-:Y:S01]  /*1e440*/  PRMT R7, R32, 0x7632, R7 ;  /* 0x0000763220077816 */ /* 0x004fe20000000007 */
[----:B------:R-:W-:Y:S01]  /*1e450*/  VIADD R6, R0, 0x14 ;  /* 0x0000001400067836 */ /* 0x000fe20000000000 */
[----:B----4-:R-:W-:Y:S01]  /*1e460*/  ISETP.LT.AND P4, PT, R3, R22, !P4 ;  /* 0x000000160300720c */ /* 0x010fe20006781270 */
[----:B------:R-:W-:Y:S02]  /*1e470*/  IMAD.IADD R23, R23, 0x1, R71 ;  /* 0x0000000117177824 */ /* 0x000fe400078e0247 */
[----:B------:R2:W-:Y:S01]  /*1e480*/  @P5 STG.E.U16 desc[UR60][R4.64], R7 ;  /* 0x0000000704005986 */ /* 0x0005e2000c10153c */
[----:B------:R-:W-:Y:S01]  /*1e490*/  ISETP.GE.AND P5, PT, R6, R69, PT ;  /* 0x000000450600720c */ /* 0x000fe20003fa6270 */
[C---:B---3--:R-:W-:Y:S01]  /*1e4a0*/  IMAD.WIDE R8, R23.reuse, 0x2, R20 ;  /* 0x0000000217087825 */ /* 0x048fe200078e0214 */
[----:B------:R-:W3:Y:S03]  /*1e4b0*/  LDC R26, c[0x0][0x228] ;  /* 0x00008a00ff1a7b82 */ /* 0x000ee60000000800 */
[----:B------:R-:W-:-:S04]  /*1e4c0*/  IMAD.IADD R25, R23, 0x1, R71 ;  /* 0x0000000117197824 */ /* 0x000fc800078e0247 */
[----:B------:R-:W-:Y:S01]  /*1e4d0*/  IMAD.WIDE R10, R25, 0x2, R72 ;  /* 0x00000002190a7825 */ /* 0x000fe200078e0248 */
[----:B------:R-:W4:Y:S01]  /*1e4e0*/  LDC R31, c[0x0][0x228] ;  /* 0x00008a00ff1f7b82 */ /* 0x000f220000000800 */
[----:B--2---:R-:W-:Y:S02]  /*1e4f0*/  PRMT R5, R36, 0x7632, R5 ;  /* 0x0000763224057816 */ /* 0x004fe40000000005 */
[----:B------:R-:W-:-:S04]  /*1e500*/  IMAD.WIDE R6, R23, 0x2, R72 ;  /* 0x0000000217067825 */ /* 0x000fc800078e0248 */
[----:B------:R-:W-:Y:S01]  /*1e510*/  IMAD.WIDE R22, R25, 0x2, R20 ;  /* 0x0000000219167825 */ /* 0x000fe200078e0214 */
[----:B------:R2:W-:Y:S01]  /*1e520*/  @P1 STG.E.U16 desc[UR60][R6.64], R36 ;  /* 0x0000002406001986 */ /* 0x0005e2000c10153c */
[----:B------:R-:W-:Y:S02]  /*1e530*/  ISETP.GE.AND P1, PT, R28, R69, PT ;  /* 0x000000451c00720c */ /* 0x000fe40003f26270 */
[----:B------:R-:W-:Y:S01]  /*1e540*/  VIADD R4, R0, 0x16 ;  /* 0x0000001600047836 */ /* 0x000fe20000000000 */
[----:B------:R2:W-:Y:S01]  /*1e550*/  @P2 STG.E.U16 desc[UR60][R8.64], R5 ;  /* 0x0000000508002986 */ /* 0x0005e2000c10153c */
[C---:B0-----:R-:W-:Y:S02]  /*1e560*/  ISETP.LT.AND P2, PT, R2.reuse, R27, !P3 ;  /* 0x0000001b0200720c */ /* 0x041fe40005f41270 */
[----:B-----5:R-:W-:Y:S01]  /*1e570*/  ISETP.LT.AND P3, PT, R3, R24, !P3 ;  /* 0x000000180300720c */ /* 0x020fe20005f61270 */
[----:B------:R-:W0:Y:S01]  /*1e580*/  LDC R27, c[0x0][0x228] ;  /* 0x00008a00ff1b7b82 */ /* 0x000e220000000800 */
[----:B------:R-:W-:Y:S01]  /*1e590*/  @P6 STG.E.U16 desc[UR60][R10.64], R33 ;  /* 0x000000210a006986 */ /* 0x000fe2000c10153c */
[----:B-1----:R-:W-:Y:S01]  /*1e5a0*/  ISETP.LT.AND P6, PT, R2, R29, !P5 ;  /* 0x0000001d0200720c */ /* 0x002fe20006fc1270 */
[----:B--2---:R-:W-:-:S02]  /*1e5b0*/  IMAD.IADD R7, R25, 0x1, R71 ;  /* 0x0000000119077824 */ /* 0x004fc400078e0247 */
[----:B------:R1:W-:Y:S01]  /*1e5c0*/  @P4 STG.E.U16 desc[UR60][R22.64], R30 ;  /* 0x0000001e16004986 */ /* 0x0003e2000c10153c */
[----:B------:R-:W-:Y:S02]  /*1e5d0*/  ISETP.GE.AND P4, PT, R4, R69, PT ;  /* 0x000000450400720c */ /* 0x000fe40003f86270 */
[----:B------:R-:W2:Y:S01]  /*1e5e0*/  LDC R24, c[0x0][0x228] ;  /* 0x00008a00ff187b82 */ /* 0x000ea20000000800 */
[----:B------:R-:W-:Y:S01]  /*1e5f0*/  IMAD.WIDE R4, R7, 0x2, R72 ;  /* 0x0000000207047825 */ /* 0x000fe200078e0248 */
[----:B------:R-:W-:Y:S02]  /*1e600*/  PRMT R28, R37, 0x7632, R28 ;  /* 0x00007632251c7816 */ /* 0x000fe4000000001c */
[----:B---3--:R-:W-:Y:S02]  /*1e610*/  ISETP.LT.AND P5, PT, R3, R26, !P5 ;  /* 0x0000001a0300720c */ /* 0x008fe40006fa1270 */
[----:B------:R3:W-:Y:S02]  /*1e620*/  @P2 STG.E.U16 desc[UR60][R4.64], R37 ;  /* 0x0000002504002986 */ /* 0x0007e4000c10153c */
[----:B------:R-:W5:Y:S01]  /*1e630*/  LDC R25, c[0x0][0x228] ;  /* 0x00008a00ff197b82 */ /* 0x000f620000000800 */
[----:B-1----:R-:W-:Y:S01]  /*1e640*/  VIADD R22, R0, 0x17 ;  /* 0x0000001700167836 */ /* 0x002fe20000000000 */
[----:B------:R-:W-:Y:S01]  /*1e650*/  PRMT R30, R34, 0x7632, R30 ;  /* 0x00007632221e7816 */ /* 0x000fe2000000001e */
[----:B------:R-:W-:-:S02]  /*1e660*/  IMAD.IADD R23, R7, 0x1, R71 ;  /* 0x0000000107177824 */ /* 0x000fc400078e0247 */
[----:B------:R-:W-:Y:S01]  /*1e670*/  IMAD.WIDE R6, R7, 0x2, R20 ;  /* 0x0000000207067825 */ /* 0x000fe200078e0214 */
[----:B------:R-:W-:Y:S02]  /*1e680*/  ISETP.GE.AND P2, PT, R22, R69, PT ;  /* 0x000000451600720c */ /* 0x000fe40003f46270 */
[----:B------:R-:W1:Y:S01]  /*1e690*/  LDC R29, c[0x0][0x228] ;  /* 0x00008a00ff1d7b82 */ /* 0x000e620000000800 */
[C---:B------:R-:W-:Y:S01]  /*1e6a0*/  IMAD.WIDE R8, R23.reuse, 0x2, R72 ;  /* 0x0000000217087825 */ /* 0x040fe200078e0248 */
[----:B------:R4:W-:Y:S01]  /*1e6b0*/  @P3 STG.E.U16 desc[UR60][R6.64], R28 ;  /* 0x0000001c06003986 */ /* 0x0009e2000c10153c */
[----:B0-----:R-:W-:Y:S02]  /*1e6c0*/  ISETP.LT.AND P3, PT, R2, R27, !P1 ;  /* 0x0000001b0200720c */ /* 0x001fe40004f61270 */
[C-C-:B------:R-:W-:Y:S01]  /*1e6d0*/  IMAD.WIDE R10, R23.reuse, 0x2, R20.reuse ;  /* 0x00000002170a7825 */ /* 0x140fe200078e0214 */
[----:B------:R-:W-:Y:S01]  /*1e6e0*/  IADD3 R23, R23, R71, RZ ;  /* 0x0000004717177210 */ /* 0x000fe20007ffe0ff */
[----:B------:R-:W-:Y:S01]  /*1e6f0*/  @P6 STG.E.U16 desc[UR60][R8.64], R34 ;  /* 0x0000002208006986 */ /* 0x000fe2000c10153c */
[----:B------:R-:W0:Y:S01]  /*1e700*/  LDC R22, c[0x0][0x228] ;  /* 0x00008a00ff167b82 */ /* 0x000e220000000800 */
[----:B--2---:R-:W-:Y:S01]  /*1e710*/  ISETP.LT.AND P1, PT, R3, R24, !P1 ;  /* 0x000000180300720c */ /* 0x004fe20004f21270 */
[----:B---3--:R-:W-:Y:S01]  /*1e720*/  VIADD R4, R0, 0x18 ;  /* 0x0000001800047836 */ /* 0x008fe20000000000 */
[----:B------:R2:W-:Y:S01]  /*1e730*/  @P5 STG.E.U16 desc[UR60][R10.64], R30 ;  /* 0x0000001e0a005986 */ /* 0x0005e2000c10153c */
[----:B----4-:R-:W-:-:S03]  /*1e740*/  IMAD.WIDE R6, R23, 0x2, R20 ;  /* 0x0000000217067825 */ /* 0x010fc600078e0214 */
[----:B------:R-:W-:Y:S01]  /*1e750*/  ISETP.GE.AND P5, PT, R4, R69, PT ;  /* 0x000000450400720c */ /* 0x000fe20003fa6270 */
[----:B------:R-:W3:Y:S01]  /*1e760*/  LDC R26, c[0x0][0x228] ;  /* 0x00008a00ff1a7b82 */ /* 0x000ee20000000800 */
[----:B-----5:R-:W-:Y:S01]  /*1e770*/  ISETP.LT.AND P6, PT, R2, R25, !P4 ;  /* 0x000000190200720c */ /* 0x020fe200067c1270 */
[----:B------:R-:W-:Y:S01]  /*1e780*/  IMAD.IADD R25, R23, 0x1, R71 ;  /* 0x0000000117197824 */ /* 0x000fe200078e0247 */
[----:B------:R-:W-:Y:S01]  /*1e790*/  PRMT R28, R35, 0x7632, R28 ;  /* 0x00007632231c7816 */ /* 0x000fe2000000001c */
[----:B------:R-:W-:Y:S01]  /*1e7a0*/  IMAD.WIDE R4, R23, 0x2, R72 ;  /* 0x0000000217047825 */ /* 0x000fe200078e0248 */
[----:B------:R-:W-:Y:S02]  /*1e7b0*/  PRMT R23, R38, 0x7632, R23 ;  /* 0x0000763226177816 */ /* 0x000fe40000000017 */
[----:B--2---:R-:W-:Y:S01]  /*1e7c0*/  PRMT R30, R54, 0x7632, R30 ;  /* 0x00007632361e7816 */ /* 0x004fe2000000001e */
[----:B------:R-:W2:Y:S01]  /*1e7d0*/  LDC R27, c[0x0][0x228] ;  /* 0x00008a00ff1b7b82 */ /* 0x000ea20000000800 */
[----:B------:R4:W-:Y:S01]  /*1e7e0*/  @P3 STG.E.U16 desc[UR60][R4.64], R38 ;  /* 0x0000002604003986 */ /* 0x0009e2000c10153c */
[----:B------:R-:W-:-:S03]  /*1e7f0*/  IMAD.WIDE R8, R25, 0x2, R72 ;  /* 0x0000000219087825 */ /* 0x000fc600078e0248 */
[----:B------:R5:W-:Y:S01]  /*1e800*/  @P1 STG.E.U16 desc[UR60][R6.64], R23 ;  /* 0x0000001706001986 */ /* 0x000be2000c10153c */
[----:B-1----:R-:W-:Y:S01]  /*1e810*/  ISETP.LT.AND P1, PT, R2, R29, !P2 ;  /* 0x0000001d0200720c */ /* 0x002fe20005721270 */
[----:B------:R-:W-:Y:S01]  /*1e820*/  IMAD.WIDE R10, R25, 0x2, R20 ;  /* 0x00000002190a7825 */ /* 0x000fe200078e0214 */
[----:B------:R-:W1:Y:S01]  /*1e830*/  LDC R24, c[0x0][0x228] ;  /* 0x00008a00ff187b82 */ /* 0x000e620000000800 */
[----:B0-----:R-:W-:Y:S01]  /*1e840*/  ISETP.LT.AND P2, PT, R3, R22, !P2 ;  /* 0x000000160300720c */ /* 0x001fe20005741270 */
[----:B------:R0:W-:Y:S01]  /*1e850*/  @P6 STG.E.U16 desc[UR60][R8.64], R35 ;  /* 0x0000002308006986 */ /* 0x0001e2000c10153c */
[----:B------:R-:W-:Y:S02]  /*1e860*/  IMAD.IADD R25, R25, 0x1, R71 ;  /* 0x0000000119197824 */ /* 0x000fe400078e0247 */
[----:B----4-:R-:W-:-:S03]  /*1e870*/  VIADD R4, R0, 0x1a ;  /* 0x0000001a00047836 */ /* 0x010fc60000000000 */
[----:B------:R-:W4:Y:S01]  /*1e880*/  LDC R29, c[0x0][0x228] ;  /* 0x00008a00ff1d7b82 */ /* 0x000f220000000800 */
[----:B---3--:R-:W-:Y:S01]  /*1e890*/  ISETP.LT.AND P4, PT, R3, R26, !P4 ;  /* 0x0000001a0300720c */ /* 0x008fe20006781270 */
[----:B------:R-:W-:Y:S02]  /*1e8a0*/  VIADD R26, R0, 0x19 ;  /* 0x00000019001a7836 */ /* 0x000fe40000000000 */
[C---:B-----5:R-:W-:Y:S02]  /*1e8b0*/  IMAD.IADD R23, R25.reuse, 0x1, R71 ;  /* 0x0000000119177824 */ /* 0x060fe400078e0247 */
[----:B------:R-:W-:Y:S01]  /*1e8c0*/  IMAD.WIDE R6, R25, 0x2, R20 ;  /* 0x0000000219067825 */ /* 0x000fe200078e0214 */
[----:B------:R-:W-:Y:S01]  /*1e8d0*/  ISETP.GE.AND P3, PT, R26, R69, PT ;  /* 0x000000451a00720c */ /* 0x000fe20003f66270 */
[----:B------:R-:W3:Y:S01]  /*1e8e0*/  LDC R22, c[0x0][0x228] ;  /* 0x00008a00ff167b82 */ /* 0x000ee20000000800 */
[----:B--2---:R-:W-:Y:S01]  /*1e8f0*/  ISETP.LT.AND P6, PT, R2, R27, !P5 ;  /* 0x0000001b0200720c */ /* 0x004fe20006fc1270 */
[----:B------:R-:W-:-:S02]  /*1e900*/  VIADD R26, R0, 0x1b ;  /* 0x0000001b001a7836 */ /* 0x000fc40000000000 */
[--C-:B0-----:R-:W-:Y:S02]  /*1e910*/  IMAD.WIDE R8, R23, 0x2, R72.reuse ;  /* 0x0000000217087825 */ /* 0x101fe400078e0248 */
[----:B------:R0:W-:Y:S01]  /*1e920*/  @P4 STG.E.U16 desc[UR60][R10.64], R28 ;  /* 0x0000001c0a004986 */ /* 0x0001e2000c10153c */
[----:B------:R-:W-:Y:S01]  /*1e930*/  ISETP.GE.AND P4, PT, R4, R69, PT ;  /* 0x000000450400720c */ /* 0x000fe20003f86270 */
[----:B------:R-:W2:Y:S01]  /*1e940*/  LDC R27, c[0x0][0x228] ;  /* 0x00008a00ff1b7b82 */ /* 0x000ea20000000800 */
[----:B-1----:R-:W-:Y:S01]  /*1e950*/  ISETP.LT.AND P5, PT, R3, R24, !P5 ;  /* 0x000000180300720c */ /* 0x002fe20006fa1270 */
[----:B------:R-:W-:Y:S01]  /*1e960*/  IMAD.WIDE R4, R25, 0x2, R72 ;  /* 0x0000000219047825 */ /* 0x000fe200078e0248 */
[----:B------:R-:W-:-:S04]  /*1e970*/  PRMT R25, R39, 0x7632, R25 ;  /* 0x0000763227197816 */ /* 0x000fc80000000019 */
[----:B------:R1:W-:Y:S01]  /*1e980*/  @P1 STG.E.U16 desc[UR60][R4.64], R39 ;  /* 0x0000002704001986 */ /* 0x0003e2000c10153c */
[----:B------:R-:W5:Y:S01]  /*1e990*/  LDC R24, c[0x0][0x228] ;  /* 0x00008a00ff187b82 */ /* 0x000f620000000800 */
[----:B------:R-:W-:Y:S01]  /*1e9a0*/  ISETP.GE.AND P1, PT, R26, R69, PT ;  /* 0x000000451a00720c */ /* 0x000fe20003f26270 */
[C---:B0-----:R-:W-:Y:S01]  /*1e9b0*/  IMAD.WIDE R10, R23.reuse, 0x2, R20 ;  /* 0x00000002170a7825 */ /* 0x041fe200078e0214 */
[----:B------:R0:W-:Y:S01]  /*1e9c0*/  @P2 STG.E.U16 desc[UR60][R6.64], R25 ;  /* 0x0000001906002986 */ /* 0x0001e2000c10153c */
[----:B----4-:R-:W-:Y:S02]  /*1e9d0*/  ISETP.LT.AND P2, PT, R2, R29, !P3 ;  /* 0x0000001d0200720c */ /* 0x010fe40005f41270 */
[----:B------:R-:W-:Y:S01]  /*1e9e0*/  PRMT R28, R40, 0x7632, R28 ;  /* 0x00007632281c7816 */ /* 0x000fe2000000001c */
[----:B------:R-:W-:Y:S01]  /*1e9f0*/  IMAD.IADD R23, R23, 0x1, R71 ;  /* 0x0000000117177824 */ /* 0x000fe200078e0247 */
[----:B------:R-:W4:Y:S01]  /*1ea00*/  LDC R26, c[0x0][0x228] ;  /* 0x00008a00ff1a7b82 */ /* 0x000f220000000800 */
[----:B---3--:R-:W-:Y:S01]  /*1ea10*/  ISETP.LT.AND P3, PT, R3, R22, !P3 ;  /* 0x000000160300720c */ /* 0x008fe20005f61270 */
[----:B------:R3:W-:Y:S01]  /*1ea20*/  @P6 STG.E.U16 desc[UR60][R8.64], R40 ;  /* 0x0000002808006986 */ /* 0x0007e2000c10153c */
[----:B-1----:R-:W-:-:S03]  /*1ea30*/  VIADD R4, R0, 0x1c ;  /* 0x0000001c00047836 */ /* 0x002fc60000000000 */
[----:B------:R1:W-:Y:S01]  /*1ea40*/  @P5 STG.E.U16 desc[UR60][R10.64], R28 ;  /* 0x0000001c0a005986 */ /* 0x0003e2000c10153c */
[C---:B0-----:R-:W-:Y:S01]  /*1ea50*/  IMAD.IADD R25, R23.reuse, 0x1, R71 ;  /* 0x0000000117197824 */ /* 0x041fe200078e0247 */
[----:B------:R-:W0:Y:S01]  /*1ea60*/  LDC R29, c[0x0][0x228] ;  /* 0x00008a00ff1d7b82 */ /* 0x000e220000000800 */
[----:B--2---:R-:W-:Y:S01]  /*1ea70*/  ISETP.LT.AND P6, PT, R2, R27, !P4 ;  /* 0x0000001b0200720c */ /* 0x004fe200067c1270 */
[----:B------:R-:W-:Y:S01]  /*1ea80*/  IMAD.WIDE R6, R23, 0x2, R20 ;  /* 0x0000000217067825 */ /* 0x000fe200078e0214 */
[----:B------:R-:W-:-:S03]  /*1ea90*/  ISETP.GE.AND P5, PT, R4, R69, PT ;  /* 0x000000450400720c */ /* 0x000fc60003fa6270 */
[----:B------:R-:W-:Y:S01]  /*1eaa0*/  IMAD.WIDE R4, R23, 0x2, R72 ;  /* 0x0000000217047825 */ /* 0x000fe200078e0248 */
[----:B------:R-:W-:Y:S01]  /*1eab0*/  PRMT R23, R48, 0x7632, R23 ;  /* 0x0000763230177816 */ /* 0x000fe20000000017 */
[----:B------:R-:W2:Y:S01]  /*1eac0*/  LDC R22, c[0x0][0x228] ;  /* 0x00008a00ff167b82 */ /* 0x000ea20000000800 */
[----:B-----5:R-:W-:Y:S01]  /*1ead0*/  ISETP.LT.AND P4, PT, R3, R24, !P4 ;  /* 0x000000180300720c */ /* 0x020fe20006781270 */
[----:B------:R-:W-:Y:S01]  /*1eae0*/  VIADD R24, R0, 0x1d ;  /* 0x0000001d00187836 */ /* 0x000fe20000000000 */
[----:B------:R5:W-:Y:S01]  /*1eaf0*/  @P2 STG.E.U16 desc[UR60][R4.64], R48 ;  /* 0x0000003004002986 */ /* 0x000be2000c10153c */
[----:B---3--:R-:W-:Y:S01]  /*1eb00*/  IMAD.WIDE R8, R25, 0x2, R72 ;  /* 0x0000000219087825 */ /* 0x008fe200078e0248 */
[----:B-1----:R-:W-:Y:S02]  /*1eb10*/  PRMT R28, R41, 0x7632, R28 ;  /* 0x00007632291c7816 */ /* 0x002fe4000000001c */
[----:B------:R-:W-:Y:S01]  /*1eb20*/  ISETP.GE.AND P2, PT, R24, R69, PT ;  /* 0x000000451800720c */ /* 0x000fe20003f46270 */
[----:B------:R-:W1:Y:S01]  /*1eb30*/  LDC R27, c[0x0][0x228] ;  /* 0x00008a00ff1b7b82 */ /* 0x000e620000000800 */
[----:B------:R3:W-:Y:S01]  /*1eb40*/  @P3 STG.E.U16 desc[UR60][R6.64], R23 ;  /* 0x0000001706003986 */ /* 0x0007e2000c10153c */
[----:B------:R-:W-:Y:S01]  /*1eb50*/  ISETP.LT.AND P3, PT, R2, R31, !P1 ;  /* 0x0000001f0200720c */ /* 0x000fe20004f61270 */
[----:B------:R-:W-:Y:S01]  /*1eb60*/  IMAD.WIDE R10, R25, 0x2, R20 ;  /* 0x00000002190a7825 */ /* 0x000fe200078e0214 */
[----:B----4-:R-:W-:Y:S01]  /*1eb70*/  ISETP.LT.AND P1, PT, R3, R26, !P1 ;  /* 0x0000001a0300720c */ /* 0x010fe20004f21270 */
[----:B------:R4:W-:Y:S02]  /*1eb80*/  @P6 STG.E.U16 desc[UR60][R8.64], R41 ;  /* 0x0000002908006986 */ /* 0x0009e4000c10153c */
[----:B-----5:R-:W-:Y:S01]  /*1eb90*/  VIADD R4, R0, 0x1e ;  /* 0x0000001e00047836 */ /* 0x020fe20000000000 */
[----:B------:R-:W5:Y:S01]  /*1eba0*/  LDC R24, c[0x0][0x228] ;  /* 0x00008a00ff187b82 */ /* 0x000f620000000800 */
[----:B0-----:R-:W-:Y:S01]  /*1ebb0*/  ISETP.LT.AND P6, PT, R2, R29, !P5 ;  /* 0x0000001d0200720c */ /* 0x001fe20006fc1270 */
[----:B------:R-:W-:Y:S01]  /*1ebc0*/  IMAD.IADD R25, R25, 0x1, R71 ;  /* 0x0000000119197824 */ /* 0x000fe200078e0247 */
[----:B------:R0:W-:Y:S01]  /*1ebd0*/  @P4 STG.E.U16 desc[UR60][R10.64], R28 ;  /* 0x0000001c0a004986 */ /* 0x0001e2000c10153c */
[----:B------:R-:W-:Y:S01]  /*1ebe0*/  ISETP.GE.AND P4, PT, R4, R69, PT ;  /* 0x000000450400720c */ /* 0x000fe20003f86270 */
[----:B------:R-:W-:-:S02]  /*1ebf0*/  VIADD R26, R0, 0x1f ;  /* 0x0000001f001a7836 */ /* 0x000fc40000000000 */
[----:B---3--:R-:W-:Y:S01]  /*1ec00*/  IMAD.IADD R23, R25, 0x1, R71 ;  /* 0x0000000119177824 */ /* 0x008fe200078e0247 */
[----:B------:R-:W3:Y:S01]  /*1ec10*/  LDC R29, c[0x0][0x228] ;  /* 0x00008a00ff1d7b82 */ /* 0x000ee20000000800 */
[----:B--2---:R-:W-:Y:S01]  /*1ec20*/  ISETP.LT.AND P5, PT, R3, R22, !P5 ;  /* 0x000000160300720c */ /* 0x004fe20006fa1270 */
[----:B------:R-:W-:-:S04]  /*1ec30*/  IMAD.WIDE R4, R25, 0x2, R72 ;  /* 0x0000000219047825 */ /* 0x000fc800078e0248 */
[----:B------:R-:W-:Y:S01]  /*1ec40*/  IMAD.WIDE R6, R25, 0x2, R20 ;  /* 0x0000000219067825 */ /* 0x000fe200078e0214 */
[----:B------:R-:W-:Y:S01]  /*1ec50*/  PRMT R25, R49, 0x7632, R25 ;  /* 0x0000763231197816 */ /* 0x000fe20000000019 */
[----:B------:R-:W2:Y:S01]  /*1ec60*/  LDC R22, c[0x0][0x228] ;  /* 0x00008a00ff167b82 */ /* 0x000ea20000000800 */
[----:B------:R5:W-:Y:S01]  /*1ec70*/  @P3 STG.E.U16 desc[UR60][R4.64], R49 ;  /* 0x0000003104003986 */ /* 0x000be2000c10153c */
[----:B------:R-:W-:Y:S01]  /*1ec80*/  ISETP.GE.AND P3, PT, R26, R69, PT ;  /* 0x000000451a00720c */ /* 0x000fe20003f66270 */
[C---:B----4-:R-:W-:Y:S01]  /*1ec90*/  IMAD.WIDE R8, R23.reuse, 0x2, R72 ;  /* 0x0000000217087825 */ /* 0x050fe200078e0248 */
[----:B0-----:R-:W-:Y:S01]  /*1eca0*/  PRMT R28, R42, 0x7632, R28 ;  /* 0x000076322a1c7816 */ /* 0x001fe2000000001c */
[----:B------:R0:W-:Y:S01]  /*1ecb0*/  @P1 STG.E.U16 desc[UR60][R6.64], R25 ;  /* 0x0000001906001986 */ /* 0x0001e2000c10153c */
[----:B-1----:R-:W-:Y:S01]  /*1ecc0*/  ISETP.LT.AND P1, PT, R2, R27, !P2 ;  /* 0x0000001b0200720c */ /* 0x002fe20005721270 */
[----:B------:R-:W-:Y:S01]  /*1ecd0*/  IMAD.WIDE R10, R23, 0x2, R20 ;  /* 0x00000002170a7825 */ /* 0x000fe200078e0214 */
[----:B-----5:R-:W-:Y:S01]  /*1ece0*/  ISETP.LT.AND P2, PT, R3, R24, !P2 ;  /* 0x000000180300720c */ /* 0x020fe20005741270 */
[----:B------:R-:W1:Y:S01]  /*1ecf0*/  LDC R27, c[0x0][0x228] ;  /* 0x00008a00ff1b7b82 */ /* 0x000e620000000800 */
[----:B------:R4:W-:Y:S01]  /*1ed00*/  @P6 STG.E.U16 desc[UR60][R8.64], R42 ;  /* 0x0000002a08006986 */ /* 0x0009e2000c10153c */
[----:B------:R-:W-:-:S02]  /*1ed10*/  IMAD.IADD R23, R23, 0x1, R71 ;  /* 0x0000000117177824 */ /* 0x000fc400078e0247 */
[----:B------:R-:W-:Y:S01]  /*1ed20*/  VIADD R4, R0, 0x20 ;  /* 0x0000002000047836 */ /* 0x000fe20000000000 */
[----:B------:R5:W-:Y:S01]  /*1ed30*/  @P5 STG.E.U16 desc[UR60][R10.64], R28 ;  /* 0x0000001c0a005986 */ /* 0x000be2000c10153c */
[----:B---3--:R-:W-:Y:S02]  /*1ed40*/  ISETP.LT.AND P6, PT, R2, R29, !P4 ;  /* 0x0000001d0200720c */ /* 0x008fe400067c1270 */
[----:B------:R-:W3:Y:S01]  /*1ed50*/  LDC R24, c[0x0][0x228] ;  /* 0x00008a00ff187b82 */ /* 0x000ee20000000800 */
[----:B------:R-:W-:Y:S01]  /*1ed60*/  ISETP.GE.AND P5, PT, R4, R69, PT ;  /* 0x000000450400720c */ /* 0x000fe20003fa6270 */
[----:B------:R-:W-:-:S04]  /*1ed70*/  IMAD.WIDE R4, R23, 0x2, R72 ;  /* 0x0000000217047825 */ /* 0x000fc800078e0248 */
[----:B0-----:R-:W-:Y:S01]  /*1ed80*/  IMAD.IADD R25, R23, 0x1, R71 ;  /* 0x0000000117197824 */ /* 0x001fe200078e0247 */
[----:B--2---:R-:W-:Y:S01]  /*1ed90*/  ISETP.LT.AND P4, PT, R3, R22, !P4 ;  /* 0x000000160300720c */ /* 0x004fe20006781270 */
[----:B------:R-:W0:Y:S01]  /*1eda0*/  LDC R31, c[0x0][0x228] ;  /* 0x00008a00ff1f7b82 */ /* 0x000e220000000800 */
[----:B------:R-:W-:Y:S01]  /*1edb0*/  VIADD R22, R0, 0x21 ;  /* 0x0000002100167836 */ /* 0x000fe20000000000 */
[----:B------:R2:W-:Y:S01]  /*1edc0*/  @P1 STG.E.U16 desc[UR60][R4.64], R50 ;  /* 0x0000003204001986 */ /* 0x0005e2000c10153c */
[----:B------:R-:W-:Y:S01]  /*1edd0*/  IMAD.WIDE R6, R23, 0x2, R20 ;  /* 0x0000000217067825 */ /* 0x000fe200078e0214 */
[----:B------:R-:W-:Y:S02]  /*1ede0*/  PRMT R23, R50, 0x7632, R23 ;  /* 0x0000763232177816 */ /* 0x000fe40000000017 */
[----:B------:R-:W-:Y:S01]  /*1edf0*/  ISETP.GE.AND P1, PT, R22, R69, PT ;  /* 0x000000451600720c */ /* 0x000fe20003f26270 */
[----:B----4-:R-:W-:Y:S01]  /*1ee00*/  IMAD.WIDE R8, R25, 0x2, R72 ;  /* 0x0000000219087825 */ /* 0x010fe200078e0248 */
[----:B------:R-:W4:Y:S01]  /*1ee10*/  LDC R26, c[0x0][0x228] ;  /* 0x00008a00ff1a7b82 */ /* 0x000f220000000800 */
[----:B-----5:R-:W-:Y:S01]  /*1ee20*/  PRMT R28, R43, 0x7632, R28 ;  /* 0x000076322b1c7816 */ /* 0x020fe2000000001c */
[----:B------:R5:W-:Y:S01]  /*1ee30*/  @P2 STG.E.U16 desc[UR60][R6.64], R23 ;  /* 0x0000001706002986 */ /* 0x000be2000c10153c */
[----:B------:R-:W-:-:S03]  /*1ee40*/  IMAD.WIDE R10, R25, 0x2, R20 ;  /* 0x00000002190a7825 */ /* 0x000fc600078e0214 */
[----:B------:R-:W-:Y:S01]  /*1ee50*/  @P6 STG.E.U16 desc[UR60][R8.64], R43 ;  /* 0x0000002b08006986 */ /* 0x000fe2000c10153c */
[----:B-1----:R-:W-:Y:S01]  /*1ee60*/  ISETP.LT.AND P6, PT, R2, R27, !P5 ;  /* 0x0000001b0200720c */ /* 0x002fe20006fc1270 */
[----:B------:R-:W1:Y:S01]  /*1ee70*/  LDC R29, c[0x0][0x228] ;  /* 0x00008a00ff1d7b82 */ /* 0x000e620000000800 */
[----:B---3--:R-:W-:Y:S01]  /*1ee80*/  ISETP.LT.AND P5, PT, R3, R24, !P5 ;  /* 0x000000180300720c */ /* 0x008fe20006fa1270 */
[----:B------:R3:W-:Y:S01]  /*1ee90*/  @P4 STG.E.U16 desc[UR60][R10.64], R28 ;  /* 0x0000001c0a004986 */ /* 0x0007e2000c10153c */
[----:B--2---:R-:W-:Y:S02]  /*1eea0*/  VIADD R4, R0, 0x22 ;  /* 0x0000002200047836 */ /* 0x004fe40000000000 */
[----:B------:R-:W-:-:S03]  /*1eeb0*/  IMAD.IADD R25, R25, 0x1, R71 ;  /* 0x0000000119197824 */ /* 0x000fc600078e0247 */
[----:B------:R-:W2:Y:S01]  /*1eec0*/  LDC R22, c[0x0][0x228] ;  /* 0x00008a00ff167b82 */ /* 0x000ea20000000800 */
[----:B0-----:R-:W-:Y:S01]  /*1eed0*/  ISETP.LT.AND P4, PT, R2, R31, !P3 ;  /* 0x0000001f0200720c */ /* 0x001fe20005f81270 */
[C---:B-----5:R-:W-:Y:S01]  /*1eee0*/  IMAD.IADD R23, R25.reuse, 0x1, R71 ;  /* 0x0000000119177824 */ /* 0x060fe200078e0247 */
[----:B------:R-:W-:Y:S01]  /*1eef0*/  ISETP.GE.AND P2, PT, R4, R69, PT ;  /* 0x000000450400720c */ /* 0x000fe20003f46270 */
[----:B------:R-:W-:Y:S01]  /*1ef00*/  IMAD.WIDE R4, R25, 0x2, R72 ;  /* 0x0000000219047825 */ /* 0x000fe200078e0248 */
[----:B---3--:R-:W-:-:S03]  /*1ef10*/  PRMT R28, R52, 0x7632, R28 ;  /* 0x00007632341c7816 */ /* 0x008fc6000000001c */
[----:B------:R-:W0:Y:S01]  /*1ef20*/  LDC R27, c[0x0][0x228] ;  /* 0x00008a00ff1b7b82 */ /* 0x000e220000000800 */
[----:B----4-:R-:W-:Y:S01]  /*1ef30*/  ISETP.LT.AND P3, PT, R3, R26, !P3 ;  /* 0x0000001a0300720c */ /* 0x010fe20005f61270 */
[----:B------:R-:W-:Y:S01]  /*1ef40*/  IMAD.WIDE R6, R25, 0x2, R20 ;  /* 0x0000000219067825 */ /* 0x000fe200078e0214 */
[----:B------:R-:W-:-:S03]  /*1ef50*/  PRMT R25, R51, 0x7632, R25 ;  /* 0x0000763233197816 */ /* 0x000fc60000000019 */
[----:B------:R-:W-:Y:S01]  /*1ef60*/  VIADD R26, R0, 0x23 ;  /* 0x00000023001a7836 */ /* 0x000fe20000000000 */
[----:B------:R3:W-:Y:S01]  /*1ef70*/  @P4 STG.E.U16 desc[UR60][R4.64], R51 ;  /* 0x0000003304004986 */ /* 0x0007e2000c10153c */
[----:B------:R-:W4:Y:S01]  /*1ef80*/  LDC R24, c[0x0][0x228] ;  /* 0x00008a00ff187b82 */ /* 0x000f220000000800 */
[C---:B------:R-:W-:Y:S02]  /*1ef90*/  IMAD.WIDE R8, R23.reuse, 0x2, R72 ;  /* 0x0000000217087825 */ /* 0x040fe400078e0248 */
[----:B------:R-:W-:Y:S02]  /*1efa0*/  ISETP.GE.AND P4, PT, R26, R69, PT ;  /* 0x000000451a00720c */ /* 0x000fe40003f86270 */
[----:B------:R-:W-:Y:S01]  /*1efb0*/  IMAD.WIDE R10, R23, 0x2, R20 ;  /* 0x00000002170a7825 */ /* 0x000fe200078e0214 */
[----:B------:R5:W-:Y:S01]  /*1efc0*/  @P3 STG.E.U16 desc[UR60][R6.64], R25 ;  /* 0x0000001906003986 */ /* 0x000be2000c10153c */
[----:B-1----:R-:W-:Y:S01]  /*1efd0*/  ISETP.LT.AND P3, PT, R2, R29, !P1 ;  /* 0x0000001d0200720c */ /* 0x002fe20004f61270 */
[----:B------:R-:W1:Y:S01]  /*1efe0*/  LDC R31, c[0x0][0x228] ;  /* 0x00008a00ff1f7b82 */ /* 0x000e620000000800 */
[----:B--2---:R-:W-:Y:S01]  /*1eff0*/  ISETP.LT.AND P1, PT, R3, R22, !P1 ;  /* 0x000000160300720c */ /* 0x004fe20004f21270 */
[----:B------:R-:W-:Y:S01]  /*1f000*/  IMAD.IADD R23, R23, 0x1, R71 ;  /* 0x0000000117177824 */ /* 0x000fe200078e0247 */
[----:B------:R2:W-:Y:S01]  /*1f010*/  @P6 STG.E.U16 desc[UR60][R8.64], R52 ;  /* 0x0000003408006986 */ /* 0x0005e2000c10153c */
[----:B---3--:R-:W-:-:S03]  /*1f020*/  VIADD R4, R0, 0x24 ;  /* 0x0000002400047836 */ /* 0x008fc60000000000 */
[----:B------:R3:W-:Y:S01]  /*1f030*/  @P5 STG.E.U16 desc[UR60][R10.64], R28 ;  /* 0x0000001c0a005986 */ /* 0x0007e2000c10153c */
[----:B------:R-:W1:Y:S01]  /*1f040*/  LDC R26, c[0x0][0x228] ;  /* 0x00008a00ff1a7b82 */ /* 0x000e620000000800 */
[----:B0-----:R-:W-:Y:S01]  /*1f050*/  ISETP.LT.AND P6, PT, R2, R27, !P2 ;  /* 0x0000001b0200720c */ /* 0x001fe200057c1270 */
[C---:B-----5:R-:W-:Y:S01]  /*1f060*/  IMAD.IADD R25, R23.reuse, 0x1, R71 ;  /* 0x0000000117197824 */ /* 0x060fe200078e0247 */
[----:B------:R-:W-:Y:S01]  /*1f070*/  ISETP.GE.AND P5, PT, R4, R69, PT ;  /* 0x000000450400720c */ /* 0x000fe20003fa6270 */
[----:B------:R-:W-:-:S04]  /*1f080*/  IMAD.WIDE R4, R23, 0x2, R72 ;  /* 0x0000000217047825 */ /* 0x000fc800078e0248 */
[----:B------:R-:W0:Y:S01]  /*1f090*/  LDC R29, c[0x0][0x228] ;  /* 0x00008a00ff1d7b82 */ /* 0x000e220000000800 */
[----:B----4-:R-:W-:Y:S01]  /*1f0a0*/  ISETP.LT.AND P2, PT, R3, R24, !P2 ;  /* 0x000000180300720c */ /* 0x010fe20005741270 */
[----:B------:R-:W-:Y:S01]  /*1f0b0*/  VIADD R24, R0, 0x25 ;  /* 0x0000002500187836 */ /* 0x000fe20000000000 */
[----:B------:R4:W-:Y:S01]  /*1f0c0*/  @P3 STG.E.U16 desc[UR60][R4.64], R56 ;  /* 0x0000003804003986 */ /* 0x0009e2000c10153c */
[----:B------:R-:W-:Y:S01]  /*1f0d0*/  IMAD.WIDE R6, R23, 0x2, R20 ;  /* 0x0000000217067825 */ /* 0x000fe200078e0214 */
[----:B------:R-:W-:Y:S02]  /*1f0e0*/  PRMT R23, R56, 0x7632, R23 ;  /* 0x0000763238177816 */ /* 0x000fe40000000017 */
[----:B------:R-:W-:Y:S01]  /*1f0f0*/  ISETP.GE.AND P3, PT, R24, R69, PT ;  /* 0x000000451800720c */ /* 0x000fe20003f66270 */
[----:B------:R-:W5:Y:S01]  /*1f100*/  LDC R22, c[0x0][0x228] ;  /* 0x00008a00ff167b82 */ /* 0x000f620000000800 */
[----:B--2---:R-:W-:Y:S01]  /*1f110*/  IMAD.WIDE R8, R25, 0x2, R72 ;  /* 0x0000000219087825 */ /* 0x004fe200078e0248 */
[----:B---3--:R-:W-:Y:S01]  /*1f120*/  PRMT R28, R53, 0x7632, R28 ;  /* 0x00007632351c7816 */ /* 0x008fe2000000001c */
[----:B------:R2:W-:Y:S02]  /*1f130*/  @P1 STG.E.U16 desc[UR60][R6.64], R23 ;  /* 0x0000001706001986 */ /* 0x0005e4000c10153c */
[----:B------:R-:W-:-:S02]  /*1f140*/  IMAD.WIDE R10, R25, 0x2, R20 ;  /* 0x00000002190a7825 */ /* 0x000fc400078e0214 */
[----:B------:R3:W-:Y:S01]  /*1f150*/  @P6 STG.E.U16 desc[UR60][R8.64], R53 ;  /* 0x0000003508006986 */ /* 0x0007e2000c10153c */
[----:B------:R-:W3:Y:S01]  /*1f160*/  LDC R27, c[0x0][0x228] ;  /* 0x00008a00ff1b7b82 */ /* 0x000ee20000000800 */
[----:B----4-:R-:W-:Y:S02]  /*1f170*/  VIADD R4, R0, 0x26 ;  /* 0x0000002600047836 */ /* 0x010fe40000000000 */
[----:B------:R4:W-:Y:S01]  /*1f180*/  @P2 STG.E.U16 desc[UR60][R10.64], R28 ;  /* 0x0000001c0a002986 */ /* 0x0009e2000c10153c */
[----:B-1----:R-:W-:Y:S01]  /*1f190*/  ISETP.LT.AND P2, PT, R2, R31, !P4 ;  /* 0x0000001f0200720c */ /* 0x002fe20006741270 */
[--C-:B------:R-:W-:Y:S01]  /*1f1a0*/  IMAD.IADD R25, R25, 0x1, R71.reuse ;  /* 0x0000000119197824 */ /* 0x100fe200078e0247 */
[----:B------:R-:W-:Y:S01]  /*1f1b0*/  ISETP.LT.AND P4, PT, R3, R26, !P4 ;  /* 0x0000001a0300720c */ /* 0x000fe20006781270 */
[----:B------:R-:W-:Y:S01]  /*1f1c0*/  VIADD R26, R0, 0x27 ;  /* 0x00000027001a7836 */ /* 0x000fe20000000000 */
[----:B------:R-:W1:Y:S01]  /*1f1d0*/  LDC R24, c[0x0][0x228] ;  /* 0x00008a00ff187b82 */ /* 0x000e620000000800 */
[----:B0-----:R-:W-:Y:S01]  /*1f1e0*/  ISETP.LT.AND P6, PT, R2, R29, !P5 ;  /* 0x0000001d0200720c */ /* 0x001fe20006fc1270 */
[C---:B--2---:R-:W-:Y:S01]  /*1f1f0*/  IMAD.IADD R23, R25.reuse, 0x1, R71 ;  /* 0x0000000119177824 */ /* 0x044fe200078e0247 */
[----:B------:R-:W-:Y:S01]  /*1f200*/  ISETP.GE.AND P1, PT, R4, R69, PT ;  /* 0x000000450400720c */ /* 0x000fe20003f26270 */
[----:B------:R-:W-:Y:S01]  /*1f210*/  IMAD.WIDE R4, R25, 0x2, R72 ;  /* 0x0000000219047825 */ /* 0x000fe200078e0248 */
[----:B-----5:R-:W-:-:S03]  /*1f220*/  ISETP.LT.AND P5, PT, R3, R22, !P5 ;  /* 0x000000160300720c */ /* 0x020fc60006fa1270 */
[----:B------:R-:W0:Y:S01]  /*1f230*/  LDC R29, c[0x0][0x228] ;  /* 0x00008a00ff1d7b82 */ /* 0x000e220000000800 */
[----:B------:R-:W-:Y:S01]  /*1f240*/  IMAD.WIDE R6, R25, 0x2, R20 ;  /* 0x0000000219067825 */ /* 0x000fe200078e0214 */
[----:B------:R-:W-:Y:S01]  /*1f250*/  PRMT R25, R57, 0x7632, R25 ;  /* 0x0000763239197816 */ /* 0x000fe20000000019 */
[----:B------:R2:W-:Y:S01]  /*1f260*/  @P2 STG.E.U16 desc[UR60][R4.64], R57 ;  /* 0x0000003904002986 */ /* 0x0005e2000c10153c */
[----:B------:R-:W-:Y:S01]  /*1f270*/  ISETP.GE.AND P2, PT, R26, R69, PT ;  /* 0x000000451a00720c */ /* 0x000fe20003f46270 */
[C---:B---3--:R-:W-:Y:S02]  /*1f280*/  IMAD.WIDE R8, R23.reuse, 0x2, R72 ;  /* 0x0000000217087825 */ /* 0x048fe400078e0248 */
[----:B------:R3:W-:Y:S01]  /*1f290*/  @P4 STG.E.U16 desc[UR60][R6.64], R25 ;  /* 0x0000001906004986 */ /* 0x0007e2000c10153c */
[----:B------:R-:W5:Y:S01]  /*1f2a0*/  LDC R22, c[0x0][0x228] ;  /* 0x00008a00ff167b82 */ /* 0x000f620000000800 */
[----:B------:R-:W-:Y:S01]  /*1f2b0*/  ISETP.LT.AND P4, PT, R2, R27, !P3 ;  /* 0x0000001b0200720c */ /* 0x000fe20005f81270 */
[C---:B----4-:R-:W-:Y:S01]  /*1f2c0*/  IMAD.WIDE R10, R23.reuse, 0x2, R20 ;  /* 0x00000002170a7825 */ /* 0x050fe200078e0214 */
[----:B------:R4:W-:Y:S03]  /*1f2d0*/  @P6 STG.E.U16 desc[UR60][R8.64], R54 ;  /* 0x0000003608006986 */ /* 0x0009e6000c10153c */
[----:B------:R-:W-:Y:S01]  /*1f2e0*/  IMAD.IADD R23, R23, 0x1, R71 ;  /* 0x0000000117177824 */ /* 0x000fe200078e0247 */
[----:B-1----:R-:W-:Y:S01]  /*1f2f0*/  ISETP.LT.AND P3, PT, R3, R24, !P3 ;  /* 0x000000180300720c */ /* 0x002fe20005f61270 */
[----:B------:R-:W1:Y:S01]  /*1f300*/  LDC R31, c[0x0][0x228] ;  /* 0x00008a00ff1f7b82 */ /* 0x000e620000000800 */
[----:B------:R-:W-:Y:S01]  /*1f310*/  VIADD R28, R0, 0x28 ;  /* 0x00000028001c7836 */ /* 0x000fe20000000000 */
[----:B------:R4:W-:Y:S01]  /*1f320*/  @P5 STG.E.U16 desc[UR60][R10.64], R30 ;  /* 0x0000001e0a005986 */ /* 0x0009e2000c10153c */
[----:B--2---:R-:W-:-:S04]  /*1f330*/  IMAD.WIDE R4, R23, 0x2, R72 ;  /* 0x0000000217047825 */ /* 0x004fc800078e0248 */
[C---:B---3--:R-:W-:Y:S01]  /*1f340*/  IMAD.IADD R25, R23.reuse, 0x1, R71 ;  /* 0x0000000117197824 */ /* 0x048fe200078e0247 */
[----:B------:R-:W2:Y:S01]  /*1f350*/  LDC R26, c[0x0][0x228] ;  /* 0x00008a00ff1a7b82 */ /* 0x000ea20000000800 */
[----:B0-----:R-:W-:Y:S01]  /*1f360*/  ISETP.LT.AND P5, PT, R2, R29, !P1 ;  /* 0x0000001d0200720c */ /* 0x001fe20004fa1270 */
[----:B------:R-:W-:Y:S01]  /*1f370*/  IMAD.WIDE R6, R23, 0x2, R20 ;  /* 0x0000000217067825 */ /* 0x000fe200078e0214 */
[----:B------:R0:W-:Y:S03]  /*1f380*/  @P4 STG.E.U16 desc[UR60][R4.64], R58 ;  /* 0x0000003a04004986 */ /* 0x0001e6000c10153c */
[----:B----4-:R-:W-:Y:S01]  /*1f390*/  IMAD.WIDE R8, R25, 0x2, R72 ;  /* 0x0000000219087825 */ /* 0x010fe200078e0248 */
[----:B------:R-:W-:Y:S01]  /*1f3a0*/  PRMT R30, R55, 0x7632, R30 ;  /* 0x00007632371e7816 */ /* 0x000fe2000000001e */
[----:B------:R-:W3:Y:S01]  /*1f3b0*/  LDC R24, c[0x0][0x228] ;  /* 0x00008a00ff187b82 */ /* 0x000ee20000000800 */
[----:B-----5:R-:W-:Y:S01]  /*1f3c0*/  ISETP.LT.AND P6, PT, R3, R22, !P1 ;  /* 0x000000160300720c */ /* 0x020fe20004fc1270 */
[----:B------:R-:W-:Y:S01]  /*1f3d0*/  VIADD R22, R0, 0x29 ;  /* 0x0000002900167836 */ /* 0x000fe20000000000 */
[----:B------:R-:W-:Y:S01]  /*1f3e0*/  ISETP.GE.AND P1, PT, R28, R69, PT ;  /* 0x000000451c00720c */ /* 0x000fe20003f26270 */
[----:B------:R-:W-:Y:S01]  /*1f3f0*/  IMAD.WIDE R10, R25, 0x2, R20 ;  /* 0x00000002190a7825 */ /* 0x000fe200078e0214 */
[----:B------:R-:W-:-:S02]  /*1f400*/  PRMT R28, R58, 0x7632, R28 ;  /* 0x000076323a1c7816 */ /* 0x000fc4000000001c */
[----:B------:R-:W-:Y:S01]  /*1f410*/  ISETP.GE.AND P4, PT, R22, R69, PT ;  /* 0x000000451600720c */ /* 0x000fe20003f86270 */
[----:B------:R-:W4:Y:S01]  /*1f420*/  LDC R27, c[0x0][0x228] ;  /* 0x00008a00ff1b7b82 */ /* 0x000f220000000800 */
[----:B------:R-:W-:Y:S01]  /*1f430*/  IMAD.IADD R25, R25, 0x1, R71 ;  /* 0x0000000119197824 */ /* 0x000fe200078e0247 */
[----:B------:R5:W-:Y:S01]  /*1f440*/  @P3 STG.E.U16 desc[UR60][R6.64], R28 ;  /* 0x0000001c06003986 */ /* 0x000be2000c10153c */
[----:B-1----:R-:W-:Y:S02]  /*1f450*/  ISETP.LT.AND P3, PT, R2, R31, !P2 ;  /* 0x0000001f0200720c */ /* 0x002fe40005761270 */
[----:B0-----:R-:W-:Y:S01]  /*1f460*/  IMAD.WIDE R4, R25, 0x2, R72 ;  /* 0x0000000219047825 */ /* 0x001fe200078e0248 */
[----:B------:R0:W-:Y:S02]  /*1f470*/  @P5 STG.E.U16 desc[UR60][R8.64], R55 ;  /* 0x0000003708005986 */ /* 0x0001e4000c10153c */
[----:B------:R-:W1:Y:S01]  /*1f480*/  LDC R23, c[0x0][0x228] ;  /* 0x00008a00ff177b82 */ /* 0x000e620000000800 */
[----:B--2---:R-:W-:Y:S01]  /*1f490*/  ISETP.LT.AND P2, PT, R3, R26, !P2 ;  /* 0x0000001a0300720c */ /* 0x004fe20005741270 */
[----:B------:R2:W-:Y:S01]  /*1f4a0*/  @P6 STG.E.U16 desc[UR60][R10.64], R30 ;  /* 0x0000001e0a006986 */ /* 0x0005e2000c10153c */
[----:B-----5:R-:W-:-:S05]  /*1f4b0*/  IMAD.WIDE R6, R25, 0x2, R20 ;  /* 0x0000000219067825 */ /* 0x020fca00078e0214 */
[----:B------:R-:W5:Y:S01]  /*1f4c0*/  LDC R22, c[0x0][0x228] ;  /* 0x00008a00ff167b82 */ /* 0x000f620000000800 */
[----:B---3--:R-:W-:Y:S01]  /*1f4d0*/  ISETP.LT.AND P6, PT, R3, R24, !P1 ;  /* 0x000000180300720c */ /* 0x008fe20004fc1270 */
[C---:B------:R-:W-:Y:S01]  /*1f4e0*/  VIADD R24, R0.reuse, 0x2a ;  /* 0x0000002a00187836 */ /* 0x040fe20000000000 */
[----:B0-----:R-:W-:Y:S01]  /*1f4f0*/  PRMT R9, R59, 0x7632, R9 ;  /* 0x000076323b097816 */ /* 0x001fe20000000009 */
[----:B------:R-:W-:Y:S01]  /*1f500*/  VIADD R8, R0, 0x2b ;  /* 0x0000002b00087836 */ /* 0x000fe20000000000 */
[----:B------:R0:W-:Y:S01]  /*1f510*/  @P3 STG.E.U16 desc[UR60][R4.64], R59 ;  /* 0x0000003b04003986 */ /* 0x0001e2000c10153c */
[----:B------:R-:W-:Y:S02]  /*1f520*/  IMAD.IADD R25, R25, 0x1, R71 ;  /* 0x0000000119197824 */ /* 0x000fe400078e0247 */
[----:B------:R-:W3:Y:S01]  /*1f530*/  LDC R29, c[0x0][0x228] ;  /* 0x00008a00ff1d7b82 */ /* 0x000ee20000000800 */
[----:B----4-:R-:W-:Y:S01]  /*1f540*/  ISETP.LT.AND P5, PT, R2, R27, !P1 ;  /* 0x0000001b0200720c */ /* 0x010fe20004fa1270 */
[----:B------:R4:W-:Y:S01]  /*1f550*/  @P2 STG.E.U16 desc[UR60][R6.64], R9 ;  /* 0x0000000906002986 */ /* 0x0009e2000c10153c */
[-C--:B------:R-:W-:Y:S01]  /*1f560*/  ISETP.GE.AND P1, PT, R24, R69.reuse, PT ;  /* 0x000000451800720c */ /* 0x080fe20003f26270 */
[----:B--2---:R-:W-:Y:S01]  /*1f570*/  IMAD.WIDE R10, R25, 0x2, R20 ;  /* 0x00000002190a7825 */ /* 0x004fe200078e0214 */
[----:B------:R-:W-:-:S03]  /*1f580*/  ISETP.GE.AND P3, PT, R8, R69, PT ;  /* 0x000000450800720c */ /* 0x000fc60003f66270 */
[----:B------:R-:W2:Y:S01]  /*1f590*/  LDC R24, c[0x0][0x228] ;  /* 0x00008a00ff187b82 */ /* 0x000ea20000000800 */
[----:B0-----:R-:W-:Y:S01]  /*1f5a0*/  PRMT R5, R60, 0x7632, R5 ;  /* 0x000076323c057816 */ /* 0x001fe20000000005 */
[C---:B------:R-:W-:Y:S02]  /*1f5b0*/  VIADD R28, R0.reuse, 0x2c ;  /* 0x0000002c001c7836 */ /* 0x040fe40000000000 */
[----:B------:R-:W-:Y:S02]  /*1f5c0*/  VIADD R30, R0, 0x2d ;  /* 0x0000002d001e7836 */ /* 0x000fe40000000000 */
[C---:B----4-:R-:W-:Y:S01]  /*1f5d0*/  IMAD.WIDE R8, R25.reuse, 0x2, R72 ;  /* 0x0000000219087825 */ /* 0x050fe200078e0248 */
[----:B------:R-:W-:Y:S01]  /*1f5e0*/  ISETP.GE.AND P2, PT, R28, R69, PT ;  /* 0x000000451c00720c */ /* 0x000fe20003f46270 */
[----:B------:R-:W0:Y:S02]  /*1f5f0*/  LDC R27, c[0x0][0x228] ;  /* 0x00008a00ff1b7b82 */ /* 0x000e240000000800 */
[--C-:B------:R-:W-:Y:S01]  /*1f600*/  IMAD.IADD R7, R25, 0x1, R71.reuse ;  /* 0x0000000119077824 */ /* 0x100fe200078e0247 */
[----:B------:R4:W-:Y:S01]  /*1f610*/  @P5 STG.E.U16 desc[UR60][R8.64], R60 ;  /* 0x0000003c08005986 */ /* 0x0009e2000c10153c */
[----:B-1----:R-:W-:Y:S01]  /*1f620*/  ISETP.LT.AND P5, PT, R2, R23, !P4 ;  /* 0x000000170200720c */ /* 0x002fe200067a1270 */
[----:B------:R-:W-:Y:S01]  /*1f630*/  VIADD R28, R0, 0x30 ;  /* 0x00000030001c7836 */ /* 0x000fe20000000000 */
[----:B-----5:R-:W-:Y:S01]  /*1f640*/  ISETP.LT.AND P4, PT, R3, R22, !P4 ;  /* 0x000000160300720c */ /* 0x020fe20006781270 */
[----:B------:R1:W-:Y:S01]  /*1f650*/  @P6 STG.E.U16 desc[UR60][R10.64], R5 ;  /* 0x000000050a006986 */ /* 0x0003e2000c10153c */
[----:B------:R-:W5:Y:S01]  /*1f660*/  LDC R26, c[0x0][0x228] ;  /* 0x00008a00ff1a7b82 */ /* 0x000f620000000800 */
[----:B---3--:R-:W-:Y:S01]  /*1f670*/  ISETP.LT.AND P6, PT, R2, R29, !P1 ;  /* 0x0000001d0200720c */ /* 0x008fe20004fc1270 */
[----:B------:R-:W-:-:S04]  /*1f680*/  IMAD.IADD R23, R7, 0x1, R71 ;  /* 0x0000000107177824 */ /* 0x000fc800078e0247 */
[C---:B------:R-:W-:Y:S02]  /*1f690*/  IMAD.IADD R25, R23.reuse, 0x1, R71 ;  /* 0x0000000117197824 */ /* 0x040fe400078e0247 */
[----:B------:R-:W3:Y:S01]  /*1f6a0*/  LDC R29, c[0x0][0x228] ;  /* 0x00008a00ff1d7b82 */ /* 0x000ee20000000800 */
[----:B----4-:R-:W-:Y:S01]  /*1f6b0*/  IMAD.WIDE R8, R23, 0x2, R72 ;  /* 0x0000000217087825 */ /* 0x010fe200078e0248 */
[----:B-1----:R-:W-:-:S03]  /*1f6c0*/  PRMT R11, R64, 0x7632, R11 ;  /* 0x00007632400b7816 */ /* 0x002fc6000000000b */
[----:B------:R-:W-:-:S03]  /*1f6d0*/  IMAD.WIDE R4, R7, 0x2, R72 ;  /* 0x0000000207047825 */ /* 0x000fc600078e0248 */
[----:B------:R-:W1:Y:S01]  /*1f6e0*/  LDC R22, c[0x0][0x228] ;  /* 0x00008a00ff167b82 */ /* 0x000e620000000800 */
[----:B------:R-:W-:Y:S01]  /*1f6f0*/  IMAD.WIDE R6, R7, 0x2, R20 ;  /* 0x0000000207067825 */ /* 0x000fe200078e0214 */
[----:B------:R4:W-:Y:S01]  /*1f700*/  @P5 STG.E.U16 desc[UR60][R4.64], R64 ;  /* 0x0000004004005986 */ /* 0x0009e2000c10153c */
[----:B------:R-:W-:Y:S02]  /*1f710*/  ISETP.GE.AND P5, PT, R30, R69, PT ;  /* 0x000000451e00720c */ /* 0x000fe40003fa6270 */
[----:B------:R-:W-:Y:S01]  /*1f720*/  PRMT R30, R62, 0x7632, R30 ;  /* 0x000076323e1e7816 */ /* 0x000fe2000000001e */
[----:B------:R4:W-:Y:S01]  /*1f730*/  @P4 STG.E.U16 desc[UR60][R6.64], R11 ;  /* 0x0000000b06004986 */ /* 0x0009e2000c10153c */
[----:B--2---:R-:W-:Y:S01]  /*1f740*/  ISETP.LT.AND P4, PT, R3, R24, !P1 ;  /* 0x000000180300720c */ /* 0x004fe20004f81270 */
[----:B------:R-:W2:Y:S02]  /*1f750*/  LDC R31, c[0x0][0x228] ;  /* 0x00008a00ff1f7b82 */ /* 0x000ea40000000800 */
[----:B------:R4:W-:Y:S01]  /*1f760*/  @P6 STG.E.U16 desc[UR60][R8.64], R61 ;  /* 0x0000003d08006986 */ /* 0x0009e2000c10153c */
[----:B0-----:R-:W-:-:S02]  /*1f770*/  ISETP.LT.AND P6, PT, R2, R27, !P3 ;  /* 0x0000001b0200720c */ /* 0x001fc40005fc1270 */
[----:B-----5:R-:W-:Y:S01]  /*1f780*/  ISETP.LT.AND P3, PT, R3, R26, !P3 ;  /* 0x0000001a0300720c */ /* 0x020fe20005f61270 */
[----:B----4-:R-:W-:Y:S02]  /*1f790*/  IMAD.WIDE R4, R23, 0x2, R20 ;  /* 0x0000000217047825 */ /* 0x010fe400078e0214 */
[----:B------:R-:W0:Y:S02]  /*1f7a0*/  LDC R24, c[0x0][0x228] ;  /* 0x00008a00ff187b82 */ /* 0x000e240000000800 */
[----:B------:R-:W-:Y:S01]  /*1f7b0*/  IMAD.WIDE R10, R25, 0x2, R72 ;  /* 0x00000002190a7825 */ /* 0x000fe200078e0248 */
[----:B------:R-:W-:-:S03]  /*1f7c0*/  PRMT R9, R61, 0x7632, R9 ;  /* 0x000076323d097816 */ /* 0x000fc60000000009 */
[----:B------:R-:W-:Y:S02]  /*1f7d0*/  IMAD.WIDE R6, R25, 0x2, R20 ;  /* 0x0000000219067825 */ /* 0x000fe400078e0214 */
[----:B------:R-:W4:Y:S01]  /*1f7e0*/  LDC R27, c[0x0][0x228] ;  /* 0x00008a00ff1b7b82 */ /* 0x000f220000000800 */
[----:B------:R-:W-:Y:S01]  /*1f7f0*/  PRMT R8, R65, 0x7632, R8 ;  /* 0x0000763241087816 */ /* 0x000fe20000000008 */
[----:B------:R5:W-:Y:S01]  /*1f800*/  @P4 STG.E.U16 desc[UR60][R4.64], R9 ;  /* 0x0000000904004986 */ /* 0x000be2000c10153c */
[C---:B---3--:R-:W-:Y:S01]  /*1f810*/  ISETP.LT.AND P4, PT, R2.reuse, R29, !P2 ;  /* 0x0000001d0200720c */ /* 0x048fe20005781270 */
[--C-:B------:R-:W-:Y:S02]  /*1f820*/  IMAD.IADD R25, R25, 0x1, R71.reuse ;  /* 0x0000000119197824 */ /* 0x100fe400078e0247 */
[----:B------:R3:W-:Y:S01]  /*1f830*/  @P6 STG.E.U16 desc[UR60][R10.64], R65 ;  /* 0x000000410a006986 */ /* 0x0007e2000c10153c */
[----:B--2---:R-:W-:Y:S01]  /*1f840*/  ISETP.LT.AND P6, PT, R2, R31, !P5 ;  /* 0x0000001f0200720c */ /* 0x004fe20006fc1270 */
[----:B------:R-:W2:Y:S01]  /*1f850*/  LDC R29, c[0x0][0x228] ;  /* 0x00008a00ff1d7b82 */ /* 0x000ea20000000800 */
[----:B------:R-:W-:Y:S01]  /*1f860*/  IMAD.IADD R23, R25, 0x1, R71 ;  /* 0x0000000119177824 */ /* 0x000fe200078e0247 */
[----:B------:R3:W-:Y:S01]  /*1f870*/  @P3 STG.E.U16 desc[UR60][R6.64], R8 ;  /* 0x0000000806003986 */ /* 0x0007e2000c10153c */
[----:B-1----:R-:W-:Y:S01]  /*1f880*/  ISETP.LT.AND P3, PT, R3, R22, !P2 ;  /* 0x000000160300720c */ /* 0x002fe20005761270 */
[----:B------:R-:W-:-:S02]  /*1f890*/  VIADD R26, R0, 0x2e ;  /* 0x0000002e001a7836 */ /* 0x000fc40000000000 */
[----:B-----5:R-:W-:Y:S01]  /*1f8a0*/  IMAD.WIDE R4, R25, 0x2, R72 ;  /* 0x0000000219047825 */ /* 0x020fe200078e0248 */
[----:B0-----:R-:W-:Y:S01]  /*1f8b0*/  ISETP.LT.AND P5, PT, R3, R24, !P5 ;  /* 0x000000180300720c */ /* 0x001fe20006fa1270 */
[----:B------:R-:W0:Y:S01]  /*1f8c0*/  LDC R22, c[0x0][0x228] ;  /* 0x00008a00ff167b82 */ /* 0x000e220000000800 */
[-C--:B------:R-:W-:Y:S01]  /*1f8d0*/  ISETP.GE.AND P1, PT, R26, R69.reuse, PT ;  /* 0x000000451a00720c */ /* 0x080fe20003f26270 */
[----:B---3--:R-:W-:Y:S01]  /*1f8e0*/  IMAD.IADD R11, R23, 0x1, R71 ;  /* 0x00000001170b7824 */ /* 0x008fe200078e0247 */
[----:B------:R1:W-:Y:S01]  /*1f8f0*/  @P4 STG.E.U16 desc[UR60][R4.64], R62 ;  /* 0x0000003e04004986 */ /* 0x0003e2000c10153c */
[----:B------:R-:W-:Y:S01]  /*1f900*/  VIADD R26, R0, 0x2f ;  /* 0x0000002f001a7836 */ /* 0x000fe20000000000 */
[-C--:B------:R-:W-:Y:S01]  /*1f910*/  ISETP.GE.AND P4, PT, R28, R69.reuse, PT ;  /* 0x000000451c00720c */ /* 0x080fe20003f86270 */
[----:B------:R-:W-:Y:S02]  /*1f920*/  IMAD.WIDE R6, R25, 0x2, R20 ;  /* 0x0000000219067825 */ /* 0x000fe400078e0214 */
[----:B------:R-:W3:Y:S01]  /*1f930*/  LDC R10, c[0x0][0x228] ;  /* 0x00008a00ff0a7b82 */ /* 0x000ee20000000800 */
[----:B------:R-:W-:Y:S01]  /*1f940*/  ISETP.GE.AND P2, PT, R26, R69, PT ;  /* 0x000000451a00720c */ /* 0x000fe20003f46270 */
[C---:B------:R-:W-:Y:S01]  /*1f950*/  IMAD.WIDE R8, R23.reuse, 0x2, R72 ;  /* 0x0000000217087825 */ /* 0x040fe200078e0248 */
[----:B------:R5:W-:Y:S03]  /*1f960*/  @P3 STG.E.U16 desc[UR60][R6.64], R30 ;  /* 0x0000001e06003986 */ /* 0x000be6000c10153c */
[----:B------:R-:W-:Y:S01]  /*1f970*/  VIADD R26, R0, 0x31 ;  /* 0x00000031001a7836 */ /* 0x000fe20000000000 */
[----:B------:R0:W-:Y:S01]  /*1f980*/  @P6 STG.E.U16 desc[UR60][R8.64], R66 ;  /* 0x0000004208006986 */ /* 0x0001e2000c10153c */
[----:B----4-:R-:W-:Y:S01]  /*1f990*/  ISETP.LT.AND P6, PT, R2, R27, !P1 ;  /* 0x0000001b0200720c */ /* 0x010fe20004fc1270 */
[----:B------:R-:W4:Y:S01]  /*1f9a0*/  LDC R25, c[0x0][0x228] ;  /* 0x00008a00ff197b82 */ /* 0x000f220000000800 */
[----:B-1----:R-:W-:Y:S01]  /*1f9b0*/  IMAD.WIDE R4, R23, 0x2, R20 ;  /* 0x0000000217047825 */ /* 0x002fe200078e0214 */
[----:B------:R-:W-:-:S03]  /*1f9c0*/  ISETP.GE.AND P3, PT, R26, R69, PT ;  /* 0x000000451a00720c */ /* 0x000fc60003f66270 */
[----:B------:R-:W-:Y:S01]  /*1f9d0*/  IMAD.IADD R23, R11, 0x1, R71 ;  /* 0x000000010b177824 */ /* 0x000fe200078e0247 */
[----:B-----5:R-:W-:Y:S01]  /*1f9e0*/  PRMT R30, R67, 0x7632, R30 ;  /* 0x00007632431e7816 */ /* 0x020fe2000000001e */
[----:B------:R-:W-:Y:S01]  /*1f9f0*/  IMAD.WIDE R6, R11, 0x2, R72 ;  /* 0x000000020b067825 */ /* 0x000fe200078e0248 */
[----:B------:R-:W1:Y:S01]  /*1fa00*/  LDC R24, c[0x0][0x228] ;  /* 0x00008a00ff187b82 */ /* 0x000e620000000800 */
[C---:B0-----:R-:W-:Y:S02]  /*1fa10*/  ISETP.LT.AND P1, PT, R3.reuse, R22, !P1 ;  /* 0x000000160300720c */ /* 0x041fe40004f21270 */
[----:B------:R-:W-:Y:S01]  /*1fa20*/  PRMT R9, R66, 0x7632, R9 ;  /* 0x0000763242097816 */ /* 0x000fe20000000009 */
[C---:B------:R-:W-:Y:S02]  /*1fa30*/  VIADD R26, R0.reuse, 0x33 ;  /* 0x00000033001a7836 */ /* 0x040fe40000000000 */
[----:B------:R-:W-:Y:S02]  /*1fa40*/  VIADD R28, R0, 0x32 ;  /* 0x00000032001c7836 */ /* 0x000fe40000000000 */
[----:B------:R0:W-:Y:S01]  /*1fa50*/  @P5 STG.E.U16 desc[UR60][R4.64], R9 ;  /* 0x0000000904005986 */ /* 0x0001e2000c10153c */
[----:B------:R-:W5:Y:S02]  /*1fa60*/  LDC R27, c[0x0][0x228] ;  /* 0x00008a00ff1b7b82 */ /* 0x000f640000000800 */
[----:B------:R-:W-:Y:S01]  /*1fa70*/  ISETP.GE.AND P5, PT, R28, R69, PT ;  /* 0x000000451c00720c */ /* 0x000fe20003fa6270 */
[----:B------:R4:W-:Y:S01]  /*1fa80*/  @P6 STG.E.U16 desc[UR60][R6.64], R63 ;  /* 0x0000003f06006986 */ /* 0x0009e2000c10153c */
[----:B--2---:R-:W-:Y:S01]  /*1fa90*/  ISETP.LT.AND P6, PT, R2, R29, !P2 ;  /* 0x0000001d0200720c */ /* 0x004fe200057c1270 */
[----:B------:R-:W-:Y:S01]  /*1faa0*/  VIADD R28, R0, 0x34 ;  /* 0x00000034001c7836 */ /* 0x000fe20000000000 */
[----:B---3--:R-:W-:-:S02]  /*1fab0*/  ISETP.LT.AND P2, PT, R3, R10, !P2 ;  /* 0x0000000a0300720c */ /* 0x008fc40005741270 */
[----:B------:R-:W2:Y:S01]  /*1fac0*/  LDC R22, c[0x0][0x228] ;  /* 0x00008a00ff167b82 */ /* 0x000ea20000000800 */
[----:B0-----:R-:W-:Y:S01]  /*1fad0*/  IMAD.WIDE R8, R11, 0x2, R20 ;  /* 0x000000020b087825 */ /* 0x001fe200078e0214 */
[----:B----4-:R-:W-:-:S03]  /*1fae0*/  PRMT R7, R63, 0x7632, R7 ;  /* 0x000076323f077816 */ /* 0x010fc60000000007 */
[----:B------:R-:W-:-:S03]  /*1faf0*/  IMAD.WIDE R4, R23, 0x2, R72 ;  /* 0x0000000217047825 */ /* 0x000fc600078e0248 */
[----:B------:R-:W0:Y:S01]  /*1fb00*/  LDC R29, c[0x0][0x228] ;  /* 0x00008a00ff1d7b82 */ /* 0x000e220000000800 */
[----:B------:R3:W-:Y:S01]  /*1fb10*/  @P1 STG.E.U16 desc[UR60][R8.64], R7 ;  /* 0x0000000708001986 */ /* 0x0007e2000c10153c */
[----:B------:R-:W-:-:S03]  /*1fb20*/  ISETP.GE.AND P1, PT, R26, R69, PT ;  /* 0x000000451a00720c */ /* 0x000fc60003f26270 */
[----:B------:R4:W-:Y:S01]  /*1fb30*/  @P6 STG.E.U16 desc[UR60][R4.64], R67 ;  /* 0x0000004304006986 */ /* 0x0009e2000c10153c */
[----:B------:R-:W-:Y:S01]  /*1fb40*/  ISETP.LT.AND P6, PT, R2, R25, !P4 ;  /* 0x000000190200720c */ /* 0x000fe200067c1270 */
[----:B------:R-:W-:Y:S01]  /*1fb50*/  IMAD.IADD R25, R23, 0x1, R71 ;  /* 0x0000000117197824 */ /* 0x000fe200078e0247 */
[----:B-1----:R-:W-:Y:S01]  /*1fb60*/  ISETP.LT.AND P4, PT, R3, R24, !P4 ;  /* 0x000000180300720c */ /* 0x002fe20006781270 */
[----:B------:R-:W1:Y:S02]  /*1fb70*/  LDC R31, c[0x0][0x228] ;  /* 0x00008a00ff1f7b82 */ /* 0x000e640000000800 */
[----:B------:R-:W-:-:S04]  /*1fb80*/  IMAD.WIDE R10, R25, 0x2, R20 ;  /* 0x00000002190a7825 */ /* 0x000fc800078e0214 */
[----:B---3--:R-:W-:Y:S02]  /*1fb90*/  IMAD.WIDE R6, R23, 0x2, R20 ;  /* 0x0000000217067825 */ /* 0x008fe400078e0214 */
[----:B------:R-:W3:Y:S01]  /*1fba0*/  LDC R24, c[0x0][0x228] ;  /* 0x00008a00ff187b82 */ /* 0x000ee20000000800 */
[----:B----4-:R-:W-:Y:S01]  /*1fbb0*/  PRMT R5, R44, 0x7632, R5 ;  /* 0x000076322c057816 */ /* 0x010fe20000000005 */
[C---:B------:R-:W-:Y:S01]  /*1fbc0*/  IMAD.WIDE R8, R25.reuse, 0x2, R72 ;  /* 0x0000000219087825 */ /* 0x040fe200078e0248 */
[----:B------:R4:W-:Y:S01]  /*1fbd0*/  @P2 STG.E.U16 desc[UR60][R6.64], R30 ;  /* 0x0000001e06002986 */ /* 0x0009e2000c10153c */
[----:B------:R-:W-:Y:S02]  /*1fbe0*/  ISETP.GE.AND P2, PT, R28, R69, PT ;  /* 0x000000451c00720c */ /* 0x000fe40003f46270 */
[--C-:B------:R-:W-:Y:S01]  /*1fbf0*/  IMAD.IADD R25, R25, 0x1, R71.reuse ;  /* 0x0000000119197824 */ /* 0x100fe200078e0247 */
[----:B------:R4:W-:Y:S01]  /*1fc00*/  @P6 STG.E.U16 desc[UR60][R8.64], R44 ;  /* 0x0000002c08006986 */ /* 0x0009e2000c10153c */
[----:B------:R-:W1:Y:S01]  /*1fc10*/  LDC R26, c[0x0][0x228] ;  /* 0x00008a00ff1a7b82 */ /* 0x000e620000000800 */
[----:B-----5:R-:W-:Y:S01]  /*1fc20*/  ISETP.LT.AND P6, PT, R2, R27, !P3 ;  /* 0x0000001b0200720c */ /* 0x020fe20005fc1270 */
[----:B------:R-:W-:Y:S01]  /*1fc30*/  IMAD.IADD R23, R25, 0x1, R71 ;  /* 0x0000000119177824 */ /* 0x000fe200078e0247 */
[----:B------:R5:W-:Y:S01]  /*1fc40*/  @P4 STG.E.U16 desc[UR60][R10.64], R5 ;  /* 0x000000050a004986 */ /* 0x000be2000c10153c */
[----:B--2---:R-:W-:Y:S01]  /*1fc50*/  ISETP.LT.AND P3, PT, R3, R22, !P3 ;  /* 0x000000160300720c */ /* 0x004fe20005f61270 */
[----:B------:R-:W-:Y:S01]  /*1fc60*/  VIADD R28, R0, 0x35 ;  /* 0x00000035001c7836 */ /* 0x000fe20000000000 */
[----:B0-----:R-:W-:Y:S01]  /*1fc70*/  ISETP.LT.AND P4, PT, R2, R29, !P5 ;  /* 0x0000001d0200720c */ /* 0x001fe20006f81270 */
[----:B----4-:R-:W-:Y:S01]  /*1fc80*/  IMAD.WIDE R6, R25, 0x2, R20 ;  /* 0x0000000219067825 */ /* 0x010fe200078e0214 */
[----:B------:R-:W0:Y:S03]  /*1fc90*/  LDC R27, c[0x0][0x228] ;  /* 0x00008a00ff1b7b82 */ /* 0x000e260000000800 */
[----:B------:R-:W-:-:S04]  /*1fca0*/  IMAD.WIDE R8, R23, 0x2, R72 ;  /* 0x0000000217087825 */ /* 0x000fc800078e0248 */
[----:B-----5:R-:W-:Y:S01]  /*1fcb0*/  IMAD.WIDE R4, R25, 0x2, R72 ;  /* 0x0000000219047825 */ /* 0x020fe200078e0248 */
[----:B------:R-:W2:Y:S01]  /*1fcc0*/  LDC R22, c[0x0][0x228] ;  /* 0x00008a00ff167b82 */ /* 0x000ea20000000800 */
[----:B---3--:R-:W-:Y:S02]  /*1fcd0*/  ISETP.LT.AND P5, PT, R3, R24, !P5 ;  /* 0x000000180300720c */ /* 0x008fe40006fa1270 */
[----:B------:R-:W-:Y:S01]  /*1fce0*/  PRMT R11, R16, 0x7632, R11 ;  /* 0x00007632100b7816 */ /* 0x000fe2000000000b */
[----:B------:R3:W-:Y:S01]  /*1fcf0*/  @P6 STG.E.U16 desc[UR60][R4.64], R16 ;  /* 0x0000001004006986 */ /* 0x0007e2000c10153c */
[----:B------:R-:W-:Y:S01]  /*1fd00*/  VIADD R24, R0, 0x36 ;  /* 0x0000003600187836 */ /* 0x000fe20000000000 */
[----:B------:R-:W-:Y:S02]  /*1fd10*/  ISETP.GE.AND P6, PT, R28, R69, PT ;  /* 0x000000451c00720c */ /* 0x000fe40003fc6270 */
[----:B------:R-:W4:Y:S01]  /*1fd20*/  LDC R25, c[0x0][0x228] ;  /* 0x00008a00ff197b82 */ /* 0x000f220000000800 */
[----:B------:R5:W-:Y:S01]  /*1fd30*/  @P3 STG.E.U16 desc[UR60][R6.64], R11 ;  /* 0x0000000b06003986 */ /* 0x000be2000c10153c */
[----:B-1----:R-:W-:-:S02]  /*1fd40*/  ISETP.LT.AND P3, PT, R2, R31, !P1 ;  /* 0x0000001f0200720c */ /* 0x002fc40004f61270 */
[----:B------:R-:W-:Y:S01]  /*1fd50*/  PRMT R28, R19, 0x7632, R28 ;  /* 0x00007632131c7816 */ /* 0x000fe2000000001c */
[----:B------:R1:W-:Y:S01]  /*1fd60*/  @P4 STG.E.U16 desc[UR60][R8.64], R45 ;  /* 0x0000002d08004986 */ /* 0x0003e2000c10153c */
[----:B------:R-:W-:Y:S02]  /*1fd70*/  ISETP.LT.AND P4, PT, R3, R26, !P1 ;  /* 0x0000001a0300720c */ /* 0x000fe40004f81270 */
[----:B---3--:R-:W-:Y:S01]  /*1fd80*/  PRMT R5, R45, 0x7632, R5 ;  /* 0x000076322d057816 */ /* 0x008fe20000000005 */
[----:B------:R-:W3:Y:S01]  /*1fd90*/  LDC R16, c[0x0][0x228] ;  /* 0x00008a00ff107b82 */ /* 0x000ee20000000800 */
[----:B------:R-:W-:Y:S01]  /*1fda0*/  ISETP.GE.AND P1, PT, R24, R69, PT ;  /* 0x000000451800720c */ /* 0x000fe20003f26270 */
[----:B------:R-:W-:Y:S02]  /*1fdb0*/  VIADD R24, R0, 0x38 ;  /* 0x0000003800187836 */ /* 0x000fe40000000000 */
[----:B-----5:R-:W-:-:S04]  /*1fdc0*/  IMAD.WIDE R10, R23, 0x2, R20 ;  /* 0x00000002170a7825 */ /* 0x020fc800078e0214 */
[----:B------:R-:W-:Y:S01]  /*1fdd0*/  IMAD.IADD R23, R23, 0x1, R71 ;  /* 0x0000000117177824 */ /* 0x000fe200078e0247 */
[----:B------:R-:W5:Y:S01]  /*1fde0*/  LDC R29, c[0x0][0x228] ;  /* 0x00008a00ff1d7b82 */ /* 0x000f620000000800 */
[----:B------:R2:W-:Y:S01]  /*1fdf0*/  @P5 STG.E.U16 desc[UR60][R10.64], R5 ;  /* 0x000000050a005986 */ /* 0x0005e2000c10153c */
[----:B0-----:R-:W-:Y:S01]  /*1fe00*/  ISETP.LT.AND P5, PT, R2, R27, !P2 ;  /* 0x0000001b0200720c */ /* 0x001fe200057a1270 */
[----:B-1----:R-:W-:Y:S01]  /*1fe10*/  VIADD R8, R0, 0x37 ;  /* 0x0000003700087836 */ /* 0x002fe20000000000 */
[----:B------:R-:W-:Y:S01]  /*1fe20*/  PRMT R9, R17, 0x7632, R9 ;  /* 0x0000763211097816 */ /* 0x000fe20000000009 */
[----:B------:R-:W-:Y:S01]  /*1fe30*/  IMAD.WIDE R6, R23, 0x2, R20 ;  /* 0x0000000217067825 */ /* 0x000fe200078e0214 */
[----:B--2---:R-:W-:Y:S02]  /*1fe40*/  ISETP.LT.AND P2, PT, R3, R22, !P2 ;  /* 0x000000160300720c */ /* 0x004fe40005741270 */
[----:B------:R-:W0:Y:S01]  /*1fe50*/  LDC R22, c[0x0][0x228] ;  /* 0x00008a00ff167b82 */ /* 0x000e220000000800 */
[----:B------:R-:W-:-:S07]  /*1fe60*/  IMAD.WIDE R4, R23, 0x2, R72 ;  /* 0x0000000217047825 */ /* 0x000fce00078e0248 */
[----:B------:R-:W1:Y:S01]  /*1fe70*/  LDC R27, c[0x0][0x228] ;  /* 0x00008a00ff1b7b82 */ /* 0x000e620000000800 */
[----:B------:R-:W-:Y:S01]  /*1fe80*/  IMAD.IADD R23, R23, 0x1, R71 ;  /* 0x0000000117177824 */ /* 0x000fe200078e0247 */
[----:B------:R2:W-:Y:S01]  /*1fe90*/  @P3 STG.E.U16 desc[UR60][R4.64], R17 ;  /* 0x0000001104003986 */ /* 0x0005e2000c10153c */
[-C--:B------:R-:W-:Y:S02]  /*1fea0*/  ISETP.GE.AND P3, PT, R8, R69.reuse, PT ;  /* 0x000000450800720c */ /* 0x080fe40003f66270 */
[----:B------:R-:W-:Y:S01]  /*1feb0*/  IMAD.WIDE R10, R23, 0x2, R20 ;  /* 0x00000002170a7825 */ /* 0x000fe200078e0214 */
[----:B------:R4:W-:Y:S01]  /*1fec0*/  @P4 STG.E.U16 desc[UR60][R6.64], R9 ;  /* 0x0000000906004986 */ /* 0x0009e2000c10153c */
[----:B------:R-:W-:Y:S01]  /*1fed0*/  ISETP.GE.AND P4, PT, R24, R69, PT ;  /* 0x000000451800720c */ /* 0x000fe20003f86270 */
[----:B------:R-:W1:Y:S01]  /*1fee0*/  LDC R26, c[0x0][0x228] ;  /* 0x00008a00ff1a7b82 */ /* 0x000e620000000800 */
[----:B--2---:R-:W-:Y:S01]  /*1fef0*/  PRMT R5, R46, 0x7632, R5 ;  /* 0x000076322e057816 */ /* 0x004fe20000000005 */
[----:B------:R-:W-:-:S06]  /*1ff00*/  VIADD R4, R0, 0x39 ;  /* 0x0000003900047836 */ /* 0x000fcc0000000000 */
[----:B------:R-:W2:Y:S01]  /*1ff10*/  LDC R24, c[0x0][0x228] ;  /* 0x00008a00ff187b82 */ /* 0x000ea20000000800 */
[----:B----4-:R-:W-:-:S04]  /*1ff20*/  IMAD.WIDE R8, R23, 0x2, R72 ;  /* 0x0000000217087825 */ /* 0x010fc800078e0248 */
[----:B------:R-:W-:Y:S01]  /*1ff30*/  IMAD.IADD R23, R23, 0x1, R71 ;  /* 0x0000000117177824 */ /* 0x000fe200078e0247 */
[----:B------:R4:W-:Y:S01]  /*1ff40*/  @P5 STG.E.U16 desc[UR60][R8.64], R46 ;  /* 0x0000002e08005986 */ /* 0x0009e2000c10153c */
[C---:B------:R-:W-:Y:S01]  /*1ff50*/  ISETP.LT.AND P5, PT, R2.reuse, R25, !P6 ;  /* 0x000000190200720c */ /* 0x040fe200077a1270 */
[----:B------:R-:W2:Y:S01]  /*1ff60*/  LDC R31, c[0x0][0x228] ;  /* 0x00008a00ff1f7b82 */ /* 0x000ea20000000800 */
[----:B---3--:R-:W-:Y:S01]  /*1ff70*/  ISETP.LT.AND P6, PT, R3, R16, !P6 ;  /* 0x000000100300720c */ /* 0x008fe200077c1270 */
[----:B------:R3:W-:Y:S01]  /*1ff80*/  @P2 STG.E.U16 desc[UR60][R10.64], R5 ;  /* 0x000000050a002986 */ /* 0x0007e2000c10153c */
[----:B-----5:R-:W-:Y:S01]  /*1ff90*/  ISETP.LT.AND P2, PT, R2, R29, !P1 ;  /* 0x0000001d0200720c */ /* 0x020fe20004f41270 */
[----:B------:R-:W-:Y:S01]  /*1ffa0*/  IMAD.WIDE R16, R23, 0x2, R72 ;  /* 0x0000000217107825 */ /* 0x000fe200078e0248 */
[----:B0-----:R-:W-:-:S03]  /*1ffb0*/  ISETP.LT.AND P1, PT, R3, R22, !P1 ;  /* 0x000000160300720c */ /* 0x001fc60004f21270 */
[----:B------:R-:W0:Y:S01]  /*1ffc0*/  LDC R29, c[0x0][0x228] ;  /* 0x00008a00ff1d7b82 */ /* 0x000e220000000800 */
[C---:B------:R-:W-:Y:S02]  /*1ffd0*/  IMAD.IADD R25, R23.reuse, 0x1, R71 ;  /* 0x0000000117197824 */ /* 0x040fe400078e0247 */
[----:B----4-:R-:W-:Y:S01]  /*1ffe0*/  IMAD.WIDE R8, R23, 0x2, R20 ;  /* 0x0000000217087825 */ /* 0x010fe200078e0214 */
[----:B------:R4:W-:Y:S01]  /*1fff0*/  @P5 STG.E.U16 desc[UR60][R16.64], R18 ;  /* 0x0000001210005986 */ /* 0x0009e2000c10153c */
[----:B------:R-:W-:Y:S02]  /*20000*/  ISETP.GE.AND P5, PT, R4, R69, PT ;  /* 0x000000450400720c */ /* 0x000fe40003fa6270 */
[----:B------:R-:W-:Y:S01]  /*20010*/  PRMT R23, R18, 0x7632, R23 ;  /* 0x0000763212177816 */ /* 0x000fe20000000017 */
[----:B------:R-:W5:Y:S01]  /*20020*/  LDS.128 R4, [R70] ;  /* 0x0000000046047984 */ /* 0x000f620000000c00 */
[----:B------:R-:W5:Y:S01]  /*20030*/  LDC R33, c[0x0][0x228] ;  /* 0x00008a00ff217b82 */ /* 0x000f620000000800 */
[----:B---3--:R-:W-:-:S02]  /*20040*/  IMAD.WIDE R10, R25, 0x2, R72 ;  /* 0x00000002190a7825 */ /* 0x008fc400078e0248 */
[----:B------:R3:W-:Y:S01]  /*20050*/  @P6 STG.E.U16 desc[UR60][R8.64], R23 ;  /* 0x0000001708006986 */ /* 0x0007e2000c10153c */
[----:B-1----:R-:W-:Y:S01]  /*20060*/  ISETP.LT.AND P6, PT, R2, R27, !P3 ;  /* 0x0000001b0200720c */ /* 0x002fe20005fc1270 */
[----:B------:R-:W-:Y:S01]  /*20070*/  VIADD R22, R0, 0x3a ;  /* 0x0000003a00167836 */ /* 0x000fe20000000000 */
[----:B--2---:R-:W-:Y:S01]  /*20080*/  ISETP.LT.AND P3, PT, R3, R24, !P3 ;  /* 0x000000180300720c */ /* 0x004fe20005f61270 */
[C---:B----4-:R-:W-:Y:S01]  /*20090*/  IMAD.WIDE R16, R25.reuse, 0x2, R20 ;  /* 0x0000000219107825 */ /* 0x050fe200078e0214 */
[----:B------:R-:W1:Y:S01]  /*200a0*/  LDC R18, c[0x0][0x228] ;  /* 0x00008a00ff127b82 */ /* 0x000e620000000800 */
[----:B------:R2:W-:Y:S01]  /*200b0*/  @P2 STG.E.U16 desc[UR60][R10.64], R47 ;  /* 0x0000002f0a002986 */ /* 0x0005e2000c10153c */
[----:B------:R-:W-:Y:S01]  /*200c0*/  ISETP.GE.AND P2, PT, R22, R69, PT ;  /* 0x000000451600720c */ /* 0x000fe20003f46270 */
[----:B------:R-:W-:Y:S02]  /*200d0*/  IMAD.IADD R25, R25, 0x1, R71 ;  /* 0x0000000119197824 */ /* 0x000fe400078e0247 */
[----:B------:R-:W-:Y:S01]  /*200e0*/  VIADD R22, R0, 0x3b ;  /* 0x0000003b00167836 */ /* 0x000fe20000000000 */
[----:B---3--:R-:W-:Y:S01]  /*200f0*/  PRMT R9, R47, 0x7632, R9 ;  /* 0x000076322f097816 */ /* 0x008fe20000000009 */
[C---:B------:R-:W-:Y:S01]  /*20100*/  IMAD.IADD R27, R25.reuse, 0x1, R71 ;  /* 0x00000001191b7824 */ /* 0x040fe200078e0247 */
[----:B------:R-:W3:Y:S03]  /*20110*/  LDC R24, c[0x0][0x228] ;  /* 0x00008a00ff187b82 */ /* 0x000ee60000000800 */
[----:B------:R4:W-:Y:S01]  /*20120*/  @P1 STG.E.U16 desc[UR60][R16.64], R9 ;  /* 0x0000000910001986 */ /* 0x0009e2000c10153c */
[----:B0-----:R-:W-:Y:S01]  /*20130*/  ISETP.LT.AND P1, PT, R2, R29, !P4 ;  /* 0x0000001d0200720c */ /* 0x001fe20006721270 */
[----:B--2---:R-:W-:Y:S01]  /*20140*/  IMAD.WIDE R10, R25, 0x2, R20 ;  /* 0x00000002190a7825 */ /* 0x004fe200078e0214 */
[----:B------:R-:W-:-:S02]  /*20150*/  ISETP.LT.AND P4, PT, R3, R26, !P4 ;  /* 0x0000001a0300720c */ /* 0x000fc40006781270 */
[----:B------:R-:W0:Y:S01]  /*20160*/  LDC R29, c[0x0][0x228] ;  /* 0x00008a00ff1d7b82 */ /* 0x000e220000000800 */
[----:B------:R-:W-:Y:S02]  /*20170*/  VIADD R26, R0, 0x3c ;  /* 0x0000003c001a7836 */ /* 0x000fe40000000000 */
[----:B----4-:R-:W-:-:S05]  /*20180*/  IMAD.WIDE R8, R25, 0x2, R72 ;  /* 0x0000000219087825 */ /* 0x010fca00078e0248 */
[----:B------:R-:W2:Y:S01]  /*20190*/  LDC R25, c[0x0][0x228] ;  /* 0x00008a00ff197b82 */ /* 0x000ea20000000800 */
[C---:B------:R-:W-:Y:S01]  /*201a0*/  IMAD.WIDE R16, R27.reuse, 0x2, R72 ;  /* 0x000000021b107825 */ /* 0x040fe200078e0248 */
[----:B------:R4:W-:Y:S01]  /*201b0*/  @P6 STG.E.U16 desc[UR60][R8.64], R19 ;  /* 0x0000001308006986 */ /* 0x0009e2000c10153c */
[----:B------:R-:W-:Y:S02]  /*201c0*/  ISETP.GE.AND P6, PT, R22, R69, PT ;  /* 0x000000451600720c */ /* 0x000fe40003fc6270 */
[----:B------:R-:W-:Y:S01]  /*201d0*/  IMAD.WIDE R22, R27, 0x2, R20 ;  /* 0x000000021b167825 */ /* 0x000fe200078e0214 */
[----:B------:R5:W-:Y:S01]  /*201e0*/  @P3 STG.E.U16 desc[UR60][R10.64], R28 ;  /* 0x0000001c0a003986 */ /* 0x000be2000c10153c */
[----:B------:R-:W-:Y:S02]  /*201f0*/  ISETP.LT.AND P3, PT, R2, R31, !P5 ;  /* 0x0000001f0200720c */ /* 0x000fe40006f61270 */
[----:B-1----:R-:W-:Y:S01]  /*20200*/  ISETP.LT.AND P5, PT, R3, R18, !P5 ;  /* 0x000000120300720c */ /* 0x002fe20006fa1270 */
[----:B------:R1:W-:Y:S01]  /*20210*/  @P1 STG.E.U16 desc[UR60][R16.64], R12 ;  /* 0x0000000c10001986 */ /* 0x0003e2000c10153c */
[----:B------:R-:W2:Y:S01]  /*20220*/  LDC R18, c[0x0][0x228] ;  /* 0x00008a00ff127b82 */ /* 0x000ea20000000800 */
[----:B------:R-:W-:Y:S01]  /*20230*/  IMAD.IADD R27, R27, 0x1, R71 ;  /* 0x000000011b1b7824 */ /* 0x000fe200078e0247 */
[----:B------:R-:W-:-:S02]  /*20240*/  ISETP.GE.AND P1, PT, R26, R69, PT ;  /* 0x000000451a00720c */ /* 0x000fc40003f26270 */
[----:B----4-:R-:W-:Y:S01]  /*20250*/  PRMT R9, R12, 0x7632, R9 ;  /* 0x000076320c097816 */ /* 0x010fe20000000009 */
[C---:B------:R-:W-:Y:S02]  /*20260*/  IMAD.IADD R19, R27.reuse, 0x1, R71 ;  /* 0x000000011b137824 */ /* 0x040fe400078e0247 */
[----:B-----5:R-:W-:Y:S01]  /*20270*/  IMAD.WIDE R10, R27, 0x2, R20 ;  /* 0x000000021b0a7825 */ /* 0x020fe200078e0214 */
[----:B------:R-:W4:Y:S01]  /*20280*/  LDC R26, c[0x0][0x228] ;  /* 0x00008a00ff1a7b82 */ /* 0x000f220000000800 */
[----:B------:R5:W-:Y:S01]  /*20290*/  @P4 STG.E.U16 desc[UR60][R22.64], R9 ;  /* 0x0000000916004986 */ /* 0x000be2000c10153c */
[----:B------:R-:W-:Y:S01]  /*202a0*/  ISETP.LT.AND P4, PT, R2, R33, !P2 ;  /* 0x000000210200720c */ /* 0x000fe20005781270 */
[----:B-1----:R-:W-:Y:S01]  /*202b0*/  IMAD.WIDE R16, R19, 0x2, R72 ;  /* 0x0000000213107825 */ /* 0x002fe200078e0248 */
[----:B------:R-:W-:Y:S02]  /*202c0*/  PRMT R12, R4, 0x7632, R12 ;  /* 0x00007632040c7816 */ /* 0x000fe4000000000c */
[----:B---3--:R-:W-:Y:S01]  /*202d0*/  ISETP.LT.AND P2, PT, R3, R24, !P2 ;  /* 0x000000180300720c */ /* 0x008fe20005741270 */
[C---:B------:R-:W-:Y:S01]  /*202e0*/  VIADD R28, R0.reuse, 0x3d ;  /* 0x0000003d001c7836 */ /* 0x040fe20000000000 */
[----:B------:R-:W1:Y:S01]  /*202f0*/  LDC R24, c[0x0][0x228] ;  /* 0x00008a00ff187b82 */ /* 0x000e620000000800 */
[----:B------:R-:W-:-:S02]  /*20300*/  VIADD R0, R0, 0x3e ;  /* 0x0000003e00007836 */ /* 0x000fc40000000000 */
[----:B-----5:R-:W-:-:S05]  /*20310*/  IMAD.WIDE R8, R27, 0x2, R72 ;  /* 0x000000021b087825 */ /* 0x020fca00078e0248 */
[----:B------:R-:W3:Y:S01]  /*20320*/  LDC R22, c[0x0][0x228] ;  /* 0x00008a00ff167b82 */ /* 0x000ee20000000800 */
[----:B------:R5:W-:Y:S01]  /*20330*/  @P3 STG.E.U16 desc[UR60][R8.64], R4 ;  /* 0x0000000408003986 */ /* 0x000be2000c10153c */
[----:B------:R-:W-:-:S03]  /*20340*/  ISETP.GE.AND P3, PT, R28, R69, PT ;  /* 0x000000451c00720c */ /* 0x000fc60003f66270 */
[----:B------:R5:W-:Y:S01]  /*20350*/  @P5 STG.E.U16 desc[UR60][R10.64], R12 ;  /* 0x0000000c0a005986 */ /* 0x000be2000c10153c */
[C---:B0-----:R-:W-:Y:S02]  /*20360*/  ISETP.LT.AND P5, PT, R2.reuse, R29, !P1 ;  /* 0x0000001d0200720c */ /* 0x041fe40004fa1270 */
[----:B------:R-:W0:Y:S01]  /*20370*/  LDC R23, c[0x0][0x228] ;  /* 0x00008a00ff177b82 */ /* 0x000e220000000800 */
[----:B------:R5:W-:Y:S01]  /*20380*/  @P4 STG.E.U16 desc[UR60][R16.64], R13 ;  /* 0x0000000d10004986 */ /* 0x000be2000c10153c */
[----:B--2---:R-:W-:Y:S02]  /*20390*/  ISETP.LT.AND P4, PT, R2, R25, !P6 ;  /* 0x000000190200720c */ /* 0x004fe40007781270 */
[----:B------:R-:W-:Y:S01]  /*203a0*/  ISETP.LT.AND P6, PT, R3, R18, !P6 ;  /* 0x000000120300720c */ /* 0x000fe200077c1270 */
[----:B-----5:R-:W-:-:S03]  /*203b0*/  IMAD.WIDE R8, R19, 0x2, R20 ;  /* 0x0000000213087825 */ /* 0x020fc600078e0214 */
[----:B------:R-:W2:Y:S01]  /*203c0*/  LDC R4, c[0x0][0x228] ;  /* 0x00008a00ff047b82 */ /* 0x000ea20000000800 */
[----:B------:R-:W-:Y:S01]  /*203d0*/  PRMT R11, R13, 0x7632, R11 ;  /* 0x000076320d0b7816 */ /* 0x000fe2000000000b */
[----:B------:R-:W-:-:S04]  /*203e0*/  IMAD.IADD R13, R19, 0x1, R71 ;  /* 0x00000001130d7824 */ /* 0x000fc800078e0247 */
[----:B------:R5:W-:Y:S02]  /*203f0*/  @P2 STG.E.U16 desc[UR60][R8.64], R11 ;  /* 0x0000000b08002986 */ /* 0x000be4000c10153c */
[----:B------:R-:W4:Y:S01]  /*20400*/  LDC R25, c[0x0][0x228] ;  /* 0x00008a00ff197b82 */ /* 0x000f220000000800 */
[----:B------:R-:W-:Y:S01]  /*20410*/  ISETP.GE.AND P2, PT, R0, R69, PT ;  /* 0x000000450000720c */ /* 0x000fe20003f46270 */
[----:B------:R-:W-:Y:S01]  /*20420*/  IMAD.IADD R19, R13, 0x1, R71 ;  /* 0x000000010d137824 */ /* 0x000fe200078e0247 */
[----:B------:R-:W-:Y:S02]  /*20430*/  PRMT R0, R5, 0x7632, R0 ;  /* 0x0000763205007816 */ /* 0x000fe40000000000 */
[----:B---3--:R-:W-:Y:S01]  /*20440*/  ISETP.LT.AND P1, PT, R3, R22, !P1 ;  /* 0x000000160300720c */ /* 0x008fe20004f21270 */
[--C-:B------:R-:W-:Y:S02]  /*20450*/  IMAD.WIDE R16, R19, 0x2, R72.reuse ;  /* 0x0000000213107825 */ /* 0x100fe400078e0248 */
[----:B------:R-:W3:Y:S02]  /*20460*/  LDC R27, c[0x0][0x228] ;  /* 0x00008a00ff1b7b82 */ /* 0x000ee40000000800 */
[----:B-----5:R-:W-:-:S04]  /*20470*/  IMAD.WIDE R10, R13, 0x2, R72 ;  /* 0x000000020d0a7825 */ /* 0x020fc800078e0248 */
[----:B------:R-:W-:Y:S01]  /*20480*/  IMAD.WIDE R12, R13, 0x2, R20 ;  /* 0x000000020d0c7825 */ /* 0x000fe200078e0214 */
[----:B------:R5:W-:Y:S03]  /*20490*/  @P4 STG.E.U16 desc[UR60][R10.64], R5 ;  /* 0x000000050a004986 */ /* 0x000be6000c10153c */
[--C-:B------:R-:W-:Y:S01]  /*204a0*/  IMAD.IADD R9, R19, 0x1, R71.reuse ;  /* 0x0000000113097824 */ /* 0x100fe200078e0247 */
[----:B------:R-:W-:Y:S04]  /*204b0*/  @P6 STG.E.U16 desc[UR60][R12.64], R0 ;  /* 0x000000000c006986 */ /* 0x000fe8000c10153c */
[----:B------:R3:W-:Y:S01]  /*204c0*/  @P5 STG.E.U16 desc[UR60][R16.64], R14 ;  /* 0x0000000e10005986 */ /* 0x0007e2000c10153c */
[C---:B0-----:R-:W-:Y:S01]  /*204d0*/  ISETP.LT.AND P5, PT, R2.reuse, R23, !P3 ;  /* 0x000000170200720c */ /* 0x041fe20005fa1270 */
[----:B------:R-:W-:Y:S01]  /*204e0*/  IMAD.IADD R23, R9, 0x1, R71 ;  /* 0x0000000109177824 */ /* 0x000fe200078e0247 */
[----:B--2---:R-:W-:Y:S01]  /*204f0*/  ISETP.LT.AND P3, PT, R3, R4, !P3 ;  /* 0x000000040300720c */ /* 0x004fe20005f61270 */
[----:B-----5:R-:W-:Y:S01]  /*20500*/  IMAD.WIDE R4, R9, 0x2, R72 ;  /* 0x0000000209047825 */ /* 0x020fe200078e0248 */
[----:B----4-:R-:W-:-:S02]  /*20510*/  ISETP.LT.AND P6, PT, R2, R25, !P2 ;  /* 0x000000190200720c */ /* 0x010fc400057c1270 */
[----:B-1----:R-:W-:Y:S01]  /*20520*/  ISETP.LT.AND P2, PT, R3, R24, !P2 ;  /* 0x000000180300720c */ /* 0x002fe20005741270 */
[----:B------:R-:W-:Y:S01]  /*20530*/  IMAD.IADD R71, R23, 0x1, R71 ;  /* 0x0000000117477824 */ /* 0x000fe200078e0247 */
[----:B---3--:R-:W-:Y:S01]  /*20540*/  ISETP.LT.AND P4, PT, R2, R27, !P0 ;  /* 0x0000001b0200720c */ /* 0x008fe20004781270 */
[----:B------:R-:W-:Y:S01]  /*20550*/  IMAD.WIDE R8, R9, 0x2, R20 ;  /* 0x0000000209087825 */ /* 0x000fe200078e0214 */
[----:B------:R-:W-:Y:S02]  /*20560*/  ISETP.LT.AND P0, PT, R3, R26, !P0 ;  /* 0x0000001a0300720c */ /* 0x000fe40004701270 */
[----:B------:R-:W-:Y:S01]  /*20570*/  PRMT R17, R14, 0x7632, R17 ;  /* 0x000076320e117816 */ /* 0x000fe20000000011 */
[----:B------:R-:W-:Y:S01]  /*20580*/  IMAD.WIDE R2, R19, 0x2, R20 ;  /* 0x0000000213027825 */ /* 0x000fe200078e0214 */
[----:B------:R-:W-:Y:S02]  /*20590*/  PRMT R0, R6, 0x7632, R0 ;  /* 0x0000763206007816 */ /* 0x000fe40000000000 */
[----:B------:R-:W-:Y:S01]  /*205a0*/  PRMT R14, R15, 0x7632, R14 ;  /* 0x000076320f0e7816 */ /* 0x000fe2000000000e */
[C---:B------:R-:W-:Y:S01]  /*205b0*/  IMAD.WIDE R10, R23.reuse, 0x2, R72 ;  /* 0x00000002170a7825 */ /* 0x040fe200078e0248 */
[----:B------:R0:W-:Y:S03]  /*205c0*/  @P1 STG.E.U16 desc[UR60][R2.64], R17 ;  /* 0x0000001102001986 */ /* 0x0001e6000c10153c */
[----:B------:R-:W-:Y:S01]  /*205d0*/  IMAD.WIDE R12, R23, 0x2, R20 ;  /* 0x00000002170c7825 */ /* 0x000fe200078e0214 */
[----:B------:R0:W-:Y:S03]  /*205e0*/  @P5 STG.E.U16 desc[UR60][R4.64], R6 ;  /* 0x0000000604005986 */ /* 0x0001e6000c10153c */
[C---:B------:R-:W-:Y:S01]  /*205f0*/  IMAD.WIDE R72, R71.reuse, 0x2, R72 ;  /* 0x0000000247487825 */ /* 0x040fe200078e0248 */
[----:B------:R0:W-:Y:S03]  /*20600*/  @P3 STG.E.U16 desc[UR60][R8.64], R0 ;  /* 0x0000000008003986 */ /* 0x0001e6000c10153c */
[----:B------:R-:W-:Y:S01]  /*20610*/  IMAD.WIDE R20, R71, 0x2, R20 ;  /* 0x0000000247147825 */ /* 0x000fe200078e0214 */
[----:B------:R0:W-:Y:S04]  /*20620*/  @P6 STG.E.U16 desc[UR60][R10.64], R15 ;  /* 0x0000000f0a006986 */ /* 0x0001e8000c10153c */
[----:B------:R0:W-:Y:S04]  /*20630*/  @P2 STG.E.U16 desc[UR60][R12.64], R14 ;  /* 0x0000000e0c002986 */ /* 0x0001e8000c10153c */
[----:B------:R0:W-:Y:S01]  /*20640*/  @P4 STG.E.U16 desc[UR60][R72.64], R7 ;  /* 0x0000000748004986 */ /* 0x0001e2000c10153c */
[----:B------:R-:W-:Y:S05]  /*20650*/  @!P0 EXIT ;  /* 0x000000000000894d */ /* 0x000fea0003800000 */
[----:B0-----:R-:W-:-:S05]  /*20660*/  PRMT R10, R7, 0x7632, R10 ;  /* 0x00007632070a7816 */ /* 0x001fca000000000a */
[----:B------:R-:W-:Y:S01]  /*20670*/  STG.E.U16 desc[UR60][R20.64], R10 ;  /* 0x0000000a14007986 */ /* 0x000fe2000c10153c */
[----:B------:R-:W-:Y:S05]  /*20680*/  EXIT ;  /* 0x000000000000794d */ /* 0x000fea0003800000 */
.L_x_2:
[----:B------:R-:W-:-:S00]  /*20690*/  BRA `(.L_x_2) ;  /* 0xfffffffc00fc7947 */ /* 0x000fc0000383ffff */
[----:B------:R-:W-:-:S00]  /*206a0*/  NOP ;  /* 0x0000000000007918 */ /* 0x000fc00000000000 */
        /* <DEDUP_REMOVED lines=13> */
.L_x_3:


//--------------------- .nv.shared.matmul_kernel  --------------------------
	.section	.nv.shared.matmul_kernel,"aw",@nobits
	.sectionflags	@""
	.align	16
	.zero		1024


//--------------------- .nv.shared.reserved.0     --------------------------
	.section	.nv.shared.reserved.0,"aw",@nobits
	.weak		__nv_reservedSMEM_offset_0_alias
	.size		__nv_reservedSMEM_offset_0_alias, 0, 0
	.other		__nv_reservedSMEM_offset_0_alias,@"STO_CUDA_RESERVED_SHARED STV_DEFAULT"
__nv_reservedSMEM_offset_0_alias:
	.zero		0


//--------------------- .nv.constant0.matmul_kernel --------------------------
	.section	.nv.constant0.matmul_kernel,"a",@progbits
	.sectionflags	@""
	.align	4
.nv.constant0.matmul_kernel:
	.zero		608


//--------------------- SYMBOLS --------------------------

	.type		.nv.reservedSmem.offset0,@object
	.size		.nv.reservedSmem.offset0,0x4
